def matmul_kernel(
    a_ptr,
    b_ptr,
    c_ptr,
    M,
    N,
    K,
    stride_am,
    stride_ak,
    stride_bk,
    stride_bn,
    stride_cm,
    stride_cn,
    BLOCK_M: tl.constexpr,
    BLOCK_N: tl.constexpr,
    BLOCK_K: tl.constexpr,
    GROUP_M: tl.constexpr,
):
    pid = tl.program_id(axis=0)
    num_pid_m = tl.cdiv(M, BLOCK_M)
    num_pid_n = tl.cdiv(N, BLOCK_N)
    num_pid_in_group = GROUP_M * num_pid_n
    group_id = pid // num_pid_in_group
    first_pid_m = group_id * GROUP_M
    group_size_m = min(num_pid_m - first_pid_m, GROUP_M)
    pid_m = first_pid_m + ((pid % num_pid_in_group) % group_size_m)
    pid_n = (pid % num_pid_in_group) // group_size_m

    offs_am = (pid_m * BLOCK_M + tl.arange(0, BLOCK_M)) % M
    offs_bn = (pid_n * BLOCK_N + tl.arange(0, BLOCK_N)) % N
    offs_k = tl.arange(0, BLOCK_K)
    a_ptrs = a_ptr + offs_am[:, None] * stride_am + offs_k[None, :] * stride_ak
    b_ptrs = b_ptr + offs_k[:, None] * stride_bk + offs_bn[None, :] * stride_bn

    acc = tl.zeros((BLOCK_M, BLOCK_N), dtype=tl.float32)
    for kk in range(0, tl.cdiv(K, BLOCK_K)):
        a = tl.load(a_ptrs, mask=offs_k[None, :] < K - kk * BLOCK_K, other=0.0)
        b = tl.load(b_ptrs, mask=offs_k[:, None] < K - kk * BLOCK_K, other=0.0)
        acc = tl.dot(a, b, acc)
        a_ptrs += BLOCK_K * stride_ak
        b_ptrs += BLOCK_K * stride_bk

    c = acc.to(c_ptr.dtype.element_ty)
    offs_cm = pid_m * BLOCK_M + tl.arange(0, BLOCK_M)
    offs_cn = pid_n * BLOCK_N + tl.arange(0, BLOCK_N)
    c_ptrs = c_ptr + offs_cm[:, None] * stride_cm + offs_cn[None, :] * stride_cn
    mask = (offs_cm[:, None] < M) & (offs_cn[None, :] < N)
    tl.store(c_ptrs, c, mask=mask)

# config = {"BLOCK_K": 128, "BLOCK_M": 128, "BLOCK_N": 64, "GROUP_M": 4, "arch": "sm_80", "dtype": "fp16", "num_ctas": 1, "num_stages": 3, "num_warps": 4}
# arch = sm_80


// ===== COMPILED SASS (sm_80) =====

	.target	sm_80

	.elftype	@"ET_EXEC"


//--------------------- .note.nv.tkinfo           --------------------------
	.section	.note.nv.tkinfo,"",@"SHT_NOTE"
	.sectionflags	@"SHF_NOTE_NV_TKINFO"
	.tkinfo
        /*0018*/ 	.word	0x00000002
        /*0030*/ 	.string	""
        /*0030*/ 	.string	"ptxas"
        /*0030*/ 	.string	"Cuda compilation tools, release 13.0, V13.0.88"
        /*0030*/ 	.string	"Build cuda_13.0.r13.0/compiler.36424714_0"
        /*0030*/ 	.string	"-v  -suppress-debug-info  -lineinfo  -arch sm_80 "



//--------------------- .note.nv.cuinfo           --------------------------
	.section	.note.nv.cuinfo,"",@"SHT_NOTE"
	.sectionflags	@"SHF_NOTE_NV_CUINFO"
        /*0018*/ 	.short	0x0002
        /*001a*/ 	.short	0x0050
        /*001c*/ 	.short	0x0082
	.zero		2


//--------------------- .nv.info                  --------------------------
	.section	.nv.info,"",@"SHT_CUDA_INFO"
	.align	4


	//----- nvinfo : EIATTR_REGCOUNT
	.align		4
        /*0000*/ 	.byte	0x04, 0x2f
        /*0002*/ 	.short	(.L_1 - .L_0)
	.align		4
.L_0:
        /*0004*/ 	.word	index@(matmul_kernel)
        /*0008*/ 	.word	0x00000020


	//----- nvinfo : EIATTR_FRAME_SIZE
	.align		4
.L_1:
        /*000c*/ 	.byte	0x04, 0x11
        /*000e*/ 	.short	(.L_3 - .L_2)
	.align		4
.L_2:
        /*0010*/ 	.word	index@(matmul_kernel)
        /*0014*/ 	.word	0x00001640


	//----- nvinfo : EIATTR_MIN_STACK_SIZE
	.align		4
.L_3:
        /*0018*/ 	.byte	0x04, 0x12
        /*001a*/ 	.short	(.L_5 - .L_4)
	.align		4
.L_4:
        /*001c*/ 	.word	index@(matmul_kernel)
        /*0020*/ 	.word	0x00001640
.L_5:


//--------------------- .nv.info.matmul_kernel    --------------------------
	.section	.nv.info.matmul_kernel,"",@"SHT_CUDA_INFO"
	.sectionflags	@""
	.align	4


	//----- nvinfo : EIATTR_CUDA_API_VERSION
	.align		4
        /*0000*/ 	.byte	0x04, 0x37
        /*0002*/ 	.short	(.L_7 - .L_6)
.L_6:
        /*0004*/ 	.word	0x00000082


	//----- nvinfo : EIATTR_SW2861232_WAR
	.align		4
.L_7:
        /*0008*/ 	.byte	0x01, 0x35
	.zero		2


	//----- nvinfo : EIATTR_PARAM_CBANK
	.align		4
        /*000c*/ 	.byte	0x04, 0x0a
        /*000e*/ 	.short	(.L_9 - .L_8)
	.align		4
.L_8:
        /*0010*/ 	.word	index@(.nv.constant0.matmul_kernel)
        /*0014*/ 	.short	0x0160
        /*0016*/ 	.short	0x0050


	//----- nvinfo : EIATTR_CBANK_PARAM_SIZE
	.align		4
.L_9:
        /*0018*/ 	.byte	0x03, 0x19
        /*001a*/ 	.short	0x0050


	//----- nvinfo : EIATTR_KPARAM_INFO
	.align		4
        /*001c*/ 	.byte	0x04, 0x17
        /*001e*/ 	.short	(.L_11 - .L_10)
.L_10:
        /*0020*/ 	.word	0x00000000
        /*0024*/ 	.short	0x000d
        /*0026*/ 	.short	0x0048
        /*0028*/ 	.byte	0x00, 0xf4, 0x21, 0x00


	//----- nvinfo : EIATTR_KPARAM_INFO
	.align		4
.L_11:
        /*002c*/ 	.byte	0x04, 0x17
        /*002e*/ 	.short	(.L_13 - .L_12)
.L_12:
        /*0030*/ 	.word	0x00000000
        /*0034*/ 	.short	0x000c
        /*0036*/ 	.short	0x0040
        /*0038*/ 	.byte	0x00, 0xf4, 0x21, 0x00


	//----- nvinfo : EIATTR_KPARAM_INFO
	.align		4
.L_13:
        /*003c*/ 	.byte	0x04, 0x17
        /*003e*/ 	.short	(.L_15 - .L_14)
.L_14:
        /*0040*/ 	.word	0x00000000
        /*0044*/ 	.short	0x000b
        /*0046*/ 	.short	0x0038
        /*0048*/ 	.byte	0x00, 0xf0, 0x11, 0x00


	//----- nvinfo : EIATTR_KPARAM_INFO
	.align		4
.L_15:
        /*004c*/ 	.byte	0x04, 0x17
        /*004e*/ 	.short	(.L_17 - .L_16)
.L_16:
        /*0050*/ 	.word	0x00000000
        /*0054*/ 	.short	0x000a
        /*0056*/ 	.short	0x0034
        /*0058*/ 	.byte	0x00, 0xf0, 0x11, 0x00


	//----- nvinfo : EIATTR_KPARAM_INFO
	.align		4
.L_17:
        /*005c*/ 	.byte	0x04, 0x17
        /*005e*/ 	.short	(.L_19 - .L_18)
.L_18:
        /*0060*/ 	.word	0x00000000
        /*0064*/ 	.short	0x0009
        /*0066*/ 	.short	0x0030
        /*0068*/ 	.byte	0x00, 0xf0, 0x11, 0x00


	//----- nvinfo : EIATTR_KPARAM_INFO
	.align		4
.L_19:
        /*006c*/ 	.byte	0x04, 0x17
        /*006e*/ 	.short	(.L_21 - .L_20)
.L_20:
        /*0070*/ 	.word	0x00000000
        /*0074*/ 	.short	0x0008
        /*0076*/ 	.short	0x002c
        /*0078*/ 	.byte	0x00, 0xf0, 0x11, 0x00


	//----- nvinfo : EIATTR_KPARAM_INFO
	.align		4
.L_21:
        /*007c*/ 	.byte	0x04, 0x17
        /*007e*/ 	.short	(.L_23 - .L_22)
.L_22:
        /*0080*/ 	.word	0x00000000
        /*0084*/ 	.short	0x0007
        /*0086*/ 	.short	0x0028
        /*0088*/ 	.byte	0x00, 0xf0, 0x11, 0x00


	//----- nvinfo : EIATTR_KPARAM_INFO
	.align		4
.L_23:
        /*008c*/ 	.byte	0x04, 0x17
        /*008e*/ 	.short	(.L_25 - .L_24)
.L_24:
        /*0090*/ 	.word	0x00000000
        /*0094*/ 	.short	0x0006
        /*0096*/ 	.short	0x0024
        /*0098*/ 	.byte	0x00, 0xf0, 0x11, 0x00


	//----- nvinfo : EIATTR_KPARAM_INFO
	.align		4
.L_25:
        /*009c*/ 	.byte	0x04, 0x17
        /*009e*/ 	.short	(.L_27 - .L_26)
.L_26:
        /*00a0*/ 	.word	0x00000000
        /*00a4*/ 	.short	0x0005
        /*00a6*/ 	.short	0x0020
        /*00a8*/ 	.byte	0x00, 0xf0, 0x11, 0x00


	//----- nvinfo : EIATTR_KPARAM_INFO
	.align		4
.L_27:
        /*00ac*/ 	.byte	0x04, 0x17
        /*00ae*/ 	.short	(.L_29 - .L_28)
.L_28:
        /*00b0*/ 	.word	0x00000000
        /*00b4*/ 	.short	0x0004
        /*00b6*/ 	.short	0x001c
        /*00b8*/ 	.byte	0x00, 0xf0, 0x11, 0x00


	//----- nvinfo : EIATTR_KPARAM_INFO
	.align		4
.L_29:
        /*00bc*/ 	.byte	0x04, 0x17
        /*00be*/ 	.short	(.L_31 - .L_30)
.L_30:
        /*00c0*/ 	.word	0x00000000
        /*00c4*/ 	.short	0x0003
        /*00c6*/ 	.short	0x0018
        /*00c8*/ 	.byte	0x00, 0xf0, 0x11, 0x00


	//----- nvinfo : EIATTR_KPARAM_INFO
	.align		4
.L_31:
        /*00cc*/ 	.byte	0x04, 0x17
        /*00ce*/ 	.short	(.L_33 - .L_32)
.L_32:
        /*00d0*/ 	.word	0x00000000
        /*00d4*/ 	.short	0x0002
        /*00d6*/ 	.short	0x0010
        /*00d8*/ 	.byte	0x00, 0xf4, 0x21, 0x00


	//----- nvinfo : EIATTR_KPARAM_INFO
	.align		4
.L_33:
        /*00dc*/ 	.byte	0x04, 0x17
        /*00de*/ 	.short	(.L_35 - .L_34)
.L_34:
        /*00e0*/ 	.word	0x00000000
        /*00e4*/ 	.short	0x0001
        /*00e6*/ 	.short	0x0008
        /*00e8*/ 	.byte	0x00, 0xf4, 0x21, 0x00


	//----- nvinfo : EIATTR_KPARAM_INFO
	.align		4
.L_35:
        /*00ec*/ 	.byte	0x04, 0x17
        /*00ee*/ 	.short	(.L_37 - .L_36)
.L_36:
        /*00f0*/ 	.word	0x00000000
        /*00f4*/ 	.short	0x0000
        /*00f6*/ 	.short	0x0000
        /*00f8*/ 	.byte	0x00, 0xf4, 0x21, 0x00


	//----- nvinfo : EIATTR_MAXREG_COUNT
	.align		4
.L_37:
        /*00fc*/ 	.byte	0x03, 0x1b
        /*00fe*/ 	.short	0x00ff


	//----- nvinfo : EIATTR_NUM_BARRIERS
	.align		4
        /*0100*/ 	.byte	0x02, 0x4c
        /*0102*/ 	.byte	0x01
	.zero		1


	//----- nvinfo : EIATTR_ANNOTATIONS
	.align		4
        /*0104*/ 	.byte	0x04, 0x55
        /*0106*/ 	.short	(.L_39 - .L_38)


	//   ....[0]....
.L_38:
        /*0108*/ 	.word	0x00000001
        /*010c*/ 	.byte	0xe0, 0x04, 0x00, 0x00, 0x01, 0x00, 0x00, 0x00, 0x40, 0x05, 0x00, 0x00, 0x01, 0x00, 0x00, 0x00
        /* <DEDUP_REMOVED lines=2298> */
        /*90bc*/ 	.byte	0x70, 0x31, 0x02, 0x00, 0x01, 0x00, 0x00, 0x00, 0x80, 0x31, 0x02, 0x00


	//----- nvinfo : EIATTR_MERCURY_ISA_VERSION
	.align		4
.L_39:
        /*90c8*/ 	.byte	0x03, 0x5f
        /*90ca*/ 	.short	0x0000


	//----- nvinfo : EIATTR_EXIT_INSTR_OFFSETS
	.align		4
        /*90cc*/ 	.byte	0x04, 0x1c
        /*90ce*/ 	.short	(.L_41 - .L_40)


	//   ....[0]....
.L_40:
        /*90d0*/ 	.word	0x00023480


	//   ....[1]....
        /*90d4*/ 	.word	0x000234b0


	//----- nvinfo : EIATTR_REQNTID
	.align		4
.L_41:
        /*90d8*/ 	.byte	0x04, 0x10
        /*90da*/ 	.short	(.L_43 - .L_42)
.L_42:
        /*90dc*/ 	.word	0x00000080
        /*90e0*/ 	.word	0x00000001
        /*90e4*/ 	.word	0x00000001
.L_43:


//--------------------- .nv.callgraph             --------------------------
	.section	.nv.callgraph,"",@"SHT_CUDA_CALLGRAPH"
	.align	4
	.sectionentsize	8
	.align		4
        /*0000*/ 	.word	0x00000000
	.align		4
        /*0004*/ 	.word	0xffffffff
	.align		4
        /*0008*/ 	.word	0x00000000
	.align		4
        /*000c*/ 	.word	0xfffffffe
	.align		4
        /*0010*/ 	.word	0x00000000
	.align		4
        /*0014*/ 	.word	0xfffffffd
	.align		4
        /*0018*/ 	.word	0x00000000
	.align		4
        /*001c*/ 	.word	0xfffffffc


//--------------------- .nv.rel.action            --------------------------
	.section	.nv.rel.action,"",@"SHT_CUDA_RELOCINFO"
	.align	8
	.sectionentsize	8
        /*0000*/ 	.byte	0x73, 0x00, 0x00, 0x00, 0x00, 0x00, 0x00, 0x00, 0x00, 0x00, 0x00, 0x11, 0x25, 0x00, 0x05, 0x36


//--------------------- .nv.constant0.matmul_kernel --------------------------
	.section	.nv.constant0.matmul_kernel,"a",@progbits
	.sectionflags	@""
	.align	4
.nv.constant0.matmul_kernel:
	.zero		432


//--------------------- .text.matmul_kernel       --------------------------
	.section	.text.matmul_kernel,"ax",@progbits
	.sectioninfo	@"SHI_REGISTERS=32"
	.align	128
        .global         matmul_kernel
        .type           matmul_kernel,@function
        .size           matmul_kernel,(.L_x_5 - matmul_kernel)
        .other          matmul_kernel,@"STO_CUDA_ENTRY STV_DEFAULT"
matmul_kernel:
.text.matmul_kernel:
[----:B------:R-:W-:-:S04]  /*0000*/  IMAD.MOV.U32 R1, RZ, RZ, c[0x0][0x28] ;  /* 0x00000a00ff017624 */ /* 0x000fc800078e00ff */
[----:B------:R-:W-:Y:S01]  /*0010*/  IMAD.MOV.U32 R0, RZ, RZ, c[0x0][0x17c] ;  /* 0x00005f00ff007624 */ /* 0x000fe200078e00ff */
[----:B------:R-:W-:Y:S01]  /*0020*/  IADD3 R1, R1, -0x1640, RZ ;  /* 0xffffe9c001017810 */ /* 0x000fe20007ffe0ff */
[----:B------:R-:W0:Y:S01]  /*0030*/  S2R R12, SR_TID.X ;  /* 0x00000000000c7919 */ /* 0x000e220000002100 */
[----:B------:R-:W-:Y:S02]  /*0040*/  ULDC.64 UR6, c[0x0][0x118] ;  /* 0x0000460000067ab9 */ /* 0x000fe40000000a00 */
[----:B------:R-:W-:-:S04]  /*0050*/  IADD3 R0, R0, 0x3f, RZ ;  /* 0x0000003f00007810 */ /* 0x000fc80007ffe0ff */
[----:B------:R-:W-:-:S04]  /*0060*/  SHF.R.S32.HI R3, RZ, 0x1f, R0 ;  /* 0x0000001fff037819 */ /* 0x000fc80000011400 */
[----:B------:R-:W-:-:S04]  /*0070*/  LEA.HI R3, R3, R0, RZ, 0x6 ;  /* 0x0000000003037211 */ /* 0x000fc800078f30ff */
[----:B------:R-:W-:Y:S02]  /*0080*/  SHF.R.S32.HI R0, RZ, 0x6, R3 ;  /* 0x00000006ff007819 */ /* 0x000fe40000011403 */
[----:B------:R-:W1:Y:S03]  /*0090*/  S2R R3, SR_CTAID.X ;  /* 0x0000000000037919 */ /* 0x000e660000002500 */
[----:B------:R-:W-:Y:S01]  /*00a0*/  IMAD.SHL.U32 R0, R0, 0x4, RZ ;  /* 0x0000000400007824 */ /* 0x000fe200078e00ff */
[----:B0-----:R-:W-:-:S04]  /*00b0*/  LOP3.LUT R14, R12, 0x7f, RZ, 0xc0, !PT ;  /* 0x0000007f0c0e7812 */ /* 0x001fc800078ec0ff */
[-C--:B------:R-:W-:Y:S02]  /*00c0*/  IABS R7, R0.reuse ;  /* 0x0000000000077213 */ /* 0x080fe40000000000 */
[----:B------:R-:W-:Y:S02]  /*00d0*/  IABS R10, R0 ;  /* 0x00000000000a7213 */ /* 0x000fe40000000000 */
[----:B------:R-:W0:Y:S01]  /*00e0*/  I2F.RP R2, R7 ;  /* 0x0000000700027306 */ /* 0x000e220000209400 */
[----:B-1----:R-:W-:-:S07]  /*00f0*/  IABS R8, R3 ;  /* 0x0000000300087213 */ /* 0x002fce0000000000 */
[----:B0-----:R-:W0:Y:S02]  /*0100*/  MUFU.RCP R2, R2 ;  /* 0x0000000200027308 */ /* 0x001e240000001000 */
[----:B0-----:R-:W-:Y:S01]  /*0110*/  IADD3 R4, R2, 0xffffffe, RZ ;  /* 0x0ffffffe02047810 */ /* 0x001fe20007ffe0ff */
[----:B------:R-:W-:-:S05]  /*0120*/  IMAD.MOV R2, RZ, RZ, -R10 ;  /* 0x000000ffff027224 */ /* 0x000fca00078e0a0a */
[----:B------:R0:W1:Y:S02]  /*0130*/  F2I.FTZ.U32.TRUNC.NTZ R5, R4 ;  /* 0x0000000400057305 */ /* 0x000064000021f000 */
[----:B0-----:R-:W-:Y:S02]  /*0140*/  IMAD.MOV.U32 R4, RZ, RZ, RZ ;  /* 0x000000ffff047224 */ /* 0x001fe400078e00ff */
[----:B-1----:R-:W-:-:S04]  /*0150*/  IMAD.MOV R6, RZ, RZ, -R5 ;  /* 0x000000ffff067224 */ /* 0x002fc800078e0a05 */
[----:B------:R-:W-:Y:S02]  /*0160*/  IMAD R9, R6, R7, RZ ;  /* 0x0000000706097224 */ /* 0x000fe400078e02ff */
[----:B------:R-:W-:Y:S02]  /*0170*/  IMAD.MOV.U32 R6, RZ, RZ, R8 ;  /* 0x000000ffff067224 */ /* 0x000fe400078e0008 */
[----:B------:R-:W-:-:S06]  /*0180*/  IMAD.HI.U32 R5, R5, R9, R4 ;  /* 0x0000000905057227 */ /* 0x000fcc00078e0004 */
[----:B------:R-:W-:-:S04]  /*0190*/  IMAD.HI.U32 R5, R5, R6, RZ ;  /* 0x0000000605057227 */ /* 0x000fc800078e00ff */
[----:B------:R-:W-:-:S05]  /*01a0*/  IMAD R2, R5, R2, R6 ;  /* 0x0000000205027224 */ /* 0x000fca00078e0206 */
[----:B------:R-:W-:-:S13]  /*01b0*/  ISETP.GT.U32.AND P1, PT, R7, R2, PT ;  /* 0x000000020700720c */ /* 0x000fda0003f24070 */
[----:B------:R-:W-:Y:S01]  /*01c0*/  @!P1 IMAD.IADD R2, R2, 0x1, -R7 ;  /* 0x0000000102029824 */ /* 0x000fe200078e0a07 */
[----:B------:R-:W-:Y:S02]  /*01d0*/  @!P1 IADD3 R5, R5, 0x1, RZ ;  /* 0x0000000105059810 */ /* 0x000fe40007ffe0ff */
[----:B------:R-:W-:Y:S02]  /*01e0*/  ISETP.NE.AND P1, PT, R0, RZ, PT ;  /* 0x000000ff0000720c */ /* 0x000fe40003f25270 */
[----:B------:R-:W-:Y:S02]  /*01f0*/  ISETP.GE.U32.AND P0, PT, R2, R7, PT ;  /* 0x000000070200720c */ /* 0x000fe40003f06070 */
[----:B------:R-:W-:-:S04]  /*0200*/  LOP3.LUT R2, R3, R0, RZ, 0x3c, !PT ;  /* 0x0000000003027212 */ /* 0x000fc800078e3cff */
[----:B------:R-:W-:Y:S01]  /*0210*/  ISETP.GE.AND P2, PT, R2, RZ, PT ;  /* 0x000000ff0200720c */ /* 0x000fe20003f46270 */
[----:B------:R-:W-:-:S05]  /*0220*/  IMAD.MOV.U32 R2, RZ, RZ, c[0x0][0x178] ;  /* 0x00005e00ff027624 */ /* 0x000fca00078e00ff */
[----:B------:R-:W-:Y:S02]  /*0230*/  IADD3 R2, R2, 0x7f, RZ ;  /* 0x0000007f02027810 */ /* 0x000fe40007ffe0ff */
[----:B------:R-:W-:-:S05]  /*0240*/  @P0 IADD3 R5, R5, 0x1, RZ ;  /* 0x0000000105050810 */ /* 0x000fca0007ffe0ff */
[----:B------:R-:W-:Y:S01]  /*0250*/  IMAD.MOV.U32 R4, RZ, RZ, R5 ;  /* 0x000000ffff047224 */ /* 0x000fe200078e0005 */
[----:B------:R-:W-:-:S03]  /*0260*/  SHF.R.S32.HI R5, RZ, 0x1f, R2 ;  /* 0x0000001fff057819 */ /* 0x000fc60000011402 */
[----:B------:R-:W-:Y:S01]  /*0270*/  @!P2 IMAD.MOV R4, RZ, RZ, -R4 ;  /* 0x000000ffff04a224 */ /* 0x000fe200078e0a04 */
[----:B------:R-:W-:Y:S02]  /*0280*/  @!P1 LOP3.LUT R4, RZ, R0, RZ, 0x33, !PT ;  /* 0x00000000ff049212 */ /* 0x000fe400078e33ff */
[----:B------:R-:W-:-:S03]  /*0290*/  LEA.HI R5, R5, R2, RZ, 0x7 ;  /* 0x0000000205057211 */ /* 0x000fc600078f38ff */
[----:B------:R-:W-:Y:S02]  /*02a0*/  IMAD.SHL.U32 R2, R4, 0x4, RZ ;  /* 0x0000000404027824 */ /* 0x000fe400078e00ff */
[----:B------:R-:W-:-:S03]  /*02b0*/  IMAD.MOV R4, RZ, RZ, -R4 ;  /* 0x000000ffff047224 */ /* 0x000fc600078e0a04 */
[----:B------:R-:W-:Y:S01]  /*02c0*/  LEA.HI.SX32 R5, R5, -R2, 0x19 ;  /* 0x8000000205057211 */ /* 0x000fe200078fcaff */
[----:B------:R-:W-:Y:S02]  /*02d0*/  IMAD R13, R0, R4, R3 ;  /* 0x00000004000d7224 */ /* 0x000fe400078e0203 */
[----:B------:R-:W-:Y:S01]  /*02e0*/  IMAD.MOV.U32 R4, RZ, RZ, RZ ;  /* 0x000000ffff047224 */ /* 0x000fe200078e00ff */
[----:B------:R-:W-:Y:S02]  /*02f0*/  IMNMX R6, R5, 0x4, PT ;  /* 0x0000000405067817 */ /* 0x000fe40003800200 */
[----:B------:R-:W-:Y:S02]  /*0300*/  IABS R11, R13 ;  /* 0x0000000d000b7213 */ /* 0x000fe40000000000 */
[----:B------:R-:W-:-:S04]  /*0310*/  IABS R9, R6 ;  /* 0x0000000600097213 */ /* 0x000fc80000000000 */
[----:B------:R-:W0:Y:S08]  /*0320*/  I2F.RP R7, R9 ;  /* 0x0000000900077306 */ /* 0x000e300000209400 */
[----:B0-----:R-:W0:Y:S02]  /*0330*/  MUFU.RCP R7, R7 ;  /* 0x0000000700077308 */ /* 0x001e240000001000 */
[----:B0-----:R-:W-:-:S06]  /*0340*/  IADD3 R5, R7, 0xffffffe, RZ ;  /* 0x0ffffffe07057810 */ /* 0x001fcc0007ffe0ff */
[----:B------:R-:W0:Y:S02]  /*0350*/  F2I.FTZ.U32.TRUNC.NTZ R5, R5 ;  /* 0x0000000500057305 */ /* 0x000e24000021f000 */
[----:B0-----:R-:W-:-:S04]  /*0360*/  IMAD.MOV R8, RZ, RZ, -R5 ;  /* 0x000000ffff087224 */ /* 0x001fc800078e0a05 */
[----:B------:R-:W-:-:S04]  /*0370*/  IMAD.MOV.U32 R0, RZ, RZ, R8 ;  /* 0x000000ffff007224 */ /* 0x000fc800078e0008 */
[----:B------:R-:W-:Y:S01]  /*0380*/  IMAD R3, R0, R9, RZ ;  /* 0x0000000900037224 */ /* 0x000fe200078e02ff */
[----:B------:R-:W-:-:S03]  /*0390*/  IABS R0, R6 ;  /* 0x0000000600007213 */ /* 0x000fc60000000000 */
[----:B------:R-:W-:-:S04]  /*03a0*/  IMAD.HI.U32 R4, R5, R3, R4 ;  /* 0x0000000305047227 */ /* 0x000fc800078e0004 */
[----:B------:R-:W-:Y:S02]  /*03b0*/  IMAD.MOV R0, RZ, RZ, -R0 ;  /* 0x000000ffff007224 */ /* 0x000fe400078e0a00 */
        /* <DEDUP_REMOVED lines=9> */
[----:B------:R-:W-:-:S05]  /*0450*/  IMAD.MOV.U32 R0, RZ, RZ, 0x7f ;  /* 0x0000007fff007424 */ /* 0x000fca00078e00ff */
[----:B------:R-:W-:Y:S02]  /*0460*/  IADD3 R16, R0, c[0x0][0x180], RZ ;  /* 0x0000600000107a10 */ /* 0x000fe40007ffe0ff */
[----:B------:R-:W-:Y:S02]  /*0470*/  @P0 IADD3 R4, R4, 0x1, RZ ;  /* 0x0000000104040810 */ /* 0x000fe40007ffe0ff */
[----:B------:R-:W-:-:S03]  /*0480*/  ISETP.GT.AND P0, PT, R16, 0x7f, PT ;  /* 0x0000007f1000780c */ /* 0x000fc60003f04270 */
[----:B------:R-:W-:Y:S01]  /*0490*/  @!P2 IMAD.MOV R4, RZ, RZ, -R4 ;  /* 0x000000ffff04a224 */ /* 0x000fe200078e0a04 */
[----:B------:R-:W-:-:S05]  /*04a0*/  @!P1 LOP3.LUT R4, RZ, R6, RZ, 0x33, !PT ;  /* 0x00000006ff049212 */ /* 0x000fca00078e33ff */
[----:B------:R-:W-:Y:S02]  /*04b0*/  IMAD.MOV R3, RZ, RZ, -R4 ;  /* 0x000000ffff037224 */ /* 0x000fe400078e0a04 */
[----:B------:R-:W-:Y:S02]  /*04c0*/  IMAD.SHL.U32 R15, R4, 0x40, RZ ;  /* 0x00000040040f7824 */ /* 0x000fe400078e00ff */
[----:B------:R-:W-:-:S03]  /*04d0*/  IMAD R3, R6, R3, R13 ;  /* 0x0000000306037224 */ /* 0x000fc600078e020d */
[----:B------:R-:W-:Y:S01]  /*04e0*/  STL [R1+0x338], R15 ;  /* 0x0003380f01007387 */ /* 0x000fe20000100800 */
[----:B------:R-:W-:Y:S01]  /*04f0*/  IMAD.IADD R0, R2, 0x1, R3 ;  /* 0x0000000102007824 */ /* 0x000fe200078e0203 */
[C---:B------:R-:W-:Y:S02]  /*0500*/  IADD3 R3, R15.reuse, 0x1, RZ ;  /* 0x000000010f037810 */ /* 0x040fe40007ffe0ff */
[C---:B------:R-:W-:Y:S01]  /*0510*/  IADD3 R2, R15.reuse, 0x2, RZ ;  /* 0x000000020f027810 */ /* 0x040fe20007ffe0ff */
[----:B------:R-:W-:Y:S01]  /*0520*/  IMAD R0, R0, 0x80, R14 ;  /* 0x0000008000007824 */ /* 0x000fe200078e020e */
[C---:B------:R-:W-:Y:S01]  /*0530*/  IADD3 R4, R15.reuse, 0x3, RZ ;  /* 0x000000030f047810 */ /* 0x040fe20007ffe0ff */
[----:B------:R0:W-:Y:S01]  /*0540*/  STL [R1+0x96c], R3 ;  /* 0x00096c0301007387 */ /* 0x0001e20000100800 */
[C---:B------:R-:W-:Y:S02]  /*0550*/  IADD3 R28, R15.reuse, 0x1b, RZ ;  /* 0x0000001b0f1c7810 */ /* 0x040fe40007ffe0ff */
[C---:B------:R-:W-:Y:S01]  /*0560*/  IADD3 R5, R15.reuse, 0x37, RZ ;  /* 0x000000370f057810 */ /* 0x040fe20007ffe0ff */
[----:B------:R1:W-:Y:S01]  /*0570*/  STL [R1+0x968], R2 ;  /* 0x0009680201007387 */ /* 0x0003e20000100800 */
[----:B------:R-:W-:-:S03]  /*0580*/  IADD3 R29, R15, 0x3a, RZ ;  /* 0x0000003a0f1d7810 */ /* 0x000fc60007ffe0ff */
[----:B------:R2:W-:Y:S01]  /*0590*/  STL [R1+0x964], R4 ;  /* 0x0009640401007387 */ /* 0x0005e20000100800 */
[C---:B0-----:R-:W-:Y:S02]  /*05a0*/  IADD3 R3, R15.reuse, 0x4, RZ ;  /* 0x000000040f037810 */ /* 0x041fe40007ffe0ff */
[----:B-1----:R-:W-:-:S03]  /*05b0*/  IADD3 R2, R15, 0x5, RZ ;  /* 0x000000050f027810 */ /* 0x002fc60007ffe0ff */
[----:B------:R0:W-:Y:S01]  /*05c0*/  STL [R1+0x960], R3 ;  /* 0x0009600301007387 */ /* 0x0001e20000100800 */
[----:B--2---:R-:W-:-:S03]  /*05d0*/  IADD3 R4, R15, 0x6, RZ ;  /* 0x000000060f047810 */ /* 0x004fc60007ffe0ff */
[----:B------:R1:W-:Y:S04]  /*05e0*/  STL [R1+0x970], R2 ;  /* 0x0009700201007387 */ /* 0x0003e80000100800 */
        /* <DEDUP_REMOVED lines=43> */
[----:B0-----:R-:W-:-:S03]  /*08a0*/  IADD3 R3, R15, 0x1d, RZ ;  /* 0x0000001d0f037810 */ /* 0x001fc60007ffe0ff */
[----:B------:R-:W-:Y:S01]  /*08b0*/  STL [R1+0x9c8], R28 ;  /* 0x0009c81c01007387 */ /* 0x000fe20000100800 */
[----:B-1----:R-:W-:-:S03]  /*08c0*/  IADD3 R2, R15, 0x1e, RZ ;  /* 0x0000001e0f027810 */ /* 0x002fc60007ffe0ff */
[----:B------:R0:W-:Y:S01]  /*08d0*/  STL [R1+0x9d0], R3 ;  /* 0x0009d00301007387 */ /* 0x0001e20000100800 */
[----:B--2---:R-:W-:-:S03]  /*08e0*/  IADD3 R4, R15, 0x1f, RZ ;  /* 0x0000001f0f047810 */ /* 0x004fc60007ffe0ff */
[----:B------:R1:W-:Y:S04]  /*08f0*/  STL [R1+0x9d4], R2 ;  /* 0x0009d40201007387 */ /* 0x0003e80000100800 */
[----:B------:R2:W-:Y:S01]  /*0900*/  STL [R1+0x9dc], R4 ;  /* 0x0009dc0401007387 */ /* 0x0005e20000100800 */
[C---:B0-----:R-:W-:Y:S02]  /*0910*/  IADD3 R3, R15.reuse, 0x21, RZ ;  /* 0x000000210f037810 */ /* 0x041fe40007ffe0ff */
[C---:B-1----:R-:W-:Y:S02]  /*0920*/  IADD3 R2, R15.reuse, 0x20, RZ ;  /* 0x000000200f027810 */ /* 0x042fe40007ffe0ff */
[----:B--2---:R-:W-:-:S03]  /*0930*/  IADD3 R4, R15, 0x22, RZ ;  /* 0x000000220f047810 */ /* 0x004fc60007ffe0ff */
[----:B------:R0:W-:Y:S04]  /*0940*/  STL [R1+0x9d8], R2 ;  /* 0x0009d80201007387 */ /* 0x0001e80000100800 */
        /* <DEDUP_REMOVED lines=43> */
[----:B------:R-:W-:Y:S01]  /*0c00*/  STL [R1+0xa40], R3 ;  /* 0x000a400301007387 */ /* 0x000fe20000100800 */
[----:B0-----:R-:W-:-:S03]  /*0c10*/  IADD3 R2, R15, 0x39, RZ ;  /* 0x000000390f027810 */ /* 0x001fc60007ffe0ff */
[----:B------:R0:W-:Y:S01]  /*0c20*/  STL [R1+0xa4c], R4 ;  /* 0x000a4c0401007387 */ /* 0x0001e20000100800 */
[----:B-1----:R-:W-:-:S03]  /*0c30*/  IADD3 R5, R15, 0x3c, RZ ;  /* 0x0000003c0f057810 */ /* 0x002fc60007ffe0ff */
[----:B------:R1:W-:Y:S04]  /*0c40*/  STL [R1+0xa54], R2 ;  /* 0x000a540201007387 */ /* 0x0003e80000100800 */
[----:B------:R-:W-:Y:S01]  /*0c50*/  STL [R1+0xa58], R29 ;  /* 0x000a581d01007387 */ /* 0x000fe20000100800 */
[----:B0-----:R-:W-:-:S03]  /*0c60*/  IADD3 R4, R15, 0x3d, RZ ;  /* 0x0000003d0f047810 */ /* 0x001fc60007ffe0ff */
[----:B------:R0:W-:Y:S01]  /*0c70*/  STL [R1+0xa44], R5 ;  /* 0x000a440501007387 */ /* 0x0001e20000100800 */
[----:B-1----:R-:W-:-:S03]  /*0c80*/  IADD3 R2, R15, 0x3b, RZ ;  /* 0x0000003b0f027810 */ /* 0x002fc60007ffe0ff */
[----:B------:R1:W-:Y:S04]  /*0c90*/  STL [R1+0xa38], R4 ;  /* 0x000a380401007387 */ /* 0x0003e80000100800 */
[----:B------:R2:W-:Y:S01]  /*0ca0*/  STL [R1+0xa50], R2 ;  /* 0x000a500201007387 */ /* 0x0005e20000100800 */
[C---:B0-----:R-:W-:Y:S02]  /*0cb0*/  IADD3 R5, R15.reuse, 0x3e, RZ ;  /* 0x0000003e0f057810 */ /* 0x041fe40007ffe0ff */
[----:B-1----:R-:W-:-:S03]  /*0cc0*/  IADD3 R4, R15, 0x3f, RZ ;  /* 0x0000003f0f047810 */ /* 0x002fc60007ffe0ff */
[----:B------:R2:W-:Y:S04]  /*0cd0*/  STL [R1+0x9ec], R5 ;  /* 0x0009ec0501007387 */ /* 0x0005e80000100800 */
[----:B------:R2:W-:Y:S04]  /*0ce0*/  STL [R1+0x9e0], R4 ;  /* 0x0009e00401007387 */ /* 0x0005e80000100800 */
[----:B------:R2:W-:Y:S01]  /*0cf0*/  STL [R1+0x958], R0 ;  /* 0x0009580001007387 */ /* 0x0005e20000100800 */
[----:B------:R-:W-:Y:S05]  /*0d00*/  @P0 BRA `(.L_x_0) ;  /* 0x0000018000000947 */ /* 0x000fea0003800000 */
[----:B--2---:R-:W-:Y:S01]  /*0d10*/  IMAD.SHL.U32 R0, R12, 0x40, RZ ;  /* 0x000000400c007824 */ /* 0x004fe200078e00ff */
[----:B------:R0:W-:Y:S01]  /*0d20*/  STL [R1], RZ ;  /* 0x000000ff01007387 */ /* 0x0001e20000100800 */
[----:B------:R-:W-:Y:S01]  /*0d30*/  CS2R R24, SRZ ;  /* 0x0000000000187805 */ /* 0x000fe2000001ff00 */
[----:B------:R-:W-:Y:S01]  /*0d40*/  CS2R R26, SRZ ;  /* 0x00000000001a7805 */ /* 0x000fe2000001ff00 */
[----:B------:R-:W-:Y:S01]  /*0d50*/  CS2R R20, SRZ ;  /* 0x0000000000147805 */ /* 0x000fe2000001ff00 */
[----:B------:R0:W-:Y:S01]  /*0d60*/  STL [R1+0x4], RZ ;  /* 0x000004ff01007387 */ /* 0x0001e20000100800 */
[----:B------:R-:W-:Y:S01]  /*0d70*/  LOP3.LUT R0, R0, 0x800, RZ, 0xc0, !PT ;  /* 0x0000080000007812 */ /* 0x000fe200078ec0ff */
[----:B------:R-:W-:Y:S01]  /*0d80*/  CS2R R22, SRZ ;  /* 0x0000000000167805 */ /* 0x000fe2000001ff00 */
[----:B------:R-:W-:Y:S01]  /*0d90*/  CS2R R16, SRZ ;  /* 0x0000000000107805 */ /* 0x000fe2000001ff00 */
[----:B------:R0:W-:Y:S01]  /*0da0*/  STL [R1+0x8], RZ ;  /* 0x000008ff01007387 */ /* 0x0001e20000100800 */
[----:B------:R-:W-:Y:S01]  /*0db0*/  CS2R R18, SRZ ;  /* 0x0000000000127805 */ /* 0x000fe2000001ff00 */
[----:B------:R-:W-:Y:S01]  /*0dc0*/  CS2R R12, SRZ ;  /* 0x00000000000c7805 */ /* 0x000fe2000001ff00 */
[----:B------:R-:W-:Y:S01]  /*0dd0*/  CS2R R14, SRZ ;  /* 0x00000000000e7805 */ /* 0x000fe2000001ff00 */
[----:B------:R0:W-:Y:S01]  /*0de0*/  STL [R1+0xc], RZ ;  /* 0x00000cff01007387 */ /* 0x0001e20000100800 */
[----:B------:R-:W-:Y:S01]  /*0df0*/  CS2R R8, SRZ ;  /* 0x0000000000087805 */ /* 0x000fe2000001ff00 */
[----:B------:R-:W-:Y:S01]  /*0e00*/  CS2R R10, SRZ ;  /* 0x00000000000a7805 */ /* 0x000fe2000001ff00 */
[----:B------:R-:W-:Y:S01]  /*0e10*/  CS2R R4, SRZ ;  /* 0x0000000000047805 */ /* 0x000fe2000001ff00 */
[----:B------:R0:W-:Y:S01]  /*0e20*/  STL [R1+0x10], RZ ;  /* 0x000010ff01007387 */ /* 0x0001e20000100800 */
[----:B------:R-:W-:-:S03]  /*0e30*/  CS2R R6, SRZ ;  /* 0x0000000000067805 */ /* 0x000fc6000001ff00 */
[----:B------:R0:W-:Y:S04]  /*0e40*/  STL [R1+0x14], RZ ;  /* 0x000014ff01007387 */ /* 0x0001e80000100800 */
[----:B------:R0:W-:Y:S04]  /*0e50*/  STL [R1+0x18], RZ ;  /* 0x000018ff01007387 */ /* 0x0001e80000100800 */
[----:B------:R0:W-:Y:S04]  /*0e60*/  STL [R1+0x1c], RZ ;  /* 0x00001cff01007387 */ /* 0x0001e80000100800 */
[----:B------:R0:W-:Y:S01]  /*0e70*/  STL [R1+0x95c], R0 ;  /* 0x00095c0001007387 */ /* 0x0001e20000100800 */
[----:B------:R-:W-:Y:S05]  /*0e80*/  BRA `(.L_x_1) ;  /* 0x0002079000007947 */ /* 0x000fea0003800000 */
.L_x_0:
[----:B------:R-:W3:Y:S01]  /*0e90*/  LDL R20, [R1+0x9e0] ;  /* 0x0009e00001147983 */ /* 0x000ee20000100800 */
[----:B------:R-:W-:Y:S01]  /*0ea0*/  IMAD.MOV.U32 R27, RZ, RZ, R29 ;  /* 0x000000ffff1b7224 */ /* 0x000fe200078e001d */
[----:B------:R-:W-:Y:S01]  /*0eb0*/  IABS R29, c[0x0][0x17c] ;  /* 0x00005f00001d7a13 */ /* 0x000fe20000000000 */
[----:B------:R-:W-:Y:S01]  /*0ec0*/  IMAD.MOV.U32 R26, RZ, RZ, R2 ;  /* 0x000000ffff1a7224 */ /* 0x000fe200078e0002 */
[----:B------:R-:W4:Y:S02]  /*0ed0*/  LDL R21, [R1+0xa54] ;  /* 0x000a540001157983 */ /* 0x000f240000100800 */
[----:B--2---:R-:W0:Y:S01]  /*0ee0*/  I2F.RP R2, R29 ;  /* 0x0000001d00027306 */ /* 0x004e220000209400 */
[----:B------:R-:W-:Y:S01]  /*0ef0*/  IABS R0, c[0x0][0x178] ;  /* 0x00005e0000007a13 */ /* 0x000fe20000000000 */
[----:B------:R-:W2:Y:S04]  /*0f00*/  LDL R22, [R1+0xa4c] ;  /* 0x000a4c0001167983 */ /* 0x000ea80000100800 */
[----:B------:R-:W-:Y:S01]  /*0f10*/  IMAD.MOV.U32 R24, RZ, RZ, R0 ;  /* 0x000000ffff187224 */ /* 0x000fe200078e0000 */
[----:B------:R-:W1:Y:S03]  /*0f20*/  S2R R7, SR_TID.X ;  /* 0x0000000000077919 */ /* 0x000e660000002100 */
[----:B------:R-:W5:Y:S01]  /*0f30*/  I2F.RP R0, R24 ;  /* 0x0000001800007306 */ /* 0x000f620000209400 */
[----:B------:R-:W2:Y:S04]  /*0f40*/  LDL R17, [R1+0xa48] ;  /* 0x000a480001117983 */ /* 0x000ea80000100800 */
[----:B------:R-:W2:Y:S03]  /*0f50*/  LDL R8, [R1+0xa34] ;  /* 0x000a340001087983 */ /* 0x000ea60000100800 */
[----:B0-----:R-:W0:Y:S01]  /*0f60*/  MUFU.RCP R2, R2 ;  /* 0x0000000200027308 */ /* 0x001e220000001000 */
[----:B------:R-:W2:Y:S04]  /*0f70*/  LDL R16, [R1+0xa3c] ;  /* 0x000a3c0001107983 */ /* 0x000ea80000100800 */
[----:B------:R-:W2:Y:S03]  /*0f80*/  LDL R18, [R1+0xa30] ;  /* 0x000a300001127983 */ /* 0x000ea60000100800 */
[----:B-----5:R-:W5:Y:S01]  /*0f90*/  MUFU.RCP R0, R0 ;  /* 0x0000000000007308 */ /* 0x020f620000001000 */
[----:B------:R-:W2:Y:S04]  /*0fa0*/  LDL R19, [R1+0xa28] ;  /* 0x000a280001137983 */ /* 0x000ea80000100800 */
[----:B------:R-:W2:Y:S01]  /*0fb0*/  LDL R13, [R1+0xa20] ;  /* 0x000a2000010d7983 */ /* 0x000ea20000100800 */
[----:B0-----:R-:W-:-:S03]  /*0fc0*/  IADD3 R2, R2, 0xffffffe, RZ ;  /* 0x0ffffffe02027810 */ /* 0x001fc60007ffe0ff */
[----:B------:R-:W2:Y:S01]  /*0fd0*/  LDL R15, [R1+0xa24] ;  /* 0x000a2400010f7983 */ /* 0x000ea20000100800 */
[----:B------:R-:W0:Y:S01]  /*0fe0*/  F2I.FTZ.U32.TRUNC.NTZ R5, R2 ;  /* 0x0000000200057305 */ /* 0x000e22000021f000 */
[----:B-1----:R-:W-:Y:S01]  /*0ff0*/  IMAD.SHL.U32 R6, R7, 0x2, RZ ;  /* 0x0000000207067824 */ /* 0x002fe200078e00ff */
[----:B------:R-:W-:Y:S01]  /*1000*/  SHF.R.U32.HI R7, RZ, 0x1, R7 ;  /* 0x00000001ff077819 */ /* 0x000fe20000011607 */
[----:B------:R-:W2:Y:S01]  /*1010*/  LDL R12, [R1+0xa2c] ;  /* 0x000a2c00010c7983 */ /* 0x000ea20000100800 */
[----:B-----5:R-:W-:Y:S02]  /*1020*/  IADD3 R0, R0, 0xffffffe, RZ ;  /* 0x0ffffffe00007810 */ /* 0x020fe40007ffe0ff */
[----:B------:R-:W-:Y:S01]  /*1030*/  LOP3.LUT R6, R6, 0x10, RZ, 0xc0, !PT ;  /* 0x0000001006067812 */ /* 0x000fe200078ec0ff */
[----:B------:R-:W-:Y:S01]  /*1040*/  IMAD.MOV.U32 R23, RZ, RZ, R3 ;  /* 0x000000ffff177224 */ /* 0x000fe200078e0003 */
[----:B------:R-:W5:Y:S01]  /*1050*/  LDL R14, [R1+0xa14] ;  /* 0x000a1400010e7983 */ /* 0x000f620000100800 */
[----:B------:R3:W1:Y:S01]  /*1060*/  F2I.FTZ.U32.TRUNC.NTZ R3, R0 ;  /* 0x0000000000037305 */ /* 0x000662000021f000 */
[----:B------:R-:W-:Y:S01]  /*1070*/  IMAD.MOV.U32 R4, RZ, RZ, RZ ;  /* 0x000000ffff047224 */ /* 0x000fe200078e00ff */
[----:B------:R-:W-:Y:S01]  /*1080*/  LOP3.LUT R6, R6, 0x20, R7, 0xf8, !PT ;  /* 0x0000002006067812 */ /* 0x000fe200078ef807 */
[----:B------:R-:W5:Y:S01]  /*1090*/  LDL R11, [R1+0xa10] ;  /* 0x000a1000010b7983 */ /* 0x000f620000100800 */
[----:B0-----:R-:W-:-:S03]  /*10a0*/  IMAD.MOV R2, RZ, RZ, -R5 ;  /* 0x000000ffff027224 */ /* 0x001fc600078e0a05 */
[----:B------:R-:W5:Y:S01]  /*10b0*/  LDL R7, [R1+0x9ec] ;  /* 0x0009ec0001077983 */ /* 0x000f620000100800 */
[----:B------:R-:W-:-:S03]  /*10c0*/  IMAD R2, R2, R29, RZ ;  /* 0x0000001d02027224 */ /* 0x000fc600078e02ff */
[----:B------:R-:W5:Y:S01]  /*10d0*/  LDL R9, [R1+0xa1c] ;  /* 0x000a1c0001097983 */ /* 0x000f620000100800 */
[----:B------:R-:W-:-:S03]  /*10e0*/  IMAD.HI.U32 R25, R5, R2, R4 ;  /* 0x0000000205197227 */ /* 0x000fc600078e0004 */
[----:B------:R-:W5:Y:S04]  /*10f0*/  LDL R10, [R1+0xa18] ;  /* 0x000a1800010a7983 */ /* 0x000f680000100800 */
[----:B------:R-:W5:Y:S01]  /*1100*/  LDL R4, [R1+0xa38] ;  /* 0x000a380001047983 */ /* 0x000f620000100800 */
[----:B---3--:R-:W-:-:S05]  /*1110*/  IABS R0, R20 ;  /* 0x0000001400007213 */ /* 0x008fca0000000000 */
[----:B------:R-:W-:Y:S02]  /*1120*/  IMAD.MOV.U32 R5, RZ, RZ, R0 ;  /* 0x000000ffff057224 */ /* 0x000fe400078e0000 */
[----:B------:R-:W3:Y:S01]  /*1130*/  LDL R0, [R1+0xa44] ;  /* 0x000a440001007983 */ /* 0x000ee20000100800 */
[----:B----4-:R-:W-:Y:S02]  /*1140*/  IMAD.MOV.U32 R20, RZ, RZ, R21 ;  /* 0x000000ffff147224 */ /* 0x010fe400078e0015 */
[----:B--2---:R-:W-:Y:S01]  /*1150*/  IMAD.MOV.U32 R21, RZ, RZ, R22 ;  /* 0x000000ffff157224 */ /* 0x004fe200078e0016 */
[----:B------:R5:W-:Y:S01]  /*1160*/  STL [R1+0xa4], R6 ;  /* 0x0000a40601007387 */ /* 0x000be20000100800 */
[----:B------:R-:W-:Y:S02]  /*1170*/  IMAD.MOV.U32 R22, RZ, RZ, R17 ;  /* 0x000000ffff167224 */ /* 0x000fe400078e0011 */
[----:B------:R-:W-:Y:S02]  /*1180*/  IMAD.MOV.U32 R17, RZ, RZ, R8 ;  /* 0x000000ffff117224 */ /* 0x000fe400078e0008 */
[----:B-1----:R-:W-:-:S02]  /*1190*/  IMAD.MOV R8, RZ, RZ, -R3 ;  /* 0x000000ffff087224 */ /* 0x002fc400078e0a03 */
[----:B------:R-:W-:Y:S02]  /*11a0*/  IMAD.MOV.U32 R2, RZ, RZ, RZ ;  /* 0x000000ffff027224 */ /* 0x000fe400078e00ff */
[----:B------:R-:W-:-:S04]  /*11b0*/  IMAD R8, R8, R24, RZ ;  /* 0x0000001808087224 */ /* 0x000fc800078e02ff */
[----:B------:R-:W-:-:S05]  /*11c0*/  IMAD.HI.U32 R2, R3, R8, R2 ;  /* 0x0000000803027227 */ /* 0x000fca00078e0002 */
[----:B------:R0:W-:Y:S01]  /*11d0*/  STL [R1+0xa0], R2 ;  /* 0x0000a00201007387 */ /* 0x0001e20000100800 */
[----:B-----5:R-:W-:Y:S01]  /*11e0*/  IABS R6, R7 ;  /* 0x0000000700067213 */ /* 0x020fe20000000000 */
[----:B------:R-:W-:-:S04]  /*11f0*/  IMAD.HI.U32 R7, R25, R5, RZ ;  /* 0x0000000519077227 */ /* 0x000fc800078e00ff */
[----:B------:R-:W-:Y:S02]  /*1200*/  IMAD.MOV R7, RZ, RZ, -R7 ;  /* 0x000000ffff077224 */ /* 0x000fe400078e0a07 */
[----:B------:R-:W-:Y:S01]  /*1210*/  IMAD.HI.U32 R8, R25, R6, RZ ;  /* 0x0000000619087227 */ /* 0x000fe200078e00ff */
[----:B------:R-:W-:-:S03]  /*1220*/  IABS R4, R4 ;  /* 0x0000000400047213 */ /* 0x000fc60000000000 */
[----:B0-----:R-:W-:Y:S02]  /*1230*/  IMAD R2, R29, R7, R5 ;  /* 0x000000071d027224 */ /* 0x001fe400078e0205 */
[----:B------:R-:W-:Y:S02]  /*1240*/  IMAD.MOV R8, RZ, RZ, -R8 ;  /* 0x000000ffff087224 */ /* 0x000fe400078e0a08 */
[----:B------:R-:W-:Y:S01]  /*1250*/  IMAD.HI.U32 R7, R25, R4, RZ ;  /* 0x0000000419077227 */ /* 0x000fe200078e00ff */
[----:B------:R0:W-:Y:S01]  /*1260*/  STL [R1+0x8c], R2 ;  /* 0x00008c0201007387 */ /* 0x0001e20000100800 */
[----:B------:R-:W-:Y:S02]  /*1270*/  IABS R5, R26 ;  /* 0x0000001a00057213 */ /* 0x000fe40000000000 */
[----:B------:R-:W-:Y:S02]  /*1280*/  IMAD.MOV R7, RZ, RZ, -R7 ;  /* 0x000000ffff077224 */ /* 0x000fe400078e0a07 */
[----:B------:R-:W-:-:S02]  /*1290*/  IMAD R6, R29, R8, R6 ;  /* 0x000000081d067224 */ /* 0x000fc400078e0206 */
[----:B------:R-:W-:Y:S01]  /*12a0*/  IMAD R4, R29, R7, R4 ;  /* 0x000000071d047224 */ /* 0x000fe200078e0204 */
[----:B0-----:R-:W-:Y:S02]  /*12b0*/  IABS R2, R27 ;  /* 0x0000001b00027213 */ /* 0x001fe40000000000 */
[----:B------:R0:W-:Y:S01]  /*12c0*/  STL [R1+0x88], R6 ;  /* 0x0000880601007387 */ /* 0x0001e20000100800 */
[----:B------:R-:W-:-:S03]  /*12d0*/  IABS R7, R20 ;  /* 0x0000001400077213 */ /* 0x000fc60000000000 */
[----:B------:R1:W-:Y:S01]  /*12e0*/  STL [R1+0x84], R4 ;  /* 0x0000840401007387 */ /* 0x0003e20000100800 */
[----:B0-----:R-:W-:Y:S01]  /*12f0*/  IMAD.HI.U32 R6, R25, R5, RZ ;  /* 0x0000000519067227 */ /* 0x001fe200078e00ff */
[----:B-1----:R-:W-:-:S03]  /*1300*/  IABS R4, R21 ;  /* 0x0000001500047213 */ /* 0x002fc60000000000 */
[----:B------:R-:W-:Y:S02]  /*1310*/  IMAD.MOV R6, RZ, RZ, -R6 ;  /* 0x000000ffff067224 */ /* 0x000fe400078e0a06 */
[----:B------:R-:W-:-:S04]  /*1320*/  IMAD.HI.U32 R8, R25, R7, RZ ;  /* 0x0000000719087227 */ /* 0x000fc800078e00ff */
[----:B------:R-:W-:Y:S02]  /*1330*/  IMAD R5, R29, R6, R5 ;  /* 0x000000061d057224 */ /* 0x000fe400078e0205 */
[----:B------:R-:W-:-:S04]  /*1340*/  IMAD.HI.U32 R6, R25, R4, RZ ;  /* 0x0000000419067227 */ /* 0x000fc800078e00ff */
[----:B------:R-:W-:Y:S02]  /*1350*/  IMAD.MOV R8, RZ, RZ, -R8 ;  /* 0x000000ffff087224 */ /* 0x000fe400078e0a08 */
[----:B------:R-:W-:Y:S02]  /*1360*/  IMAD.MOV R6, RZ, RZ, -R6 ;  /* 0x000000ffff067224 */ /* 0x000fe400078e0a06 */
[C---:B------:R-:W-:Y:S02]  /*1370*/  IMAD R7, R29.reuse, R8, R7 ;  /* 0x000000081d077224 */ /* 0x040fe400078e0207 */
[----:B------:R-:W-:Y:S01]  /*1380*/  IMAD R4, R29, R6, R4 ;  /* 0x000000061d047224 */ /* 0x000fe200078e0204 */
[----:B---3--:R-:W-:-:S05]  /*1390*/  IABS R0, R0 ;  /* 0x0000000000007213 */ /* 0x008fca0000000000 */
[----:B------:R-:W-:-:S04]  /*13a0*/  IMAD.HI.U32 R3, R25, R0, RZ ;  /* 0x0000000019037227 */ /* 0x000fc800078e00ff */
[----:B------:R-:W-:-:S04]  /*13b0*/  IMAD.MOV R3, RZ, RZ, -R3 ;  /* 0x000000ffff037224 */ /* 0x000fc800078e0a03 */
[----:B------:R-:W-:Y:S02]  /*13c0*/  IMAD R0, R29, R3, R0 ;  /* 0x000000031d007224 */ /* 0x000fe400078e0200 */
[----:B------:R-:W-:-:S03]  /*13d0*/  IMAD.HI.U32 R3, R25, R2, RZ ;  /* 0x0000000219037227 */ /* 0x000fc600078e00ff */
[----:B------:R0:W-:Y:S01]  /*13e0*/  STL [R1+0x80], R0 ;  /* 0x0000800001007387 */ /* 0x0001e20000100800 */
[----:B------:R-:W-:-:S04]  /*13f0*/  IMAD.MOV R3, RZ, RZ, -R3 ;  /* 0x000000ffff037224 */ /* 0x000fc800078e0a03 */
[----:B------:R-:W-:Y:S01]  /*1400*/  IMAD R2, R29, R3, R2 ;  /* 0x000000031d027224 */ /* 0x000fe200078e0202 */
[----:B0-----:R-:W-:Y:S01]  /*1410*/  IABS R0, R22 ;  /* 0x0000001600007213 */ /* 0x001fe20000000000 */
[----:B------:R0:W-:Y:S04]  /*1420*/  STL [R1+0x7c], R5 ;  /* 0x00007c0501007387 */ /* 0x0001e80000100800 */
[----:B------:R-:W-:Y:S01]  /*1430*/  IMAD.HI.U32 R3, R25, R0, RZ ;  /* 0x0000000019037227 */ /* 0x000fe200078e00ff */
[----:B------:R1:W-:Y:S03]  /*1440*/  STL [R1+0x78], R2 ;  /* 0x0000780201007387 */ /* 0x0003e60000100800 */
[----:B------:R-:W-:Y:S01]  /*1450*/  IMAD.MOV R3, RZ, RZ, -R3 ;  /* 0x000000ffff037224 */ /* 0x000fe200078e0a03 */
[----:B0-----:R-:W-:-:S03]  /*1460*/  IABS R5, R23 ;  /* 0x0000001700057213 */ /* 0x001fc60000000000 */
[----:B------:R-:W-:Y:S01]  /*1470*/  IMAD R0, R29, R3, R0 ;  /* 0x000000031d007224 */ /* 0x000fe200078e0200 */
[----:B-1----:R-:W-:Y:S01]  /*1480*/  IABS R2, R16 ;  /* 0x0000001000027213 */ /* 0x002fe20000000000 */
[C---:B------:R-:W-:Y:S01]  /*1490*/  IMAD.HI.U32 R6, R25.reuse, R5, RZ ;  /* 0x0000000519067227 */ /* 0x040fe200078e00ff */
[----:B------:R0:W-:Y:S03]  /*14a0*/  STL [R1+0x74], R7 ;  /* 0x0000740701007387 */ /* 0x0001e60000100800 */
[----:B------:R-:W-:Y:S01]  /*14b0*/  IMAD.HI.U32 R3, R25, R2, RZ ;  /* 0x0000000219037227 */ /* 0x000fe200078e00ff */
[----:B------:R1:W-:Y:S03]  /*14c0*/  STL [R1+0x70], R4 ;  /* 0x0000700401007387 */ /* 0x0003e60000100800 */
[----:B------:R-:W-:Y:S01]  /*14d0*/  IMAD.MOV R6, RZ, RZ, -R6 ;  /* 0x000000ffff067224 */ /* 0x000fe200078e0a06 */
[----:B------:R2:W-:Y:S01]  /*14e0*/  STL [R1+0x6c], R0 ;  /* 0x00006c0001007387 */ /* 0x0005e20000100800 */
[----:B0-----:R-:W-:Y:S01]  /*14f0*/  IABS R7, R17 ;  /* 0x0000001100077213 */ /* 0x001fe20000000000 */
[----:B------:R-:W-:Y:S01]  /*1500*/  IMAD.MOV R3, RZ, RZ, -R3 ;  /* 0x000000ffff037224 */ /* 0x000fe200078e0a03 */
[----:B-1----:R-:W-:-:S03]  /*1510*/  IABS R4, R18 ;  /* 0x0000001200047213 */ /* 0x002fc60000000000 */
[----:B------:R-:W-:Y:S01]  /*1520*/  IMAD.HI.U32 R8, R25, R7, RZ ;  /* 0x0000000719087227 */ /* 0x000fe200078e00ff */
[----:B--2---:R-:W-:-:S03]  /*1530*/  IABS R0, R19 ;  /* 0x0000001300007213 */ /* 0x004fc60000000000 */
[C---:B------:R-:W-:Y:S02]  /*1540*/  IMAD R5, R29.reuse, R6, R5 ;  /* 0x000000061d057224 */ /* 0x040fe400078e0205 */
[----:B------:R-:W-:Y:S02]  /*1550*/  IMAD R2, R29, R3, R2 ;  /* 0x000000031d027224 */ /* 0x000fe400078e0202 */
[----:B------:R-:W-:-:S04]  /*1560*/  IMAD.HI.U32 R6, R25, R4, RZ ;  /* 0x0000000419067227 */ /* 0x000fc800078e00ff */
[----:B------:R-:W-:-:S04]  /*1570*/  IMAD.HI.U32 R3, R25, R0, RZ ;  /* 0x0000000019037227 */ /* 0x000fc800078e00ff */
[----:B------:R-:W-:Y:S02]  /*1580*/  IMAD.MOV R8, RZ, RZ, -R8 ;  /* 0x000000ffff087224 */ /* 0x000fe400078e0a08 */
[----:B------:R-:W-:Y:S02]  /*1590*/  IMAD.MOV R6, RZ, RZ, -R6 ;  /* 0x000000ffff067224 */ /* 0x000fe400078e0a06 */
[----:B------:R-:W-:Y:S02]  /*15a0*/  IMAD.MOV R3, RZ, RZ, -R3 ;  /* 0x000000ffff037224 */ /* 0x000fe400078e0a03 */
[C---:B------:R-:W-:Y:S01]  /*15b0*/  IMAD R7, R29.reuse, R8, R7 ;  /* 0x000000081d077224 */ /* 0x040fe200078e0207 */
[----:B------:R-:W-:Y:S01]  /*15c0*/  STL [R1+0x68], R5 ;  /* 0x0000680501007387 */ /* 0x000fe20000100800 */
[C---:B------:R-:W-:Y:S02]  /*15d0*/  IMAD R4, R29.reuse, R6, R4 ;  /* 0x000000061d047224 */ /* 0x040fe400078e0204 */
[----:B------:R-:W-:Y:S01]  /*15e0*/  IMAD R0, R29, R3, R0 ;  /* 0x000000031d007224 */ /* 0x000fe200078e0200 */
[----:B------:R0:W-:Y:S04]  /*15f0*/  STL [R1+0x64], R2 ;  /* 0x0000640201007387 */ /* 0x0001e80000100800 */
[----:B------:R1:W-:Y:S01]  /*1600*/  STL [R1+0x60], R7 ;  /* 0x0000600701007387 */ /* 0x0003e20000100800 */
[----:B0-----:R-:W-:-:S03]  /*1610*/  IABS R2, R13 ;  /* 0x0000000d00027213 */ /* 0x001fc60000000000 */
[----:B------:R-:W2:Y:S01]  /*1620*/  LDL R13, [R1+0xa08] ;  /* 0x000a0800010d7983 */ /* 0x000ea20000100800 */
[----:B-1----:R-:W-:-:S03]  /*1630*/  IABS R7, R15 ;  /* 0x0000000f00077213 */ /* 0x002fc60000000000 */
[----:B------:R0:W-:Y:S04]  /*1640*/  STL [R1+0x5c], R4 ;  /* 0x00005c0401007387 */ /* 0x0001e80000100800 */
[----:B------:R1:W-:Y:S04]  /*1650*/  STL [R1+0x58], R0 ;  /* 0x0000580001007387 */ /* 0x0003e80000100800 */
[----:B------:R-:W3:Y:S01]  /*1660*/  LDL R15, [R1+0xa0c] ;  /* 0x000a0c00010f7983 */ /* 0x000ee20000100800 */
[----:B------:R-:W-:-:S05]  /*1670*/  IABS R5, R12 ;  /* 0x0000000c00057213 */ /* 0x000fca0000000000 */
[C---:B------:R-:W-:Y:S01]  /*1680*/  IMAD.HI.U32 R6, R25.reuse, R5, RZ ;  /* 0x0000000519067227 */ /* 0x040fe200078e00ff */
[----:B0-----:R-:W-:Y:S02]  /*1690*/  IABS R4, R10 ;  /* 0x0000000a00047213 */ /* 0x001fe40000000000 */
[----:B------:R-:W4:Y:S01]  /*16a0*/  LDL R10, [R1+0xa00] ;  /* 0x000a0000010a7983 */ /* 0x000f220000100800 */
[----:B------:R-:W-:Y:S02]  /*16b0*/  IMAD.MOV R6, RZ, RZ, -R6 ;  /* 0x000000ffff067224 */ /* 0x000fe400078e0a06 */
[----:B------:R-:W-:-:S04]  /*16c0*/  IMAD.HI.U32 R3, R25, R2, RZ ;  /* 0x0000000219037227 */ /* 0x000fc800078e00ff */
[----:B------:R-:W-:Y:S01]  /*16d0*/  IMAD R5, R29, R6, R5 ;  /* 0x000000061d057224 */ /* 0x000fe200078e0205 */
[----:B-1----:R-:W-:Y:S01]  /*16e0*/  IABS R0, R9 ;  /* 0x0000000900007213 */ /* 0x002fe20000000000 */
[----:B------:R-:W-:Y:S02]  /*16f0*/  IMAD.MOV R3, RZ, RZ, -R3 ;  /* 0x000000ffff037224 */ /* 0x000fe400078e0a03 */
[----:B------:R-:W-:Y:S01]  /*1700*/  IMAD.HI.U32 R8, R25, R7, RZ ;  /* 0x0000000719087227 */ /* 0x000fe200078e00ff */
[----:B------:R0:W-:Y:S04]  /*1710*/  STL [R1+0x54], R5 ;  /* 0x0000540501007387 */ /* 0x0001e80000100800 */
[----:B------:R-:W5:Y:S01]  /*1720*/  LDL R9, [R1+0xa04] ;  /* 0x000a040001097983 */ /* 0x000f620000100800 */
[----:B------:R-:W-:-:S02]  /*1730*/  IMAD R2, R29, R3, R2 ;  /* 0x000000031d027224 */ /* 0x000fc400078e0202 */
[----:B------:R-:W-:-:S03]  /*1740*/  IMAD.MOV R8, RZ, RZ, -R8 ;  /* 0x000000ffff087224 */ /* 0x000fc600078e0a08 */
[----:B------:R1:W-:Y:S01]  /*1750*/  STL [R1+0x50], R2 ;  /* 0x0000500201007387 */ /* 0x0003e20000100800 */
[----:B------:R-:W-:Y:S01]  /*1760*/  IMAD R7, R29, R8, R7 ;  /* 0x000000081d077224 */ /* 0x000fe200078e0207 */
[----:B0-----:R-:W-:Y:S02]  /*1770*/  IABS R5, R11 ;  /* 0x0000000b00057213 */ /* 0x001fe40000000000 */
[----:B------:R-:W5:Y:S01]  /*1780*/  LDL R11, [R1+0x9f8] ;  /* 0x0009f800010b7983 */ /* 0x000f620000100800 */
[----:B------:R-:W-:-:S03]  /*1790*/  IABS R3, R14 ;  /* 0x0000000e00037213 */ /* 0x000fc60000000000 */
[----:B------:R0:W-:Y:S04]  /*17a0*/  STL [R1+0x4c], R7 ;  /* 0x00004c0701007387 */ /* 0x0001e80000100800 */
[----:B------:R-:W5:Y:S01]  /*17b0*/  LDL R14, [R1+0x9fc] ;  /* 0x0009fc00010e7983 */ /* 0x000f620000100800 */
[----:B------:R-:W-:-:S04]  /*17c0*/  IMAD.HI.U32 R6, R25, R4, RZ ;  /* 0x0000000419067227 */ /* 0x000fc800078e00ff */
[----:B-1----:R-:W-:-:S04]  /*17d0*/  IMAD.HI.U32 R2, R25, R0, RZ ;  /* 0x0000000019027227 */ /* 0x002fc800078e00ff */
[----:B------:R-:W-:Y:S02]  /*17e0*/  IMAD.MOV R6, RZ, RZ, -R6 ;  /* 0x000000ffff067224 */ /* 0x000fe400078e0a06 */
[----:B------:R-:W-:Y:S02]  /*17f0*/  IMAD.MOV R2, RZ, RZ, -R2 ;  /* 0x000000ffff027224 */ /* 0x000fe400078e0a02 */
[C---:B------:R-:W-:Y:S02]  /*1800*/  IMAD R4, R29.reuse, R6, R4 ;  /* 0x000000061d047224 */ /* 0x040fe400078e0204 */
[----:B------:R-:W-:-:S03]  /*1810*/  IMAD R0, R29, R2, R0 ;  /* 0x000000021d007224 */ /* 0x000fc600078e0200 */
[----:B------:R3:W-:Y:S04]  /*1820*/  STL [R1+0x48], R4 ;  /* 0x0000480401007387 */ /* 0x0007e80000100800 */
[----:B------:R4:W-:Y:S01]  /*1830*/  STL [R1+0x44], R0 ;  /* 0x0000440001007387 */ /* 0x0009e20000100800 */
[----:B0-----:R-:W-:-:S03]  /*1840*/  IMAD.HI.U32 R7, R25, R5, RZ ;  /* 0x0000000519077227 */ /* 0x001fc600078e00ff */
[----:B------:R-:W5:Y:S01]  /*1850*/  LDL R19, [R1+0x9f0] ;  /* 0x0009f00001137983 */ /* 0x000f620000100800 */
[----:B---3--:R-:W-:-:S03]  /*1860*/  IABS R4, R15 ;  /* 0x0000000f00047213 */ /* 0x008fc60000000000 */
[----:B------:R-:W3:Y:S01]  /*1870*/  LDL R15, [R1+0x9f4] ;  /* 0x0009f400010f7983 */ /* 0x000ee20000100800 */
[----:B------:R-:W-:-:S04]  /*1880*/  IMAD.HI.U32 R6, R25, R3, RZ ;  /* 0x0000000319067227 */ /* 0x000fc800078e00ff */
[----:B------:R-:W-:Y:S02]  /*1890*/  IMAD.MOV R7, RZ, RZ, -R7 ;  /* 0x000000ffff077224 */ /* 0x000fe400078e0a07 */
[----:B------:R-:W-:Y:S01]  /*18a0*/  IMAD.MOV R6, RZ, RZ, -R6 ;  /* 0x000000ffff067224 */ /* 0x000fe200078e0a06 */
[----:B--2---:R-:W-:Y:S01]  /*18b0*/  IABS R2, R13 ;  /* 0x0000000d00027213 */ /* 0x004fe20000000000 */
[C---:B------:R-:W-:Y:S01]  /*18c0*/  IMAD R7, R29.reuse, R7, R5 ;  /* 0x000000071d077224 */ /* 0x040fe200078e0205 */
[----:B----4-:R-:W-:Y:S01]  /*18d0*/  IABS R0, R10 ;  /* 0x0000000a00007213 */ /* 0x010fe20000000000 */
[----:B------:R-:W-:Y:S02]  /*18e0*/  IMAD R3, R29, R6, R3 ;  /* 0x000000061d037224 */ /* 0x000fe400078e0203 */
[----:B------:R-:W-:Y:S01]  /*18f0*/  IMAD.HI.U32 R5, R25, R2, RZ ;  /* 0x0000000219057227 */ /* 0x000fe200078e00ff */
[----:B------:R0:W-:Y:S04]  /*1900*/  STL [R1+0x40], R7 ;  /* 0x0000400701007387 */ /* 0x0001e80000100800 */
[----:B------:R-:W2:Y:S01]  /*1910*/  LDL R10, [R1+0x9e4] ;  /* 0x0009e400010a7983 */ /* 0x000ea20000100800 */
[----:B------:R-:W-:-:S03]  /*1920*/  IMAD.MOV R5, RZ, RZ, -R5 ;  /* 0x000000ffff057224 */ /* 0x000fc600078e0a05 */
[----:B------:R1:W-:Y:S01]  /*1930*/  STL [R1+0x3c], R3 ;  /* 0x00003c0301007387 */ /* 0x0003e20000100800 */
[C---:B0-----:R-:W-:Y:S01]  /*1940*/  IMAD.HI.U32 R7, R25.reuse, R4, RZ ;  /* 0x0000000419077227 */ /* 0x041fe200078e00ff */
[----:B-----5:R-:W-:Y:S02]  /*1950*/  IABS R6, R9 ;  /* 0x0000000900067213 */ /* 0x020fe40000000000 */
[----:B------:R-:W4:Y:S01]  /*1960*/  LDL R12, [R1+0x9e8] ;  /* 0x0009e800010c7983 */ /* 0x000f220000100800 */
[----:B------:R-:W-:Y:S02]  /*1970*/  IMAD.MOV R9, RZ, RZ, -R7 ;  /* 0x000000ffff097224 */ /* 0x000fe400078e0a07 */
[----:B-1----:R-:W-:-:S04]  /*1980*/  IMAD.HI.U32 R3, R25, R0, RZ ;  /* 0x0000000019037227 */ /* 0x002fc800078e00ff */
[----:B------:R-:W-:Y:S02]  /*1990*/  IMAD.MOV R7, RZ, RZ, -R3 ;  /* 0x000000ffff077224 */ /* 0x000fe400078e0a03 */
[C---:B------:R-:W-:Y:S02]  /*19a0*/  IMAD R5, R29.reuse, R5, R2 ;  /* 0x000000051d057224 */ /* 0x040fe400078e0202 */
[C---:B------:R-:W-:Y:S02]  /*19b0*/  IMAD R4, R29.reuse, R9, R4 ;  /* 0x000000091d047224 */ /* 0x040fe400078e0204 */
[----:B------:R-:W-:Y:S01]  /*19c0*/  IMAD R0, R29, R7, R0 ;  /* 0x000000071d007224 */ /* 0x000fe200078e0200 */
[----:B------:R-:W-:Y:S01]  /*19d0*/  IABS R8, R11 ;  /* 0x0000000b00087213 */ /* 0x000fe20000000000 */
[----:B------:R-:W-:Y:S04]  /*19e0*/  STL [R1+0x38], R5 ;  /* 0x0000380501007387 */ /* 0x000fe80000100800 */
[----:B------:R-:W5:Y:S04]  /*19f0*/  LDL R11, [R1+0x9d8] ;  /* 0x0009d800010b7983 */ /* 0x000f680000100800 */
[----:B------:R-:W-:Y:S04]  /*1a00*/  STL [R1+0x34], R4 ;  /* 0x0000340401007387 */ /* 0x000fe80000100800 */
[----:B------:R0:W-:Y:S04]  /*1a10*/  STL [R1+0x30], R0 ;  /* 0x0000300001007387 */ /* 0x0001e80000100800 */
[----:B------:R-:W5:Y:S01]  /*1a20*/  LDL R13, [R1+0x9dc] ;  /* 0x0009dc00010d7983 */ /* 0x000f620000100800 */
[----:B------:R-:W-:Y:S01]  /*1a30*/  IMAD.MOV.U32 R3, RZ, RZ, R6 ;  /* 0x000000ffff037224 */ /* 0x000fe200078e0006 */
[----:B0-----:R-:W-:-:S02]  /*1a40*/  IABS R0, R14 ;  /* 0x0000000e00007213 */ /* 0x001fc40000000000 */
[----:B------:R-:W5:Y:S01]  /*1a50*/  LDL R14, [R1+0x9d4] ;  /* 0x0009d400010e7983 */ /* 0x000f620000100800 */
[----:B------:R-:W-:-:S04]  /*1a60*/  IMAD.HI.U32 R4, R25, R3, RZ ;  /* 0x0000000319047227 */ /* 0x000fc800078e00ff */
[----:B------:R-:W-:Y:S02]  /*1a70*/  IMAD.MOV.U32 R2, RZ, RZ, R8 ;  /* 0x000000ffff027224 */ /* 0x000fe400078e0008 */
[----:B------:R-:W-:-:S04]  /*1a80*/  IMAD.MOV R8, RZ, RZ, -R4 ;  /* 0x000000ffff087224 */ /* 0x000fc800078e0a04 */
[----:B------:R-:W-:-:S05]  /*1a90*/  IMAD R3, R29, R8, R3 ;  /* 0x000000081d037224 */ /* 0x000fca00078e0203 */
[----:B------:R0:W-:Y:S01]  /*1aa0*/  STL [R1+0x2c], R3 ;  /* 0x00002c0301007387 */ /* 0x0001e20000100800 */
[----:B---3--:R-:W-:-:S03]  /*1ab0*/  IABS R7, R15 ;  /* 0x0000000f00077213 */ /* 0x008fc60000000000 */
[----:B------:R-:W3:Y:S01]  /*1ac0*/  LDL R15, [R1+0x9d0] ;  /* 0x0009d000010f7983 */ /* 0x000ee20000100800 */
[----:B------:R-:W-:Y:S01]  /*1ad0*/  IMAD.HI.U32 R6, R25, R2, RZ ;  /* 0x0000000219067227 */ /* 0x000fe200078e00ff */
[----:B------:R-:W-:-:S03]  /*1ae0*/  IABS R5, R19 ;  /* 0x0000001300057213 */ /* 0x000fc60000000000 */
[----:B------:R-:W-:Y:S02]  /*1af0*/  IMAD.MOV R6, RZ, RZ, -R6 ;  /* 0x000000ffff067224 */ /* 0x000fe400078e0a06 */
[----:B------:R-:W-:Y:S02]  /*1b00*/  IMAD.MOV.U32 R4, RZ, RZ, R5 ;  /* 0x000000ffff047224 */ /* 0x000fe400078e0005 */
[----:B------:R-:W-:Y:S02]  /*1b10*/  IMAD R2, R29, R6, R2 ;  /* 0x000000061d027224 */ /* 0x000fe400078e0202 */
[----:B------:R-:W-:Y:S02]  /*1b20*/  IMAD.MOV.U32 R5, RZ, RZ, R7 ;  /* 0x000000ffff057224 */ /* 0x000fe400078e0007 */
[C---:B------:R-:W-:Y:S01]  /*1b30*/  IMAD.HI.U32 R7, R25.reuse, R0, RZ ;  /* 0x0000000019077227 */ /* 0x040fe200078e00ff */
[----:B------:R1:W-:Y:S03]  /*1b40*/  STL [R1+0x28], R2 ;  /* 0x0000280201007387 */ /* 0x0003e60000100800 */
[----:B0-----:R-:W-:Y:S01]  /*1b50*/  IMAD.HI.U32 R3, R25, R4, RZ ;  /* 0x0000000419037227 */ /* 0x001fe200078e00ff */
[----:B--2---:R-:W-:-:S02]  /*1b60*/  IABS R6, R10 ;  /* 0x0000000a00067213 */ /* 0x004fc40000000000 */
[----:B------:R-:W2:Y:S01]  /*1b70*/  LDL R10, [R1+0x9cc] ;  /* 0x0009cc00010a7983 */ /* 0x000ea20000100800 */
[----:B------:R-:W-:Y:S02]  /*1b80*/  IMAD.MOV R7, RZ, RZ, -R7 ;  /* 0x000000ffff077224 */ /* 0x000fe400078e0a07 */
[----:B-1----:R-:W-:Y:S01]  /*1b90*/  IMAD.HI.U32 R2, R25, R5, RZ ;  /* 0x0000000519027227 */ /* 0x002fe200078e00ff */
[----:B----4-:R-:W-:-:S03]  /*1ba0*/  IABS R8, R12 ;  /* 0x0000000c00087213 */ /* 0x010fc60000000000 */
[----:B------:R-:W-:Y:S02]  /*1bb0*/  IMAD.MOV R9, RZ, RZ, -R3 ;  /* 0x000000ffff097224 */ /* 0x000fe400078e0a03 */
[----:B------:R-:W-:Y:S02]  /*1bc0*/  IMAD.MOV R2, RZ, RZ, -R2 ;  /* 0x000000ffff027224 */ /* 0x000fe400078e0a02 */
[C---:B------:R-:W-:Y:S02]  /*1bd0*/  IMAD R7, R29.reuse, R7, R0 ;  /* 0x000000071d077224 */ /* 0x040fe400078e0200 */
[----:B------:R-:W-:Y:S02]  /*1be0*/  IMAD.MOV.U32 R3, RZ, RZ, R8 ;  /* 0x000000ffff037224 */ /* 0x000fe400078e0008 */
[C---:B------:R-:W-:Y:S02]  /*1bf0*/  IMAD R0, R29.reuse, R9, R4 ;  /* 0x000000091d007224 */ /* 0x040fe400078e0204 */
[----:B------:R-:W-:-:S02]  /*1c00*/  IMAD R4, R29, R2, R5 ;  /* 0x000000021d047224 */ /* 0x000fc400078e0205 */
[C---:B------:R-:W-:Y:S01]  /*1c10*/  IMAD.HI.U32 R2, R25.reuse, R6, RZ ;  /* 0x0000000619027227 */ /* 0x040fe200078e00ff */
[----:B------:R-:W-:Y:S03]  /*1c20*/  STL [R1+0x24], R7 ;  /* 0x0000240701007387 */ /* 0x000fe60000100800 */
[----:B------:R-:W-:Y:S01]  /*1c30*/  IMAD.HI.U32 R5, R25, R3, RZ ;  /* 0x0000000319057227 */ /* 0x000fe200078e00ff */
[----:B------:R5:W-:Y:S03]  /*1c40*/  STL [R1+0x20], R0 ;  /* 0x0000200001007387 */ /* 0x000be60000100800 */
[----:B------:R-:W-:Y:S01]  /*1c50*/  IMAD.MOV R8, RZ, RZ, -R2 ;  /* 0x000000ffff087224 */ /* 0x000fe200078e0a02 */
[----:B------:R0:W-:Y:S01]  /*1c60*/  STL [R1+0x1c], R4 ;  /* 0x00001c0401007387 */ /* 0x0001e20000100800 */
[----:B------:R-:W-:-:S02]  /*1c70*/  IMAD.MOV R5, RZ, RZ, -R5 ;  /* 0x000000ffff057224 */ /* 0x000fc400078e0a05 */
[----:B------:R-:W-:Y:S01]  /*1c80*/  IMAD R6, R29, R8, R6 ;  /* 0x000000081d067224 */ /* 0x000fe200078e0206 */
[----:B------:R-:W4:Y:S01]  /*1c90*/  LDL R12, [R1+0x9c0] ;  /* 0x0009c000010c7983 */ /* 0x000f220000100800 */
[----:B-----5:R-:W-:-:S03]  /*1ca0*/  IABS R0, R11 ;  /* 0x0000000b00007213 */ /* 0x020fc60000000000 */
[----:B------:R-:W5:Y:S01]  /*1cb0*/  LDL R11, [R1+0x9c4] ;  /* 0x0009c400010b7983 */ /* 0x000f620000100800 */
[----:B0-----:R-:W-:Y:S01]  /*1cc0*/  IABS R4, R13 ;  /* 0x0000000d00047213 */ /* 0x001fe20000000000 */
[----:B------:R-:W-:Y:S01]  /*1cd0*/  IMAD R3, R29, R5, R3 ;  /* 0x000000051d037224 */ /* 0x000fe200078e0203 */
[----:B------:R-:W-:-:S03]  /*1ce0*/  IABS R7, R14 ;  /* 0x0000000e00077213 */ /* 0x000fc60000000000 */
[----:B------:R-:W-:Y:S01]  /*1cf0*/  IMAD.MOV.U32 R2, RZ, RZ, R4 ;  /* 0x000000ffff027224 */ /* 0x000fe200078e0004 */
[----:B------:R0:W-:Y:S01]  /*1d00*/  STL [R1+0x18], R6 ;  /* 0x0000180601007387 */ /* 0x0001e20000100800 */
[----:B------:R-:W-:-:S03]  /*1d10*/  IMAD.MOV.U32 R4, RZ, RZ, R7 ;  /* 0x000000ffff047224 */ /* 0x000fc600078e0007 */
[----:B------:R-:W5:Y:S01]  /*1d20*/  LDL R13, [R1+0x9bc] ;  /* 0x0009bc00010d7983 */ /* 0x000f620000100800 */
[----:B------:R-:W-:-:S03]  /*1d30*/  IMAD.HI.U32 R7, R25, R0, RZ ;  /* 0x0000000019077227 */ /* 0x000fc600078e00ff */
[----:B------:R-:W5:Y:S01]  /*1d40*/  LDL R14, [R1+0x9b8] ;  /* 0x0009b800010e7983 */ /* 0x000f620000100800 */
[----:B0-----:R-:W-:-:S03]  /*1d50*/  IMAD.HI.U32 R6, R25, R2, RZ ;  /* 0x0000000219067227 */ /* 0x001fc600078e00ff */
[----:B------:R0:W-:Y:S01]  /*1d60*/  STL [R1+0x14], R3 ;  /* 0x0000140301007387 */ /* 0x0001e20000100800 */
[----:B------:R-:W-:Y:S02]  /*1d70*/  IMAD.MOV R7, RZ, RZ, -R7 ;  /* 0x000000ffff077224 */ /* 0x000fe400078e0a07 */
[----:B------:R-:W-:Y:S02]  /*1d80*/  IMAD.MOV R9, RZ, RZ, -R6 ;  /* 0x000000ffff097224 */ /* 0x000fe400078e0a06 */
[----:B0-----:R-:W-:-:S04]  /*1d90*/  IMAD.HI.U32 R3, R25, R4, RZ ;  /* 0x0000000419037227 */ /* 0x001fc800078e00ff */
[----:B------:R-:W-:Y:S02]  /*1da0*/  IMAD.MOV R6, RZ, RZ, -R3 ;  /* 0x000000ffff067224 */ /* 0x000fe400078e0a03 */
[C---:B------:R-:W-:Y:S02]  /*1db0*/  IMAD R0, R29.reuse, R7, R0 ;  /* 0x000000071d007224 */ /* 0x040fe400078e0200 */
[C---:B------:R-:W-:Y:S02]  /*1dc0*/  IMAD R7, R29.reuse, R9, R2 ;  /* 0x000000091d077224 */ /* 0x040fe400078e0202 */
[----:B------:R-:W-:Y:S01]  /*1dd0*/  IMAD R2, R29, R6, R4 ;  /* 0x000000061d027224 */ /* 0x000fe200078e0204 */
[----:B------:R0:W-:Y:S04]  /*1de0*/  STL [R1+0x10], R0 ;  /* 0x0000100001007387 */ /* 0x0001e80000100800 */
[----:B------:R1:W-:Y:S04]  /*1df0*/  STL [R1+0xc], R7 ;  /* 0x00000c0701007387 */ /* 0x0003e80000100800 */
[----:B------:R5:W-:Y:S01]  /*1e00*/  STL [R1+0x8], R2 ;  /* 0x0000080201007387 */ /* 0x000be20000100800 */
[----:B---3--:R-:W-:-:S03]  /*1e10*/  IABS R5, R15 ;  /* 0x0000000f00057213 */ /* 0x008fc60000000000 */
[----:B------:R-:W3:Y:S02]  /*1e20*/  LDL R15, [R1+0x9b4] ;  /* 0x0009b400010f7983 */ /* 0x000ee40000100800 */
[----:B0-----:R-:W-:-:S04]  /*1e30*/  IMAD.HI.U32 R0, R25, R5, RZ ;  /* 0x0000000519007227 */ /* 0x001fc800078e00ff */
[----:B-1----:R-:W-:Y:S01]  /*1e40*/  IMAD.MOV R7, RZ, RZ, -R0 ;  /* 0x000000ffff077224 */ /* 0x002fe200078e0a00 */
[----:B--2---:R-:W-:Y:S02]  /*1e50*/  IABS R8, R10 ;  /* 0x0000000a00087213 */ /* 0x004fe40000000000 */
[----:B------:R-:W2:Y:S03]  /*1e60*/  LDL R10, [R1+0x9b0] ;  /* 0x0009b000010a7983 */ /* 0x000ea60000100800 */
[----:B------:R-:W-:-:S04]  /*1e70*/  IMAD.MOV.U32 R3, RZ, RZ, R8 ;  /* 0x000000ffff037224 */ /* 0x000fc800078e0008 */
[----:B------:R-:W-:Y:S01]  /*1e80*/  IMAD.HI.U32 R4, R25, R3, RZ ;  /* 0x0000000319047227 */ /* 0x000fe200078e00ff */
[----:B------:R-:W-:-:S03]  /*1e90*/  IABS R28, R28 ;  /* 0x0000001c001c7213 */ /* 0x000fc60000000000 */
[----:B------:R-:W-:Y:S02]  /*1ea0*/  IMAD.MOV R4, RZ, RZ, -R4 ;  /* 0x000000ffff047224 */ /* 0x000fe400078e0a04 */
[C---:B------:R-:W-:Y:S02]  /*1eb0*/  IMAD R5, R29.reuse, R7, R5 ;  /* 0x000000071d057224 */ /* 0x040fe400078e0205 */
[----:B------:R-:W-:Y:S01]  /*1ec0*/  IMAD R3, R29, R4, R3 ;  /* 0x000000041d037224 */ /* 0x000fe200078e0203 */
[----:B----4-:R-:W-:Y:S02]  /*1ed0*/  IABS R6, R12 ;  /* 0x0000000c00067213 */ /* 0x010fe40000000000 */
[----:B-----5:R-:W-:Y:S02]  /*1ee0*/  IABS R2, R11 ;  /* 0x0000000b00027213 */ /* 0x020fe40000000000 */
[----:B------:R-:W4:Y:S03]  /*1ef0*/  LDL R11, [R1+0x9ac] ;  /* 0x0009ac00010b7983 */ /* 0x000f260000100800 */
[----:B------:R-:W-:-:S02]  /*1f00*/  IMAD.MOV.U32 R0, RZ, RZ, R2 ;  /* 0x000000ffff007224 */ /* 0x000fc400078e0002 */
[----:B------:R-:W-:Y:S01]  /*1f10*/  IMAD.MOV.U32 R2, RZ, RZ, R6 ;  /* 0x000000ffff027224 */ /* 0x000fe200078e0006 */
[----:B------:R0:W-:Y:S01]  /*1f20*/  STL [R1+0x4], R5 ;  /* 0x0000040501007387 */ /* 0x0001e20000100800 */
[----:B------:R-:W-:-:S04]  /*1f30*/  IMAD.HI.U32 R6, R25, R28, RZ ;  /* 0x0000001c19067227 */ /* 0x000fc800078e00ff */
[C---:B------:R-:W-:Y:S01]  /*1f40*/  IMAD.HI.U32 R4, R25.reuse, R2, RZ ;  /* 0x0000000219047227 */ /* 0x040fe200078e00ff */
[----:B------:R1:W-:Y:S03]  /*1f50*/  STL [R1], R3 ;  /* 0x0000000301007387 */ /* 0x0003e60000100800 */
[----:B0-----:R-:W-:Y:S01]  /*1f60*/  IMAD.HI.U32 R5, R25, R0, RZ ;  /* 0x0000000019057227 */ /* 0x001fe200078e00ff */
[----:B------:R-:W5:Y:S03]  /*1f70*/  LDL R12, [R1+0x9a8] ;  /* 0x0009a800010c7983 */ /* 0x000f660000100800 */
[----:B------:R-:W-:Y:S01]  /*1f80*/  IMAD.MOV R6, RZ, RZ, -R6 ;  /* 0x000000ffff067224 */ /* 0x000fe200078e0a06 */
[----:B-1----:R-:W-:Y:S01]  /*1f90*/  IABS R3, R13 ;  /* 0x0000000d00037213 */ /* 0x002fe20000000000 */
[----:B------:R-:W-:Y:S01]  /*1fa0*/  IMAD.MOV R8, RZ, RZ, -R5 ;  /* 0x000000ffff087224 */ /* 0x000fe200078e0a05 */
[----:B------:R-:W5:Y:S01]  /*1fb0*/  LDL R13, [R1+0x9a4] ;  /* 0x0009a400010d7983 */ /* 0x000f620000100800 */
[----:B------:R-:W-:-:S02]  /*1fc0*/  IMAD.MOV R5, RZ, RZ, -R4 ;  /* 0x000000ffff057224 */ /* 0x000fc400078e0a04 */
[C---:B------:R-:W-:Y:S02]  /*1fd0*/  IMAD R28, R29.reuse, R6, R28 ;  /* 0x000000061d1c7224 */ /* 0x040fe400078e021c */
[C---:B------:R-:W-:Y:S02]  /*1fe0*/  IMAD R0, R29.reuse, R8, R0 ;  /* 0x000000081d007224 */ /* 0x040fe400078e0200 */
[----:B------:R-:W-:Y:S01]  /*1ff0*/  IMAD R2, R29, R5, R2 ;  /* 0x000000051d027224 */ /* 0x000fe200078e0202 */
[----:B------:R-:W-:Y:S01]  /*2000*/  STL [R1+0xc1c], R28 ;  /* 0x000c1c1c01007387 */ /* 0x000fe20000100800 */
[----:B------:R-:W-:-:S03]  /*2010*/  IABS R7, R14 ;  /* 0x0000000e00077213 */ /* 0x000fc60000000000 */
[----:B------:R-:W-:Y:S04]  /*2020*/  STL [R1+0xc20], R0 ;  /* 0x000c200001007387 */ /* 0x000fe80000100800 */
[----:B------:R-:W-:Y:S04]  /*2030*/  STL [R1+0xbfc], R2 ;  /* 0x000bfc0201007387 */ /* 0x000fe80000100800 */
[----:B------:R-:W5:Y:S04]  /*2040*/  LDL R14, [R1+0x99c] ;  /* 0x00099c00010e7983 */ /* 0x000f680000100800 */
[----:B------:R-:W5:Y:S01]  /*2050*/  LDL R19, [R1+0x9a0] ;  /* 0x0009a00001137983 */ /* 0x000f620000100800 */
[----:B---3--:R-:W-:-:S03]  /*2060*/  IABS R5, R15 ;  /* 0x0000000f00057213 */ /* 0x008fc60000000000 */
[----:B------:R-:W3:Y:S01]  /*2070*/  LDL R15, [R1+0x998] ;  /* 0x00099800010f7983 */ /* 0x000ee20000100800 */
[----:B------:R-:W-:Y:S02]  /*2080*/  IMAD.MOV.U32 R4, RZ, RZ, R7 ;  /* 0x000000ffff047224 */ /* 0x000fe400078e0007 */
[----:B------:R-:W-:-:S04]  /*2090*/  IMAD.HI.U32 R6, R25, R3, RZ ;  /* 0x0000000319067227 */ /* 0x000fc800078e00ff */
[----:B------:R-:W-:-:S04]  /*20a0*/  IMAD.HI.U32 R8, R25, R4, RZ ;  /* 0x0000000419087227 */ /* 0x000fc800078e00ff */
[----:B------:R-:W-:Y:S01]  /*20b0*/  IMAD.MOV R8, RZ, RZ, -R8 ;  /* 0x000000ffff087224 */ /* 0x000fe200078e0a08 */
[----:B--2---:R-:W-:Y:S01]  /*20c0*/  IABS R7, R10 ;  /* 0x0000000a00077213 */ /* 0x004fe20000000000 */
[----:B------:R-:W-:Y:S02]  /*20d0*/  IMAD.MOV R10, RZ, RZ, -R6 ;  /* 0x000000ffff0a7224 */ /* 0x000fe400078e0a06 */
[C---:B------:R-:W-:Y:S02]  /*20e0*/  IMAD R4, R29.reuse, R8, R4 ;  /* 0x000000081d047224 */ /* 0x040fe400078e0204 */
[----:B------:R-:W-:Y:S02]  /*20f0*/  IMAD R3, R29, R10, R3 ;  /* 0x0000000a1d037224 */ /* 0x000fe400078e0203 */
[----:B------:R-:W-:-:S03]  /*2100*/  IMAD.MOV.U32 R6, RZ, RZ, R7 ;  /* 0x000000ffff067224 */ /* 0x000fc600078e0007 */
[----:B------:R-:W-:Y:S01]  /*2110*/  STL [R1+0xbf8], R3 ;  /* 0x000bf80301007387 */ /* 0x000fe20000100800 */
[----:B------:R-:W-:-:S03]  /*2120*/  IMAD.HI.U32 R10, R25, R6, RZ ;  /* 0x00000006190a7227 */ /* 0x000fc600078e00ff */
[----:B------:R0:W-:Y:S04]  /*2130*/  STL [R1+0xbf4], R4 ;  /* 0x000bf40401007387 */ /* 0x0001e80000100800 */
[----:B------:R-:W2:Y:S04]  /*2140*/  LDL R17, [R1+0x994] ;  /* 0x0009940001117983 */ /* 0x000ea80000100800 */
[----:B------:R-:W2:Y:S01]  /*2150*/  LDL R18, [R1+0x990] ;  /* 0x0009900001127983 */ /* 0x000ea20000100800 */
[----:B----4-:R-:W-:Y:S01]  /*2160*/  IABS R9, R11 ;  /* 0x0000000b00097213 */ /* 0x010fe20000000000 */
[----:B------:R-:W-:-:S04]  /*2170*/  IMAD.HI.U32 R11, R25, R5, RZ ;  /* 0x00000005190b7227 */ /* 0x000fc800078e00ff */
[----:B------:R-:W-:Y:S02]  /*2180*/  IMAD.MOV.U32 R7, RZ, RZ, R9 ;  /* 0x000000ffff077224 */ /* 0x000fe400078e0009 */
[----:B------:R-:W-:Y:S02]  /*2190*/  IMAD.MOV R11, RZ, RZ, -R11 ;  /* 0x000000ffff0b7224 */ /* 0x000fe400078e0a0b */
[----:B------:R-:W-:Y:S01]  /*21a0*/  IMAD.HI.U32 R9, R25, R7, RZ ;  /* 0x0000000719097227 */ /* 0x000fe200078e00ff */
[----:B-----5:R-:W-:-:S03]  /*21b0*/  IABS R8, R12 ;  /* 0x0000000c00087213 */ /* 0x020fc60000000000 */
[C---:B------:R-:W-:Y:S01]  /*21c0*/  IMAD R5, R29.reuse, R11, R5 ;  /* 0x0000000b1d057224 */ /* 0x040fe200078e0205 */
[----:B------:R-:W-:Y:S01]  /*21d0*/  IABS R12, R13 ;  /* 0x0000000d000c7213 */ /* 0x000fe20000000000 */
[----:B------:R-:W-:Y:S02]  /*21e0*/  IMAD.MOV R13, RZ, RZ, -R10 ;  /* 0x000000ffff0d7224 */ /* 0x000fe400078e0a0a */
[----:B------:R-:W-:Y:S02]  /*21f0*/  IMAD.MOV R10, RZ, RZ, -R9 ;  /* 0x000000ffff0a7224 */ /* 0x000fe400078e0a09 */
[----:B------:R-:W-:Y:S02]  /*2200*/  IMAD.MOV.U32 R9, RZ, RZ, R12 ;  /* 0x000000ffff097224 */ /* 0x000fe400078e000c */
[C---:B------:R-:W-:Y:S02]  /*2210*/  IMAD R6, R29.reuse, R13, R6 ;  /* 0x0000000d1d067224 */ /* 0x040fe400078e0206 */
[----:B------:R-:W-:Y:S01]  /*2220*/  IMAD R7, R29, R10, R7 ;  /* 0x0000000a1d077224 */ /* 0x000fe200078e0207 */
[----:B------:R-:W-:Y:S01]  /*2230*/  STL [R1+0xbf0], R5 ;  /* 0x000bf00501007387 */ /* 0x000fe20000100800 */
[----:B------:R-:W-:-:S03]  /*2240*/  IMAD.HI.U32 R11, R25, R8, RZ ;  /* 0x00000008190b7227 */ /* 0x000fc600078e00ff */
[----:B------:R-:W-:Y:S01]  /*2250*/  STL [R1+0xbec], R6 ;  /* 0x000bec0601007387 */ /* 0x000fe20000100800 */
[----:B------:R-:W-:-:S03]  /*2260*/  IMAD.HI.U32 R13, R25, R9, RZ ;  /* 0x00000009190d7227 */ /* 0x000fc600078e00ff */
[----:B------:R-:W-:Y:S01]  /*2270*/  STL [R1+0xc00], R7 ;  /* 0x000c000701007387 */ /* 0x000fe20000100800 */
[----:B------:R-:W-:Y:S01]  /*2280*/  IABS R12, R14 ;  /* 0x0000000e000c7213 */ /* 0x000fe20000000000 */
[----:B------:R-:W-:Y:S02]  /*2290*/  IMAD.MOV R13, RZ, RZ, -R13 ;  /* 0x000000ffff0d7224 */ /* 0x000fe400078e0a0d */
[----:B------:R-:W4:Y:S01]  /*22a0*/  LDL R21, [R1+0x988] ;  /* 0x0009880001157983 */ /* 0x000f220000100800 */
[----:B------:R-:W-:-:S03]  /*22b0*/  IABS R10, R19 ;  /* 0x00000013000a7213 */ /* 0x000fc60000000000 */
[----:B------:R-:W5:Y:S04]  /*22c0*/  LDL R20, [R1+0x98c] ;  /* 0x00098c0001147983 */ /* 0x000f680000100800 */
[----:B------:R-:W5:Y:S01]  /*22d0*/  LDL R19, [R1+0x984] ;  /* 0x0009840001137983 */ /* 0x000f620000100800 */
[----:B------:R-:W-:Y:S01]  /*22e0*/  IMAD R9, R29, R13, R9 ;  /* 0x0000000d1d097224 */ /* 0x000fe200078e0209 */
[----:B---3--:R-:W-:Y:S01]  /*22f0*/  IABS R14, R15 ;  /* 0x0000000f000e7213 */ /* 0x008fe20000000000 */
[----:B------:R-:W-:-:S04]  /*2300*/  IMAD.MOV R15, RZ, RZ, -R11 ;  /* 0x000000ffff0f7224 */ /* 0x000fc800078e0a0b */
[----:B------:R-:W-:-:S05]  /*2310*/  IMAD R8, R29, R15, R8 ;  /* 0x0000000f1d087224 */ /* 0x000fca00078e0208 */
[----:B------:R-:W-:Y:S04]  /*2320*/  STL [R1+0xc04], R8 ;  /* 0x000c040801007387 */ /* 0x000fe80000100800 */
[----:B------:R-:W-:Y:S04]  /*2330*/  STL [R1+0xc08], R9 ;  /* 0x000c080901007387 */ /* 0x000fe80000100800 */
[----:B------:R-:W3:Y:S04]  /*2340*/  LDL R22, [R1+0x980] ;  /* 0x0009800001167983 */ /* 0x000ee80000100800 */
[----:B------:R-:W3:Y:S01]  /*2350*/  LDL R23, [R1+0x97c] ;  /* 0x00097c0001177983 */ /* 0x000ee20000100800 */
[----:B------:R-:W-:-:S02]  /*2360*/  IMAD.MOV.U32 R11, RZ, RZ, R12 ;  /* 0x000000ffff0b7224 */ /* 0x000fc400078e000c */
[----:B------:R-:W-:Y:S02]  /*2370*/  IMAD.MOV.U32 R12, RZ, RZ, R14 ;  /* 0x000000ffff0c7224 */ /* 0x000fe400078e000e */
[----:B------:R-:W-:-:S04]  /*2380*/  IMAD.HI.U32 R16, R25, R10, RZ ;  /* 0x0000000a19107227 */ /* 0x000fc800078e00ff */
[----:B------:R-:W-:-:S04]  /*2390*/  IMAD.HI.U32 R15, R25, R11, RZ ;  /* 0x0000000b190f7227 */ /* 0x000fc800078e00ff */
[----:B------:R-:W-:Y:S01]  /*23a0*/  IMAD.HI.U32 R14, R25, R12, RZ ;  /* 0x0000000c190e7227 */ /* 0x000fe200078e00ff */
[----:B--2---:R-:W-:-:S03]  /*23b0*/  IABS R13, R17 ;  /* 0x00000011000d7213 */ /* 0x004fc60000000000 */
[----:B------:R-:W-:Y:S01]  /*23c0*/  IMAD.MOV R16, RZ, RZ, -R16 ;  /* 0x000000ffff107224 */ /* 0x000fe200078e0a10 */
[----:B------:R-:W-:Y:S01]  /*23d0*/  IABS R17, R18 ;  /* 0x0000001200117213 */ /* 0x000fe20000000000 */
[----:B------:R-:W-:Y:S02]  /*23e0*/  IMAD.MOV R18, RZ, RZ, -R15 ;  /* 0x000000ffff127224 */ /* 0x000fe400078e0a0f */
[----:B------:R-:W-:Y:S02]  /*23f0*/  IMAD.MOV R15, RZ, RZ, -R14 ;  /* 0x000000ffff0f7224 */ /* 0x000fe400078e0a0e */
[C---:B------:R-:W-:Y:S02]  /*2400*/  IMAD R10, R29.reuse, R16, R10 ;  /* 0x000000101d0a7224 */ /* 0x040fe400078e020a */
[C---:B------:R-:W-:Y:S02]  /*2410*/  IMAD R11, R29.reuse, R18, R11 ;  /* 0x000000121d0b7224 */ /* 0x040fe400078e020b */
[----:B------:R-:W-:Y:S01]  /*2420*/  IMAD R12, R29, R15, R12 ;  /* 0x0000000f1d0c7224 */ /* 0x000fe200078e020c */
[----:B------:R-:W-:Y:S01]  /*2430*/  STL [R1+0xc0c], R10 ;  /* 0x000c0c0a01007387 */ /* 0x000fe20000100800 */
[----:B------:R-:W-:-:S03]  /*2440*/  IMAD.MOV.U32 R14, RZ, RZ, R17 ;  /* 0x000000ffff0e7224 */ /* 0x000fc600078e0011 */
[----:B------:R-:W-:Y:S01]  /*2450*/  STL [R1+0xc10], R11 ;  /* 0x000c100b01007387 */ /* 0x000fe20000100800 */
[----:B------:R-:W-:-:S03]  /*2460*/  IMAD.HI.U32 R16, R25, R13, RZ ;  /* 0x0000000d19107227 */ /* 0x000fc600078e00ff */
[----:B------:R-:W-:Y:S01]  /*2470*/  STL [R1+0xc14], R12 ;  /* 0x000c140c01007387 */ /* 0x000fe20000100800 */
[----:B------:R-:W-:-:S03]  /*2480*/  IMAD.HI.U32 R18, R25, R14, RZ ;  /* 0x0000000e19127227 */ /* 0x000fc600078e00ff */
[----:B------:R-:W2:Y:S01]  /*2490*/  LDL R24, [R1+0x978] ;  /* 0x0009780001187983 */ /* 0x000ea20000100800 */
[----:B------:R-:W-:-:S03]  /*24a0*/  IMAD.MOV R18, RZ, RZ, -R18 ;  /* 0x000000ffff127224 */ /* 0x000fc600078e0a12 */
[----:B------:R-:W2:Y:S04]  /*24b0*/  LDL R27, [R1+0x970] ;  /* 0x00097000011b7983 */ /* 0x000ea80000100800 */
[----:B------:R-:W2:Y:S01]  /*24c0*/  LDL R26, [R1+0x974] ;  /* 0x00097400011a7983 */ /* 0x000ea20000100800 */
[----:B------:R-:W-:Y:S01]  /*24d0*/  IMAD R14, R29, R18, R14 ;  /* 0x000000121d0e7224 */ /* 0x000fe200078e020e */
[----:B----4-:R-:W-:Y:S02]  /*24e0*/  IABS R17, R21 ;  /* 0x0000001500117213 */ /* 0x010fe40000000000 */
[----:B-----5:R-:W-:Y:S01]  /*24f0*/  IABS R15, R20 ;  /* 0x00000014000f7213 */ /* 0x020fe20000000000 */
[----:B------:R-:W-:Y:S01]  /*2500*/  IMAD.MOV R20, RZ, RZ, -R16 ;  /* 0x000000ffff147224 */ /* 0x000fe200078e0a10 */
[----:B------:R-:W-:Y:S01]  /*2510*/  IABS R19, R19 ;  /* 0x0000001300137213 */ /* 0x000fe20000000000 */
[----:B------:R-:W-:-:S02]  /*2520*/  IMAD.MOV.U32 R16, RZ, RZ, R17 ;  /* 0x000000ffff107224 */ /* 0x000fc400078e0011 */
[----:B------:R-:W-:Y:S02]  /*2530*/  IMAD R13, R29, R20, R13 ;  /* 0x000000141d0d7224 */ /* 0x000fe400078e020d */
[----:B------:R-:W-:Y:S02]  /*2540*/  IMAD.MOV.U32 R17, RZ, RZ, R19 ;  /* 0x000000ffff117224 */ /* 0x000fe400078e0013 */
[C---:B------:R-:W-:Y:S01]  /*2550*/  IMAD.HI.U32 R21, R25.reuse, R15, RZ ;  /* 0x0000000f19157227 */ /* 0x040fe200078e00ff */
[----:B------:R-:W-:Y:S03]  /*2560*/  STL [R1+0xc18], R13 ;  /* 0x000c180d01007387 */ /* 0x000fe60000100800 */
[C---:B------:R-:W-:Y:S01]  /*2570*/  IMAD.HI.U32 R20, R25.reuse, R16, RZ ;  /* 0x0000001019147227 */ /* 0x040fe200078e00ff */
[----:B------:R-:W-:Y:S03]  /*2580*/  STL [R1+0xc24], R14 ;  /* 0x000c240e01007387 */ /* 0x000fe60000100800 */
[----:B------:R-:W-:Y:S01]  /*2590*/  IMAD.HI.U32 R19, R25, R17, RZ ;  /* 0x0000001119137227 */ /* 0x000fe200078e00ff */
[----:B0-----:R-:W4:Y:S03]  /*25a0*/  LDL R4, [R1+0x338] ;  /* 0x0003380001047983 */ /* 0x001f260000100800 */
[----:B------:R-:W-:Y:S01]  /*25b0*/  IMAD.MOV R21, RZ, RZ, -R21 ;  /* 0x000000ffff157224 */ /* 0x000fe200078e0a15 */
[----:B------:R-:W5:Y:S03]  /*25c0*/  LDL R0, [R1+0x960] ;  /* 0x0009600001007983 */ /* 0x000f660000100800 */
[----:B------:R-:W-:-:S05]  /*25d0*/  IMAD R15, R29, R21, R15 ;  /* 0x000000151d0f7224 */ /* 0x000fca00078e020f */
[----:B------:R0:W-:Y:S01]  /*25e0*/  STL [R1+0xc28], R15 ;  /* 0x000c280f01007387 */ /* 0x0001e20000100800 */
[----:B---3--:R-:W-:Y:S02]  /*25f0*/  IABS R18, R22 ;  /* 0x0000001600127213 */ /* 0x008fe40000000000 */
[----:B------:R-:W-:Y:S01]  /*2600*/  IABS R22, R23 ;  /* 0x0000001700167213 */ /* 0x000fe20000000000 */
[----:B------:R-:W-:Y:S02]  /*2610*/  IMAD.MOV R23, RZ, RZ, -R20 ;  /* 0x000000ffff177224 */ /* 0x000fe400078e0a14 */
[----:B------:R-:W-:Y:S02]  /*2620*/  IMAD.MOV R20, RZ, RZ, -R19 ;  /* 0x000000ffff147224 */ /* 0x000fe400078e0a13 */
[C---:B------:R-:W-:Y:S02]  /*2630*/  IMAD R16, R29.reuse, R23, R16 ;  /* 0x000000171d107224 */ /* 0x040fe400078e0210 */
[----:B------:R-:W-:-:S03]  /*2640*/  IMAD R17, R29, R20, R17 ;  /* 0x000000141d117224 */ /* 0x000fc600078e0211 */
[----:B------:R1:W-:Y:S04]  /*2650*/  STL [R1+0xc2c], R16 ;  /* 0x000c2c1001007387 */ /* 0x0003e80000100800 */
[----:B------:R-:W-:Y:S04]  /*2660*/  STL [R1+0xc30], R17 ;  /* 0x000c301101007387 */ /* 0x000fe80000100800 */
[----:B------:R-:W3:Y:S04]  /*2670*/  LDL R28, [R1+0x964] ;  /* 0x00096400011c7983 */ /* 0x000ee80000100800 */
[----:B------:R-:W3:Y:S04]  /*2680*/  LDL R3, [R1+0x968] ;  /* 0x0009680001037983 */ /* 0x000ee80000100800 */
[----:B------:R-:W3:Y:S01]  /*2690*/  LDL R2, [R1+0x96c] ;  /* 0x00096c0001027983 */ /* 0x000ee20000100800 */
[----:B------:R-:W-:-:S02]  /*26a0*/  IMAD.MOV.U32 R19, RZ, RZ, R22 ;  /* 0x000000ffff137224 */ /* 0x000fc400078e0016 */
[----:B------:R-:W-:-:S04]  /*26b0*/  IMAD.HI.U32 R21, R25, R18, RZ ;  /* 0x0000001219157227 */ /* 0x000fc800078e00ff */
[----:B------:R-:W-:Y:S01]  /*26c0*/  IMAD.HI.U32 R23, R25, R19, RZ ;  /* 0x0000001319177227 */ /* 0x000fe200078e00ff */
[----:B--2---:R-:W-:Y:S02]  /*26d0*/  IABS R20, R24 ;  /* 0x0000001800147213 */ /* 0x004fe40000000000 */
[----:B------:R-:W-:-:S03]  /*26e0*/  IABS R24, R27 ;  /* 0x0000001b00187213 */ /* 0x000fc60000000000 */
[----:B------:R-:W-:Y:S01]  /*26f0*/  IMAD.HI.U32 R27, R25, R20, RZ ;  /* 0x00000014191b7227 */ /* 0x000fe200078e00ff */
[----:B------:R-:W-:-:S03]  /*2700*/  IABS R22, R26 ;  /* 0x0000001a00167213 */ /* 0x000fc60000000000 */
[----:B------:R-:W-:Y:S02]  /*2710*/  IMAD.MOV R26, RZ, RZ, -R21 ;  /* 0x000000ffff1a7224 */ /* 0x000fe400078e0a15 */
[----:B------:R-:W-:Y:S02]  /*2720*/  IMAD.MOV R23, RZ, RZ, -R23 ;  /* 0x000000ffff177224 */ /* 0x000fe400078e0a17 */
[----:B------:R-:W-:Y:S02]  /*2730*/  IMAD.MOV R27, RZ, RZ, -R27 ;  /* 0x000000ffff1b7224 */ /* 0x000fe400078e0a1b */
[----:B------:R-:W-:Y:S02]  /*2740*/  IMAD.MOV.U32 R21, RZ, RZ, R22 ;  /* 0x000000ffff157224 */ /* 0x000fe400078e0016 */
[C---:B------:R-:W-:Y:S02]  /*2750*/  IMAD R18, R29.reuse, R26, R18 ;  /* 0x0000001a1d127224 */ /* 0x040fe400078e0212 */
[----:B------:R-:W-:-:S02]  /*2760*/  IMAD R19, R29, R23, R19 ;  /* 0x000000171d137224 */ /* 0x000fc400078e0213 */
[----:B------:R-:W-:Y:S01]  /*2770*/  IMAD R20, R29, R27, R20 ;  /* 0x0000001b1d147224 */ /* 0x000fe200078e0214 */
[----:B------:R-:W-:Y:S01]  /*2780*/  STL [R1+0xc34], R18 ;  /* 0x000c341201007387 */ /* 0x000fe20000100800 */
[----:B------:R-:W-:Y:S02]  /*2790*/  IMAD.MOV.U32 R22, RZ, RZ, R24 ;  /* 0x000000ffff167224 */ /* 0x000fe400078e0018 */
[C---:B------:R-:W-:Y:S01]  /*27a0*/  IMAD.HI.U32 R26, R25.reuse, R21, RZ ;  /* 0x00000015191a7227 */ /* 0x040fe200078e00ff */
[----:B------:R-:W-:Y:S03]  /*27b0*/  STL [R1+0xc38], R19 ;  /* 0x000c381301007387 */ /* 0x000fe60000100800 */
[----:B------:R-:W-:Y:S01]  /*27c0*/  IMAD.HI.U32 R24, R25, R22, RZ ;  /* 0x0000001619187227 */ /* 0x000fe200078e00ff */
[----:B------:R-:W-:Y:S04]  /*27d0*/  STL [R1+0xc3c], R20 ;  /* 0x000c3c1401007387 */ /* 0x000fe80000100800 */
[----:B0-----:R-:W2:Y:S04]  /*27e0*/  LDL.LU R15, [R1+0x8c] ;  /* 0x00008c00010f7983 */ /* 0x001ea80000300800 */
[----:B------:R-:W2:Y:S04]  /*27f0*/  LDL.LU R14, [R1+0x88] ;  /* 0x00008800010e7983 */ /* 0x000ea80000300800 */
[----:B------:R-:W2:Y:S04]  /*2800*/  LDL.LU R13, [R1+0x84] ;  /* 0x00008400010d7983 */ /* 0x000ea80000300800 */
[----:B------:R-:W2:Y:S01]  /*2810*/  LDL.LU R12, [R1+0x80] ;  /* 0x00008000010c7983 */ /* 0x000ea20000300800 */
[----:B----4-:R-:W-:-:S02]  /*2820*/  IABS R23, R4 ;  /* 0x0000000400177213 */ /* 0x010fc40000000000 */
[----:B-----5:R-:W-:Y:S01]  /*2830*/  IABS R4, R0 ;  /* 0x0000000000047213 */ /* 0x020fe20000000000 */
[----:B------:R-:W-:Y:S02]  /*2840*/  IMAD.MOV R0, RZ, RZ, -R26 ;  /* 0x000000ffff007224 */ /* 0x000fe400078e0a1a */
[----:B------:R-:W-:Y:S02]  /*2850*/  IMAD.MOV R26, RZ, RZ, -R24 ;  /* 0x000000ffff1a7224 */ /* 0x000fe400078e0a18 */
[C---:B------:R-:W-:Y:S02]  /*2860*/  IMAD R21, R29.reuse, R0, R21 ;  /* 0x000000001d157224 */ /* 0x040fe400078e0215 */
[----:B------:R-:W-:-:S03]  /*2870*/  IMAD R22, R29, R26, R22 ;  /* 0x0000001a1d167224 */ /* 0x000fc600078e0216 */
[----:B------:R0:W-:Y:S01]  /*2880*/  STL [R1+0xc40], R21 ;  /* 0x000c401501007387 */ /* 0x0001e20000100800 */
[----:B------:R-:W-:Y:S02]  /*2890*/  IMAD.MOV.U32 R24, RZ, RZ, R4 ;  /* 0x000000ffff187224 */ /* 0x000fe400078e0004 */
[----:B------:R-:W-:-:S04]  /*28a0*/  IMAD.HI.U32 R27, R25, R23, RZ ;  /* 0x00000017191b7227 */ /* 0x000fc800078e00ff */
[----:B------:R-:W-:-:S04]  /*28b0*/  IMAD.HI.U32 R0, R25, R24, RZ ;  /* 0x0000001819007227 */ /* 0x000fc800078e00ff */
[----:B------:R-:W-:-:S04]  /*28c0*/  IMAD.MOV R0, RZ, RZ, -R0 ;  /* 0x000000ffff007224 */ /* 0x000fc800078e0a00 */
[----:B------:R-:W-:Y:S01]  /*28d0*/  IMAD R24, R29, R0, R24 ;  /* 0x000000001d187224 */ /* 0x000fe200078e0218 */
[----:B---3--:R-:W-:Y:S02]  /*28e0*/  IABS R26, R28 ;  /* 0x0000001c001a7213 */ /* 0x008fe40000000000 */
[----:B------:R-:W3:Y:S04]  /*28f0*/  LDL.LU R28, [R1+0x7c] ;  /* 0x00007c00011c7983 */ /* 0x000ee80000300800 */
[----:B------:R-:W4:Y:S04]  /*2900*/  LDL.LU R11, [R1+0x78] ;  /* 0x00007800010b7983 */ /* 0x000f280000300800 */
[----:B------:R-:W5:Y:S04]  /*2910*/  LDL.LU R10, [R1+0x74] ;  /* 0x00007400010a7983 */ /* 0x000f680000300800 */
[----:B------:R-:W3:Y:S04]  /*2920*/  LDL.LU R9, [R1+0x70] ;  /* 0x0000700001097983 */ /* 0x000ee80000300800 */
[----:B------:R-:W3:Y:S04]  /*2930*/  LDL.LU R8, [R1+0x6c] ;  /* 0x00006c0001087983 */ /* 0x000ee80000300800 */
[----:B------:R-:W3:Y:S04]  /*2940*/  LDL.LU R7, [R1+0x68] ;  /* 0x0000680001077983 */ /* 0x000ee80000300800 */
[----:B------:R-:W3:Y:S01]  /*2950*/  LDL.LU R5, [R1+0x64] ;  /* 0x0000640001057983 */ /* 0x000ee20000300800 */
[----:B------:R-:W-:-:S02]  /*2960*/  IABS R3, R3 ;  /* 0x0000000300037213 */ /* 0x000fc40000000000 */
[----:B------:R-:W-:Y:S01]  /*2970*/  IABS R4, R2 ;  /* 0x0000000200047213 */ /* 0x000fe20000000000 */
[----:B------:R-:W-:Y:S02]  /*2980*/  IMAD.MOV R2, RZ, RZ, -R27 ;  /* 0x000000ffff027224 */ /* 0x000fe400078e0a1b */
[----:B------:R-:W-:Y:S02]  /*2990*/  IMAD.MOV.U32 R27, RZ, RZ, R3 ;  /* 0x000000ffff1b7224 */ /* 0x000fe400078e0003 */
[----:B------:R-:W3:Y:S02]  /*29a0*/  LDL.LU R3, [R1+0x60] ;  /* 0x0000600001037983 */ /* 0x000ee40000300800 */
[----:B------:R-:W-:-:S04]  /*29b0*/  IMAD.HI.U32 R0, R25, R27, RZ ;  /* 0x0000001b19007227 */ /* 0x000fc800078e00ff */
[----:B------:R-:W-:Y:S02]  /*29c0*/  IMAD.MOV R6, RZ, RZ, -R0 ;  /* 0x000000ffff067224 */ /* 0x000fe400078e0a00 */
[----:B------:R-:W3:Y:S01]  /*29d0*/  LDL R0, [R1+0x958] ;  /* 0x0009580001007983 */ /* 0x000ee20000100800 */
[----:B------:R-:W-:-:S05]  /*29e0*/  IMAD R23, R29, R2, R23 ;  /* 0x000000021d177224 */ /* 0x000fca00078e0217 */
[C---:B------:R-:W-:Y:S02]  /*29f0*/  ISETP.GT.U32.AND P1, PT, R29.reuse, R23, PT ;  /* 0x000000171d00720c */ /* 0x040fe40003f24070 */
[C---:B--2---:R-:W-:Y:S02]  /*2a00*/  ISETP.GT.U32.AND P2, PT, R29.reuse, R15, PT ;  /* 0x0000000f1d00720c */ /* 0x044fe40003f44070 */
[C---:B------:R-:W-:Y:S02]  /*2a10*/  ISETP.GT.U32.AND P3, PT, R29.reuse, R14, PT ;  /* 0x0000000e1d00720c */ /* 0x040fe40003f64070 */
[C---:B------:R-:W-:Y:S02]  /*2a20*/  ISETP.GT.U32.AND P5, PT, R29.reuse, R13, PT ;  /* 0x0000000d1d00720c */ /* 0x040fe40003fa4070 */
[----:B------:R-:W-:-:S05]  /*2a30*/  ISETP.GT.U32.AND P4, PT, R29, R12, PT ;  /* 0x0000000c1d00720c */ /* 0x000fca0003f84070 */
[--C-:B------:R-:W-:Y:S02]  /*2a40*/  @!P1 IMAD.IADD R23, R23, 0x1, -R29.reuse ;  /* 0x0000000117179824 */ /* 0x100fe400078e0a1d */
[--C-:B------:R-:W-:Y:S02]  /*2a50*/  @!P2 IMAD.IADD R15, R15, 0x1, -R29.reuse ;  /* 0x000000010f0fa824 */ /* 0x100fe400078e0a1d */
[--C-:B------:R-:W-:Y:S02]  /*2a60*/  @!P3 IMAD.IADD R14, R14, 0x1, -R29.reuse ;  /* 0x000000010e0eb824 */ /* 0x100fe400078e0a1d */
[--C-:B------:R-:W-:Y:S02]  /*2a70*/  @!P5 IMAD.IADD R13, R13, 0x1, -R29.reuse ;  /* 0x000000010d0dd824 */ /* 0x100fe400078e0a1d */
[----:B------:R-:W-:Y:S02]  /*2a80*/  @!P4 IMAD.IADD R12, R12, 0x1, -R29 ;  /* 0x000000010c0cc824 */ /* 0x000fe400078e0a1d */
[----:B------:R-:W-:-:S04]  /*2a90*/  IMAD.HI.U32 R2, R25, R26, RZ ;  /* 0x0000001a19027227 */ /* 0x000fc800078e00ff */
[----:B------:R-:W-:-:S04]  /*2aa0*/  IMAD.HI.U32 R25, R25, R4, RZ ;  /* 0x0000000419197227 */ /* 0x000fc800078e00ff */
[----:B-1----:R-:W-:Y:S02]  /*2ab0*/  IMAD.MOV R16, RZ, RZ, -R2 ;  /* 0x000000ffff107224 */ /* 0x002fe400078e0a02 */
[----:B------:R-:W-:Y:S02]  /*2ac0*/  IMAD.MOV R2, RZ, RZ, -R25 ;  /* 0x000000ffff027224 */ /* 0x000fe400078e0a19 */
[C---:B------:R-:W-:Y:S02]  /*2ad0*/  IMAD R25, R29.reuse, R16, R26 ;  /* 0x000000101d197224 */ /* 0x040fe400078e021a */
[C---:B------:R-:W-:Y:S02]  /*2ae0*/  IMAD R26, R29.reuse, R6, R27 ;  /* 0x000000061d1a7224 */ /* 0x040fe400078e021b */
[C---:B------:R-:W-:Y:S02]  /*2af0*/  IMAD R27, R29.reuse, R2, R4 ;  /* 0x000000021d1b7224 */ /* 0x040fe400078e0204 */
[----:B------:R-:W2:Y:S04]  /*2b00*/  LDL.LU R2, [R1+0x5c] ;  /* 0x00005c0001027983 */ /* 0x000ea80000300800 */
[----:B------:R-:W2:Y:S04]  /*2b10*/  LDL.LU R4, [R1+0x58] ;  /* 0x0000580001047983 */ /* 0x000ea80000300800 */
[----:B------:R-:W2:Y:S04]  /*2b20*/  LDL.LU R6, [R1+0x54] ;  /* 0x0000540001067983 */ /* 0x000ea80000300800 */
[----:B0-----:R-:W2:Y:S04]  /*2b30*/  LDL.LU R21, [R1+0x50] ;  /* 0x0000500001157983 */ /* 0x001ea80000300800 */
[----:B------:R-:W2:Y:S01]  /*2b40*/  LDL.LU R20, [R1+0x4c] ;  /* 0x00004c0001147983 */ /* 0x000ea20000300800 */
[----:B----4-:R-:W-:-:S02]  /*2b50*/  ISETP.GT.U32.AND P6, PT, R29, R11, PT ;  /* 0x0000000b1d00720c */ /* 0x010fc40003fc4070 */
[C---:B-----5:R-:W-:Y:S02]  /*2b60*/  ISETP.GT.U32.AND P1, PT, R29.reuse, R10, PT ;  /* 0x0000000a1d00720c */ /* 0x060fe40003f24070 */
[C---:B---3--:R-:W-:Y:S02]  /*2b70*/  ISETP.GT.U32.AND P2, PT, R29.reuse, R9, PT ;  /* 0x000000091d00720c */ /* 0x048fe40003f44070 */
[C---:B------:R-:W-:Y:S02]  /*2b80*/  ISETP.GT.U32.AND P0, PT, R29.reuse, R28, PT ;  /* 0x0000001c1d00720c */ /* 0x040fe40003f04070 */
[C---:B------:R-:W-:Y:S02]  /*2b90*/  ISETP.GT.U32.AND P3, PT, R29.reuse, R8, PT ;  /* 0x000000081d00720c */ /* 0x040fe40003f64070 */
[----:B------:R-:W-:-:S03]  /*2ba0*/  ISETP.GT.U32.AND P5, PT, R29, R7, PT ;  /* 0x000000071d00720c */ /* 0x000fc60003fa4070 */
[--C-:B------:R-:W-:Y:S01]  /*2bb0*/  @!P6 IMAD.IADD R11, R11, 0x1, -R29.reuse ;  /* 0x000000010b0be824 */ /* 0x100fe200078e0a1d */
[C---:B------:R-:W-:Y:S01]  /*2bc0*/  ISETP.GT.U32.AND P4, PT, R29.reuse, R5, PT ;  /* 0x000000051d00720c */ /* 0x040fe20003f84070 */
[--C-:B------:R-:W-:Y:S01]  /*2bd0*/  @!P1 IMAD.IADD R10, R10, 0x1, -R29.reuse ;  /* 0x000000010a0a9824 */ /* 0x100fe200078e0a1d */
[----:B------:R-:W-:Y:S01]  /*2be0*/  ISETP.GT.U32.AND P6, PT, R29, R23, PT ;  /* 0x000000171d00720c */ /* 0x000fe20003fc4070 */
[----:B------:R-:W-:Y:S01]  /*2bf0*/  @!P2 IMAD.IADD R9, R9, 0x1, -R29 ;  /* 0x000000010909a824 */ /* 0x000fe200078e0a1d */
[----:B------:R-:W-:-:S03]  /*2c00*/  ISETP.GT.U32.AND P1, PT, R29, R15, PT ;  /* 0x0000000f1d00720c */ /* 0x000fc60003f24070 */
[--C-:B------:R-:W-:Y:S01]  /*2c10*/  @!P3 IMAD.IADD R8, R8, 0x1, -R29.reuse ;  /* 0x000000010808b824 */ /* 0x100fe200078e0a1d */
[C---:B------:R-:W-:Y:S01]  /*2c20*/  ISETP.GT.U32.AND P2, PT, R29.reuse, R14, PT ;  /* 0x0000000e1d00720c */ /* 0x040fe20003f44070 */
[--C-:B------:R-:W-:Y:S01]  /*2c30*/  @!P0 IMAD.IADD R28, R28, 0x1, -R29.reuse ;  /* 0x000000011c1c8824 */ /* 0x100fe200078e0a1d */
[----:B------:R-:W-:Y:S01]  /*2c40*/  ISETP.GT.U32.AND P3, PT, R29, R13, PT ;  /* 0x0000000d1d00720c */ /* 0x000fe20003f64070 */
[--C-:B------:R-:W-:Y:S01]  /*2c50*/  @!P5 IMAD.IADD R7, R7, 0x1, -R29.reuse ;  /* 0x000000010707d824 */ /* 0x100fe200078e0a1d */
[----:B------:R-:W-:Y:S01]  /*2c60*/  ISETP.GT.U32.AND P5, PT, R29, R12, PT ;  /* 0x0000000c1d00720c */ /* 0x000fe20003fa4070 */
[--C-:B------:R-:W-:Y:S01]  /*2c70*/  @!P4 IMAD.IADD R5, R5, 0x1, -R29.reuse ;  /* 0x000000010505c824 */ /* 0x100fe200078e0a1d */
[----:B------:R-:W-:Y:S01]  /*2c80*/  ISETP.GT.U32.AND P4, PT, R29, R28, PT ;  /* 0x0000001c1d00720c */ /* 0x000fe20003f84070 */
[--C-:B------:R-:W-:Y:S01]  /*2c90*/  @!P6 IMAD.IADD R23, R23, 0x1, -R29.reuse ;  /* 0x000000011717e824 */ /* 0x100fe200078e0a1d */
[----:B------:R-:W-:Y:S01]  /*2ca0*/  ISETP.GT.U32.AND P0, PT, R29, R3, PT ;  /* 0x000000031d00720c */ /* 0x000fe20003f04070 */
[----:B------:R-:W-:-:S04]  /*2cb0*/  @!P1 IMAD.IADD R15, R15, 0x1, -R29 ;  /* 0x000000010f0f9824 */ /* 0x000fc800078e0a1d */
[--C-:B------:R-:W-:Y:S01]  /*2cc0*/  @!P2 IMAD.IADD R14, R14, 0x1, -R29.reuse ;  /* 0x000000010e0ea824 */ /* 0x100fe200078e0a1d */
[----:B------:R-:W-:Y:S01]  /*2cd0*/  STL [R1+0xbb0], R23 ;  /* 0x000bb01701007387 */ /* 0x000fe20000100800 */
[--C-:B------:R-:W-:Y:S02]  /*2ce0*/  @!P3 IMAD.IADD R13, R13, 0x1, -R29.reuse ;  /* 0x000000010d0db824 */ /* 0x100fe400078e0a1d */
[--C-:B------:R-:W-:Y:S01]  /*2cf0*/  @!P5 IMAD.IADD R12, R12, 0x1, -R29.reuse ;  /* 0x000000010c0cd824 */ /* 0x100fe200078e0a1d */
[----:B------:R-:W3:Y:S04]  /*2d00*/  LDL.LU R19, [R1+0x48] ;  /* 0x0000480001137983 */ /* 0x000ee80000300800 */
[----:B------:R0:W-:Y:S01]  /*2d10*/  STL [R1+0x8c], R15 ;  /* 0x00008c0f01007387 */ /* 0x0001e20000100800 */
[----:B------:R-:W-:-:S03]  /*2d20*/  @!P4 IMAD.IADD R28, R28, 0x1, -R29 ;  /* 0x000000011c1cc824 */ /* 0x000fc600078e0a1d */
[----:B------:R-:W-:Y:S04]  /*2d30*/  STL [R1+0x88], R14 ;  /* 0x0000880e01007387 */ /* 0x000fe80000100800 */
[----:B------:R-:W4:Y:S01]  /*2d40*/  LDL.LU R18, [R1+0x44] ;  /* 0x0000440001127983 */ /* 0x000f220000300800 */
[----:B------:R-:W-:-:S03]  /*2d50*/  IABS R0, R0 ;  /* 0x0000000000007213 */ /* 0x000fc60000000000 */
[----:B------:R1:W-:Y:S04]  /*2d60*/  STL [R1+0x84], R13 ;  /* 0x0000840d01007387 */ /* 0x0003e80000100800 */
[----:B------:R-:W5:Y:S04]  /*2d70*/  LDL.LU R17, [R1+0x40] ;  /* 0x0000400001117983 */ /* 0x000f680000300800 */
[----:B------:R-:W-:Y:S01]  /*2d80*/  STL [R1+0x80], R12 ;  /* 0x0000800c01007387 */ /* 0x000fe20000100800 */
[----:B------:R-:W-:-:S03]  /*2d90*/  @!P0 IMAD.IADD R3, R3, 0x1, -R29 ;  /* 0x0000000103038824 */ /* 0x000fc600078e0a1d */
[----:B------:R-:W5:Y:S01]  /*2da0*/  LDL.LU R16, [R1+0x3c] ;  /* 0x00003c0001107983 */ /* 0x000f620000300800 */
[----:B------:R-:W-:-:S03]  /*2db0*/  ISETP.GT.U32.AND P0, PT, R29, R11, PT ;  /* 0x0000000b1d00720c */ /* 0x000fc60003f04070 */
[----:B0-----:R-:W5:Y:S01]  /*2dc0*/  LDL.LU R15, [R1+0x38] ;  /* 0x00003800010f7983 */ /* 0x001f620000300800 */
[C---:B------:R-:W-:Y:S01]  /*2dd0*/  ISETP.GT.U32.AND P1, PT, R29.reuse, R10, PT ;  /* 0x0000000a1d00720c */ /* 0x040fe20003f24070 */
[----:B-1----:R-:W-:Y:S02]  /*2de0*/  IMAD.MOV.U32 R13, RZ, RZ, R0 ;  /* 0x000000ffff0d7224 */ /* 0x002fe400078e0000 */
[----:B------:R0:W-:Y:S01]  /*2df0*/  STL [R1+0x7c], R28 ;  /* 0x00007c1c01007387 */ /* 0x0001e20000100800 */
[----:B------:R-:W-:-:S03]  /*2e00*/  ISETP.GT.U32.AND P2, PT, R29, R9, PT ;  /* 0x000000091d00720c */ /* 0x000fc60003f44070 */
[----:B------:R-:W5:Y:S01]  /*2e10*/  LDL.LU R14, [R1+0x34] ;  /* 0x00003400010e7983 */ /* 0x000f620000300800 */
[----:B------:R-:W-:-:S03]  /*2e20*/  ISETP.GT.U32.AND P3, PT, R29, R8, PT ;  /* 0x000000081d00720c */ /* 0x000fc60003f64070 */
[----:B------:R-:W5:Y:S01]  /*2e30*/  LDL.LU R0, [R1+0x30] ;  /* 0x0000300001007983 */ /* 0x000f620000300800 */
[C---:B------:R-:W-:Y:S02]  /*2e40*/  ISETP.GT.U32.AND P5, PT, R29.reuse, R7, PT ;  /* 0x000000071d00720c */ /* 0x040fe40003fa4070 */
[C---:B------:R-:W-:Y:S01]  /*2e50*/  ISETP.GT.U32.AND P6, PT, R29.reuse, R3, PT ;  /* 0x000000031d00720c */ /* 0x040fe20003fc4070 */
[----:B0-----:R-:W5:Y:S01]  /*2e60*/  LDL.LU R28, [R1+0x2c] ;  /* 0x00002c00011c7983 */ /* 0x001f620000300800 */
[----:B------:R-:W-:Y:S01]  /*2e70*/  ISETP.GT.U32.AND P4, PT, R29, R5, PT ;  /* 0x000000051d00720c */ /* 0x000fe20003f84070 */
[--C-:B------:R-:W-:Y:S02]  /*2e80*/  @!P0 IMAD.IADD R11, R11, 0x1, -R29.reuse ;  /* 0x000000010b0b8824 */ /* 0x100fe400078e0a1d */
[--C-:B------:R-:W-:Y:S01]  /*2e90*/  @!P1 IMAD.IADD R10, R10, 0x1, -R29.reuse ;  /* 0x000000010a0a9824 */ /* 0x100fe200078e0a1d */
[----:B------:R-:W5:Y:S01]  /*2ea0*/  LDL.LU R23, [R1+0x14] ;  /* 0x0000140001177983 */ /* 0x000f620000300800 */
[----:B------:R-:W-:-:S02]  /*2eb0*/  @!P2 IMAD.IADD R9, R9, 0x1, -R29 ;  /* 0x000000010909a824 */ /* 0x000fc400078e0a1d */
[--C-:B------:R-:W-:Y:S01]  /*2ec0*/  @!P3 IMAD.IADD R8, R8, 0x1, -R29.reuse ;  /* 0x000000010808b824 */ /* 0x100fe200078e0a1d */
[----:B------:R-:W-:Y:S01]  /*2ed0*/  STL [R1+0x78], R11 ;  /* 0x0000780b01007387 */ /* 0x000fe20000100800 */
[--C-:B------:R-:W-:Y:S02]  /*2ee0*/  @!P5 IMAD.IADD R7, R7, 0x1, -R29.reuse ;  /* 0x000000010707d824 */ /* 0x100fe400078e0a1d */
[--C-:B------:R-:W-:Y:S01]  /*2ef0*/  @!P6 IMAD.IADD R3, R3, 0x1, -R29.reuse ;  /* 0x000000010303e824 */ /* 0x100fe200078e0a1d */
[----:B------:R-:W-:Y:S01]  /*2f00*/  STL [R1+0x74], R10 ;  /* 0x0000740a01007387 */ /* 0x000fe20000100800 */
[----:B------:R-:W-:-:S03]  /*2f10*/  @!P4 IMAD.IADD R5, R5, 0x1, -R29 ;  /* 0x000000010505c824 */ /* 0x000fc600078e0a1d */
[----:B------:R-:W-:Y:S04]  /*2f20*/  STL [R1+0x70], R9 ;  /* 0x0000700901007387 */ /* 0x000fe80000100800 */
[----:B------:R-:W-:Y:S04]  /*2f30*/  STL [R1+0x6c], R8 ;  /* 0x00006c0801007387 */ /* 0x000fe80000100800 */
[----:B------:R-:W-:Y:S04]  /*2f40*/  STL [R1+0x68], R7 ;  /* 0x0000680701007387 */ /* 0x000fe80000100800 */
[----:B------:R0:W-:Y:S04]  /*2f50*/  STL [R1+0x60], R3 ;  /* 0x0000600301007387 */ /* 0x0001e80000100800 */
[----:B------:R-:W-:Y:S04]  /*2f60*/  STL [R1+0x64], R5 ;  /* 0x0000640501007387 */ /* 0x000fe80000100800 */
[----:B0-----:R-:W5:Y:S01]  /*2f70*/  LDL.LU R3, [R1+0xa0] ;  /* 0x0000a00001037983 */ /* 0x001f620000300800 */
[----:B--2---:R-:W-:-:S02]  /*2f80*/  ISETP.GT.U32.AND P0, PT, R29, R2, PT ;  /* 0x000000021d00720c */ /* 0x004fc40003f04070 */
[C---:B------:R-:W-:Y:S01]  /*2f90*/  ISETP.GT.U32.AND P1, PT, R29.reuse, R4, PT ;  /* 0x000000041d00720c */ /* 0x040fe20003f24070 */
[----:B------:R-:W2:Y:S01]  /*2fa0*/  LDL.LU R11, [R1+0x28] ;  /* 0x00002800010b7983 */ /* 0x000ea20000300800 */
[C---:B------:R-:W-:Y:S02]  /*2fb0*/  ISETP.GT.U32.AND P2, PT, R29.reuse, R6, PT ;  /* 0x000000061d00720c */ /* 0x040fe40003f44070 */
[C---:B------:R-:W-:Y:S01]  /*2fc0*/  ISETP.GT.U32.AND P3, PT, R29.reuse, R21, PT ;  /* 0x000000151d00720c */ /* 0x040fe20003f64070 */
[----:B------:R-:W2:Y:S01]  /*2fd0*/  LDL.LU R10, [R1+0x24] ;  /* 0x00002400010a7983 */ /* 0x000ea20000300800 */
[----:B------:R-:W-:-:S03]  /*2fe0*/  ISETP.GT.U32.AND P5, PT, R29, R20, PT ;  /* 0x000000141d00720c */ /* 0x000fc60003fa4070 */
[----:B------:R-:W2:Y:S02]  /*2ff0*/  LDL.LU R9, [R1+0x20] ;  /* 0x0000200001097983 */ /* 0x000ea40000300800 */
[--C-:B------:R-:W-:Y:S02]  /*3000*/  @!P0 IMAD.IADD R2, R2, 0x1, -R29.reuse ;  /* 0x0000000102028824 */ /* 0x100fe400078e0a1d */
[--C-:B------:R-:W-:Y:S01]  /*3010*/  @!P1 IMAD.IADD R4, R4, 0x1, -R29.reuse ;  /* 0x0000000104049824 */ /* 0x100fe200078e0a1d */
[----:B------:R-:W2:Y:S01]  /*3020*/  LDL.LU R8, [R1+0x1c] ;  /* 0x00001c0001087983 */ /* 0x000ea20000300800 */
[--C-:B------:R-:W-:Y:S02]  /*3030*/  @!P2 IMAD.IADD R6, R6, 0x1, -R29.reuse ;  /* 0x000000010606a824 */ /* 0x100fe400078e0a1d */
[--C-:B------:R-:W-:Y:S01]  /*3040*/  @!P3 IMAD.IADD R21, R21, 0x1, -R29.reuse ;  /* 0x000000011515b824 */ /* 0x100fe200078e0a1d */
[----:B------:R-:W2:Y:S01]  /*3050*/  LDL.LU R7, [R1+0x18] ;  /* 0x0000180001077983 */ /* 0x000ea20000300800 */
[----:B------:R-:W-:Y:S01]  /*3060*/  @!P5 IMAD.IADD R20, R20, 0x1, -R29 ;  /* 0x000000011414d824 */ /* 0x000fe200078e0a1d */
[----:B---3--:R-:W-:-:S02]  /*3070*/  ISETP.GT.U32.AND P4, PT, R29, R19, PT ;  /* 0x000000131d00720c */ /* 0x008fc40003f84070 */
[C---:B----4-:R-:W-:Y:S02]  /*3080*/  ISETP.GT.U32.AND P6, PT, R29.reuse, R18, PT ;  /* 0x000000121d00720c */ /* 0x050fe40003fc4070 */
[C---:B-----5:R-:W-:Y:S02]  /*3090*/  ISETP.GT.U32.AND P0, PT, R29.reuse, R17, PT ;  /* 0x000000111d00720c */ /* 0x060fe40003f04070 */
[C---:B------:R-:W-:Y:S02]  /*30a0*/  ISETP.GT.U32.AND P1, PT, R29.reuse, R16, PT ;  /* 0x000000101d00720c */ /* 0x040fe40003f24070 */
[----:B------:R-:W-:-:S05]  /*30b0*/  ISETP.GT.U32.AND P2, PT, R29, R15, PT ;  /* 0x0000000f1d00720c */ /* 0x000fca0003f44070 */
[--C-:B------:R-:W-:Y:S02]  /*30c0*/  @!P4 IMAD.IADD R19, R19, 0x1, -R29.reuse ;  /* 0x000000011313c824 */ /* 0x100fe400078e0a1d */
[--C-:B------:R-:W-:Y:S01]  /*30d0*/  @!P6 IMAD.IADD R18, R18, 0x1, -R29.reuse ;  /* 0x000000011212e824 */ /* 0x100fe200078e0a1d */
[C---:B------:R-:W-:Y:S02]  /*30e0*/  ISETP.GT.U32.AND P3, PT, R29.reuse, R14, PT ;  /* 0x0000000e1d00720c */ /* 0x040fe40003f64070 */
[----:B------:R-:W-:Y:S01]  /*30f0*/  ISETP.GT.U32.AND P5, PT, R29, R0, PT ;  /* 0x000000001d00720c */ /* 0x000fe20003fa4070 */
[--C-:B------:R-:W-:Y:S01]  /*3100*/  @!P0 IMAD.IADD R17, R17, 0x1, -R29.reuse ;  /* 0x0000000111118824 */ /* 0x100fe200078e0a1d */
[C---:B------:R-:W-:Y:S02]  /*3110*/  ISETP.GT.U32.AND P6, PT, R29.reuse, R2, PT ;  /* 0x000000021d00720c */ /* 0x040fe40003fc4070 */
[C---:B------:R-:W-:Y:S01]  /*3120*/  ISETP.GT.U32.AND P4, PT, R29.reuse, R28, PT ;  /* 0x0000001c1d00720c */ /* 0x040fe20003f84070 */
[--C-:B------:R-:W-:Y:S01]  /*3130*/  @!P1 IMAD.IADD R16, R16, 0x1, -R29.reuse ;  /* 0x0000000110109824 */ /* 0x100fe200078e0a1d */
[----:B------:R-:W-:Y:S01]  /*3140*/  ISETP.GT.U32.AND P0, PT, R29, R4, PT ;  /* 0x000000041d00720c */ /* 0x000fe20003f04070 */
[----:B------:R-:W-:Y:S01]  /*3150*/  @!P2 IMAD.IADD R15, R15, 0x1, -R29 ;  /* 0x000000010f0fa824 */ /* 0x000fe200078e0a1d */
[----:B------:R-:W-:-:S03]  /*3160*/  ISETP.GT.U32.AND P1, PT, R29, R6, PT ;  /* 0x000000061d00720c */ /* 0x000fc60003f24070 */
[--C-:B------:R-:W-:Y:S01]  /*3170*/  @!P3 IMAD.IADD R14, R14, 0x1, -R29.reuse ;  /* 0x000000010e0eb824 */ /* 0x100fe200078e0a1d */
[C---:B------:R-:W-:Y:S02]  /*3180*/  ISETP.GT.U32.AND P2, PT, R29.reuse, R21, PT ;  /* 0x000000151d00720c */ /* 0x040fe40003f44070 */
[C---:B------:R-:W-:Y:S01]  /*3190*/  ISETP.GT.U32.AND P3, PT, R29.reuse, R20, PT ;  /* 0x000000141d00720c */ /* 0x040fe20003f64070 */
[--C-:B------:R-:W-:Y:S01]  /*31a0*/  @!P5 IMAD.IADD R0, R0, 0x1, -R29.reuse ;  /* 0x000000010000d824 */ /* 0x100fe200078e0a1d */
[C---:B------:R-:W-:Y:S01]  /*31b0*/  ISETP.GT.U32.AND P5, PT, R29.reuse, R19, PT ;  /* 0x000000131d00720c */ /* 0x040fe20003fa4070 */
[--C-:B------:R-:W-:Y:S02]  /*31c0*/  @!P6 IMAD.IADD R2, R2, 0x1, -R29.reuse ;  /* 0x000000010202e824 */ /* 0x100fe400078e0a1d */
[--C-:B------:R-:W-:Y:S01]  /*31d0*/  @!P4 IMAD.IADD R28, R28, 0x1, -R29.reuse ;  /* 0x000000011c1cc824 */ /* 0x100fe200078e0a1d */
[C---:B------:R-:W-:Y:S01]  /*31e0*/  ISETP.GT.U32.AND P4, PT, R29.reuse, R18, PT ;  /* 0x000000121d00720c */ /* 0x040fe20003f84070 */
[--C-:B------:R-:W-:Y:S01]  /*31f0*/  @!P0 IMAD.IADD R4, R4, 0x1, -R29.reuse ;  /* 0x0000000104048824 */ /* 0x100fe200078e0a1d */
[C---:B------:R-:W-:Y:S01]  /*3200*/  ISETP.GT.U32.AND P0, PT, R29.reuse, R17, PT ;  /* 0x000000111d00720c */ /* 0x040fe20003f04070 */
[--C-:B------:R-:W-:Y:S01]  /*3210*/  @!P1 IMAD.IADD R6, R6, 0x1, -R29.reuse ;  /* 0x0000000106069824 */ /* 0x100fe200078e0a1d */
[----:B------:R0:W-:Y:S01]  /*3220*/  STL [R1+0x5c], R2 ;  /* 0x00005c0201007387 */ /* 0x0001e20000100800 */
[----:B------:R-:W-:Y:S01]  /*3230*/  ISETP.GT.U32.AND P1, PT, R29, R16, PT ;  /* 0x000000101d00720c */ /* 0x000fe20003f24070 */
[--C-:B------:R-:W-:Y:S01]  /*3240*/  @!P2 IMAD.IADD R21, R21, 0x1, -R29.reuse ;  /* 0x000000011515a824 */ /* 0x100fe200078e0a1d */
[C---:B------:R-:W-:Y:S01]  /*3250*/  ISETP.GT.U32.AND P2, PT, R29.reuse, R15, PT ;  /* 0x0000000f1d00720c */ /* 0x040fe20003f44070 */
[--C-:B------:R-:W-:Y:S01]  /*3260*/  @!P3 IMAD.IADD R20, R20, 0x1, -R29.reuse ;  /* 0x000000011414b824 */ /* 0x100fe200078e0a1d */
[----:B------:R-:W-:Y:S01]  /*3270*/  ISETP.GT.U32.AND P3, PT, R29, R14, PT ;  /* 0x0000000e1d00720c */ /* 0x000fe20003f64070 */
[--C-:B------:R-:W-:Y:S01]  /*3280*/  @!P5 IMAD.IADD R19, R19, 0x1, -R29.reuse ;  /* 0x000000011313d824 */ /* 0x100fe200078e0a1d */
[----:B0-----:R-:W3:Y:S01]  /*3290*/  LDL.LU R2, [R1+0x10] ;  /* 0x0000100001027983 */ /* 0x001ee20000300800 */
[C---:B------:R-:W-:Y:S01]  /*32a0*/  ISETP.GT.U32.AND P5, PT, R29.reuse, R0, PT ;  /* 0x000000001d00720c */ /* 0x040fe20003fa4070 */
[----:B------:R-:W-:Y:S01]  /*32b0*/  @!P4 IMAD.IADD R18, R18, 0x1, -R29 ;  /* 0x000000011212c824 */ /* 0x000fe200078e0a1d */
[----:B------:R-:W-:Y:S01]  /*32c0*/  ISETP.GT.U32.AND P6, PT, R29, R28, PT ;  /* 0x0000001c1d00720c */ /* 0x000fe20003fc4070 */
[----:B------:R-:W-:-:S02]  /*32d0*/  IMAD.HI.U32 R12, R3, R13, RZ ;  /* 0x0000000d030c7227 */ /* 0x000fc400078e00ff */
[----:B------:R-:W4:Y:S04]  /*32e0*/  LDL.LU R3, [R1+0xc] ;  /* 0x00000c0001037983 */ /* 0x000f280000300800 */
[----:B------:R0:W-:Y:S01]  /*32f0*/  STL [R1+0x58], R4 ;  /* 0x0000580401007387 */ /* 0x0001e20000100800 */
[----:B------:R-:W-:-:S03]  /*3300*/  @!P0 IMAD.IADD R17, R17, 0x1, -R29 ;  /* 0x0000000111118824 */ /* 0x000fc600078e0a1d */
[----:B0-----:R-:W5:Y:S04]  /*3310*/  LDL.LU R4, [R1+0x8] ;  /* 0x0000080001047983 */ /* 0x001f680000300800 */
[----:B------:R-:W5:Y:S04]  /*3320*/  LDL.LU R5, [R1+0x4] ;  /* 0x0000040001057983 */ /* 0x000f680000300800 */
[----:B------:R0:W-:Y:S01]  /*3330*/  STL [R1+0x54], R6 ;  /* 0x0000540601007387 */ /* 0x0001e20000100800 */
[----:B------:R-:W-:-:S03]  /*3340*/  @!P1 IMAD.IADD R16, R16, 0x1, -R29 ;  /* 0x0000000110109824 */ /* 0x000fc600078e0a1d */
[----:B0-----:R-:W5:Y:S04]  /*3350*/  LDL.LU R6, [R1] ;  /* 0x0000000001067983 */ /* 0x001f680000300800 */
[----:B------:R0:W-:Y:S01]  /*3360*/  STL [R1+0x50], R21 ;  /* 0x0000501501007387 */ /* 0x0001e20000100800 */
[----:B------:R-:W-:-:S03]  /*3370*/  @!P2 IMAD.IADD R15, R15, 0x1, -R29 ;  /* 0x000000010f0fa824 */ /* 0x000fc600078e0a1d */
[----:B0-----:R-:W5:Y:S04]  /*3380*/  LDL.LU R21, [R1+0xc40] ;  /* 0x000c400001157983 */ /* 0x001f680000300800 */
        /* <DEDUP_REMOVED lines=9> */
[----:B------:R0:W-:Y:S04]  /*3420*/  STL [R1+0x40], R17 ;  /* 0x0000401101007387 */ /* 0x0001e80000100800 */
        /* <DEDUP_REMOVED lines=10> */
[----:B0-----:R-:W5:Y:S01]  /*34d0*/  LDL.LU R28, [R1+0xc1c] ;  /* 0x000c1c00011c7983 */ /* 0x001f620000300800 */
[----:B--2---:R-:W-:-:S02]  /*34e0*/  ISETP.GT.U32.AND P4, PT, R29, R11, PT ;  /* 0x0000000b1d00720c */ /* 0x004fc40003f84070 */
[C---:B------:R-:W-:Y:S02]  /*34f0*/  ISETP.GT.U32.AND P0, PT, R29.reuse, R10, PT ;  /* 0x0000000a1d00720c */ /* 0x040fe40003f04070 */
[C---:B------:R-:W-:Y:S02]  /*3500*/  ISETP.GT.U32.AND P1, PT, R29.reuse, R9, PT ;  /* 0x000000091d00720c */ /* 0x040fe40003f24070 */
[C---:B------:R-:W-:Y:S02]  /*3510*/  ISETP.GT.U32.AND P2, PT, R29.reuse, R8, PT ;  /* 0x000000081d00720c */ /* 0x040fe40003f44070 */
[C---:B------:R-:W-:Y:S02]  /*3520*/  ISETP.GT.U32.AND P3, PT, R29.reuse, R7, PT ;  /* 0x000000071d00720c */ /* 0x040fe40003f64070 */
[----:B------:R-:W-:-:S03]  /*3530*/  ISETP.GT.U32.AND P5, PT, R29, R23, PT ;  /* 0x000000171d00720c */ /* 0x000fc60003fa4070 */
[--C-:B------:R-:W-:Y:S02]  /*3540*/  @!P4 IMAD.IADD R11, R11, 0x1, -R29.reuse ;  /* 0x000000010b0bc824 */ /* 0x100fe400078e0a1d */
[--C-:B------:R-:W-:Y:S02]  /*3550*/  @!P0 IMAD.IADD R10, R10, 0x1, -R29.reuse ;  /* 0x000000010a0a8824 */ /* 0x100fe400078e0a1d */
[--C-:B------:R-:W-:Y:S02]  /*3560*/  @!P1 IMAD.IADD R9, R9, 0x1, -R29.reuse ;  /* 0x0000000109099824 */ /* 0x100fe400078e0a1d */
[--C-:B------:R-:W-:Y:S02]  /*3570*/  @!P2 IMAD.IADD R8, R8, 0x1, -R29.reuse ;  /* 0x000000010808a824 */ /* 0x100fe400078e0a1d */
[--C-:B------:R-:W-:Y:S02]  /*3580*/  @!P3 IMAD.IADD R7, R7, 0x1, -R29.reuse ;  /* 0x000000010707b824 */ /* 0x100fe400078e0a1d */
[----:B------:R-:W-:-:S02]  /*3590*/  @!P5 IMAD.IADD R23, R23, 0x1, -R29 ;  /* 0x000000011717d824 */ /* 0x000fc400078e0a1d */
[----:B------:R-:W-:Y:S01]  /*35a0*/  IMAD.MOV R12, RZ, RZ, -R12 ;  /* 0x000000ffff0c7224 */ /* 0x000fe200078e0a0c */
[C---:B---3--:R-:W-:Y:S02]  /*35b0*/  ISETP.GT.U32.AND P6, PT, R29.reuse, R2, PT ;  /* 0x000000021d00720c */ /* 0x048fe40003fc4070 */
[----:B----4-:R-:W-:-:S11]  /*35c0*/  ISETP.GT.U32.AND P4, PT, R29, R3, PT ;  /* 0x000000031d00720c */ /* 0x010fd60003f84070 */
[--C-:B------:R-:W-:Y:S01]  /*35d0*/  @!P6 IMAD.IADD R2, R2, 0x1, -R29.reuse ;  /* 0x000000010202e824 */ /* 0x100fe200078e0a1d */
[C---:B-----5:R-:W-:Y:S02]  /*35e0*/  ISETP.GT.U32.AND P0, PT, R29.reuse, R4, PT ;  /* 0x000000041d00720c */ /* 0x060fe40003f04070 */
[----:B------:R-:W-:Y:S01]  /*35f0*/  ISETP.GT.U32.AND P1, PT, R29, R5, PT ;  /* 0x000000051d00720c */ /* 0x000fe20003f24070 */
[----:B------:R-:W-:Y:S01]  /*3600*/  @!P4 IMAD.IADD R3, R3, 0x1, -R29 ;  /* 0x000000010303c824 */ /* 0x000fe200078e0a1d */
[----:B------:R-:W-:-:S09]  /*3610*/  ISETP.GT.U32.AND P2, PT, R29, R6, PT ;  /* 0x000000061d00720c */ /* 0x000fd20003f44070 */
[--C-:B------:R-:W-:Y:S01]  /*3620*/  @!P0 IMAD.IADD R4, R4, 0x1, -R29.reuse ;  /* 0x0000000104048824 */ /* 0x100fe200078e0a1d */
[----:B------:R-:W-:Y:S01]  /*3630*/  ISETP.GT.U32.AND P6, PT, R29, R11, PT ;  /* 0x0000000b1d00720c */ /* 0x000fe20003fc4070 */
[--C-:B------:R-:W-:Y:S01]  /*3640*/  @!P1 IMAD.IADD R5, R5, 0x1, -R29.reuse ;  /* 0x0000000105059824 */ /* 0x100fe200078e0a1d */
[C---:B------:R-:W-:Y:S02]  /*3650*/  ISETP.GT.U32.AND P4, PT, R29.reuse, R10, PT ;  /* 0x0000000a1d00720c */ /* 0x040fe40003f84070 */
[C---:B------:R-:W-:Y:S02]  /*3660*/  ISETP.GT.U32.AND P0, PT, R29.reuse, R9, PT ;  /* 0x000000091d00720c */ /* 0x040fe40003f04070 */
[C---:B------:R-:W-:Y:S01]  /*3670*/  ISETP.GT.U32.AND P1, PT, R29.reuse, R8, PT ;  /* 0x000000081d00720c */ /* 0x040fe20003f24070 */
[----:B------:R-:W-:Y:S01]  /*3680*/  @!P2 IMAD.IADD R6, R6, 0x1, -R29 ;  /* 0x000000010606a824 */ /* 0x000fe200078e0a1d */
[C---:B------:R-:W-:Y:S02]  /*3690*/  ISETP.GT.U32.AND P2, PT, R29.reuse, R7, PT ;  /* 0x000000071d00720c */ /* 0x040fe40003f44070 */
[----:B------:R-:W-:-:S02]  /*36a0*/  ISETP.GT.U32.AND P5, PT, R29, R0, PT ;  /* 0x000000001d00720c */ /* 0x000fc40003fa4070 */
[----:B------:R-:W-:-:S13]  /*36b0*/  ISETP.GT.U32.AND P3, PT, R29, R28, PT ;  /* 0x0000001c1d00720c */ /* 0x000fda0003f64070 */
[----:B------:R-:W-:Y:S01]  /*36c0*/  @!P3 IMAD.IADD R28, R28, 0x1, -R29 ;  /* 0x000000011c1cb824 */ /* 0x000fe200078e0a1d */
[----:B------:R-:W-:Y:S02]  /*36d0*/  ISETP.GT.U32.AND P3, PT, R29, R23, PT ;  /* 0x000000171d00720c */ /* 0x000fe40003f64070 */
[----:B------:R-:W-:-:S05]  /*36e0*/  IABS R29, c[0x0][0x178] ;  /* 0x00005e00001d7a13 */ /* 0x000fca0000000000 */
[----:B------:R-:W-:Y:S02]  /*36f0*/  IMAD R29, R29, R12, R13 ;  /* 0x0000000c1d1d7224 */ /* 0x000fe400078e020d */
[----:B------:R-:W2:Y:S04]  /*3700*/  LDL.LU R13, [R1+0xc18] ;  /* 0x000c1800010d7983 */ /* 0x000ea80000300800 */
[----:B------:R-:W3:Y:S04]  /*3710*/  LDL.LU R12, [R1+0xc14] ;  /* 0x000c1400010c7983 */ /* 0x000ee80000300800 */
[----:B------:R0:W-:Y:S02]  /*3720*/  STL [R1+0x94], R29 ;  /* 0x0000941d01007387 */ /* 0x0001e40000100800 */
[----:B0-----:R-:W-:-:S05]  /*3730*/  IABS R29, c[0x0][0x17c] ;  /* 0x00005f00001d7a13 */ /* 0x001fca0000000000 */
[--C-:B------:R-:W-:Y:S01]  /*3740*/  @!P5 IMAD.IADD R0, R0, 0x1, -R29.reuse ;  /* 0x000000010000d824 */ /* 0x100fe200078e0a1d */
[----:B------:R-:W-:Y:S01]  /*3750*/  ISETP.GT.U32.AND P5, PT, R29, R2, PT ;  /* 0x000000021d00720c */ /* 0x000fe20003fa4070 */
[--C-:B------:R-:W-:Y:S02]  /*3760*/  @!P6 IMAD.IADD R11, R11, 0x1, -R29.reuse ;  /* 0x000000010b0be824 */ /* 0x100fe400078e0a1d */
[--C-:B------:R-:W-:Y:S02]  /*3770*/  @!P4 IMAD.IADD R10, R10, 0x1, -R29.reuse ;  /* 0x000000010a0ac824 */ /* 0x100fe400078e0a1d */
[--C-:B------:R-:W-:Y:S01]  /*3780*/  @!P0 IMAD.IADD R9, R9, 0x1, -R29.reuse ;  /* 0x0000000109098824 */ /* 0x100fe200078e0a1d */
[----:B------:R0:W-:Y:S01]  /*3790*/  STL [R1+0x28], R11 ;  /* 0x0000280b01007387 */ /* 0x0001e20000100800 */
[--C-:B------:R-:W-:Y:S02]  /*37a0*/  @!P1 IMAD.IADD R8, R8, 0x1, -R29.reuse ;  /* 0x0000000108089824 */ /* 0x100fe400078e0a1d */
[----:B------:R-:W-:-:S02]  /*37b0*/  @!P2 IMAD.IADD R7, R7, 0x1, -R29 ;  /* 0x000000010707a824 */ /* 0x000fc400078e0a1d */
[--C-:B------:R-:W-:Y:S01]  /*37c0*/  @!P3 IMAD.IADD R23, R23, 0x1, -R29.reuse ;  /* 0x000000011717b824 */ /* 0x100fe200078e0a1d */
[----:B0-----:R-:W4:Y:S04]  /*37d0*/  LDL.LU R11, [R1+0xc10] ;  /* 0x000c1000010b7983 */ /* 0x001f280000300800 */
[----:B------:R0:W-:Y:S01]  /*37e0*/  STL [R1+0x24], R10 ;  /* 0x0000240a01007387 */ /* 0x0001e20000100800 */
[----:B------:R-:W-:-:S03]  /*37f0*/  @!P5 IMAD.IADD R2, R2, 0x1, -R29 ;  /* 0x000000010202d824 */ /* 0x000fc600078e0a1d */
[----:B0-----:R-:W5:Y:S04]  /*3800*/  LDL.LU R10, [R1+0xc0c] ;  /* 0x000c0c00010a7983 */ /* 0x001f680000300800 */
[----:B------:R0:W-:Y:S04]  /*3810*/  STL [R1+0x20], R9 ;  /* 0x0000200901007387 */ /* 0x0001e80000100800 */
[----:B0-----:R-:W2:Y:S04]  /*3820*/  LDL.LU R9, [R1+0xc08] ;  /* 0x000c080001097983 */ /* 0x001ea80000300800 */
[----:B------:R0:W-:Y:S04]  /*3830*/  STL [R1+0x1c], R8 ;  /* 0x00001c0801007387 */ /* 0x0001e80000100800 */
[----:B0-----:R-:W2:Y:S04]  /*3840*/  LDL.LU R8, [R1+0xc04] ;  /* 0x000c040001087983 */ /* 0x001ea80000300800 */
[----:B------:R0:W-:Y:S04]  /*3850*/  STL [R1+0x18], R7 ;  /* 0x0000180701007387 */ /* 0x0001e80000100800 */
[----:B0-----:R-:W3:Y:S04]  /*3860*/  LDL.LU R7, [R1+0xc00] ;  /* 0x000c000001077983 */ /* 0x001ee80000300800 */
[----:B------:R-:W-:Y:S04]  /*3870*/  STL [R1+0xbd4], R23 ;  /* 0x000bd41701007387 */ /* 0x000fe80000100800 */
[----:B------:R0:W-:Y:S04]  /*3880*/  STL [R1+0x10], R2 ;  /* 0x0000100201007387 */ /* 0x0001e80000100800 */
[----:B0-----:R-:W3:Y:S01]  /*3890*/  LDL.LU R2, [R1+0xbfc] ;  /* 0x000bfc0001027983 */ /* 0x001ee20000300800 */
[----:B------:R-:W-:-:S02]  /*38a0*/  ISETP.GT.U32.AND P6, PT, R29, R3, PT ;  /* 0x000000031d00720c */ /* 0x000fc40003fc4070 */
[----:B------:R-:W-:-:S11]  /*38b0*/  ISETP.GT.U32.AND P4, PT, R29, R0, PT ;  /* 0x000000001d00720c */ /* 0x000fd60003f84070 */
[--C-:B------:R-:W-:Y:S02]  /*38c0*/  @!P6 IMAD.IADD R3, R3, 0x1, -R29.reuse ;  /* 0x000000010303e824 */ /* 0x100fe400078e0a1d */
[----:B------:R-:W-:-:S03]  /*38d0*/  @!P4 IMAD.IADD R0, R0, 0x1, -R29 ;  /* 0x000000010000c824 */ /* 0x000fc600078e0a1d */
[----:B------:R0:W-:Y:S01]  /*38e0*/  STL [R1+0xc], R3 ;  /* 0x00000c0301007387 */ /* 0x0001e20000100800 */
[----:B------:R-:W-:-:S03]  /*38f0*/  ISETP.GT.U32.AND P0, PT, R29, R4, PT ;  /* 0x000000041d00720c */ /* 0x000fc60003f04070 */
[----:B0-----:R-:W4:Y:S01]  /*3900*/  LDL.LU R3, [R1+0xbf8] ;  /* 0x000bf80001037983 */ /* 0x001f220000300800 */
[C---:B------:R-:W-:Y:S02]  /*3910*/  ISETP.GT.U32.AND P1, PT, R29.reuse, R5, PT ;  /* 0x000000051d00720c */ /* 0x040fe40003f24070 */
[C---:B------:R-:W-:Y:S02]  /*3920*/  ISETP.GT.U32.AND P2, PT, R29.reuse, R6, PT ;  /* 0x000000061d00720c */ /* 0x040fe40003f44070 */
[----:B------:R-:W-:-:S05]  /*3930*/  ISETP.GT.U32.AND P3, PT, R29, R28, PT ;  /* 0x0000001c1d00720c */ /* 0x000fca0003f64070 */
[----:B------:R-:W-:-:S05]  /*3940*/  @!P0 IMAD.IADD R4, R4, 0x1, -R29 ;  /* 0x0000000104048824 */ /* 0x000fca00078e0a1d */
[----:B------:R0:W-:Y:S01]  /*3950*/  STL [R1+0x8], R4 ;  /* 0x0000080401007387 */ /* 0x0001e20000100800 */
[--C-:B------:R-:W-:Y:S02]  /*3960*/  @!P1 IMAD.IADD R5, R5, 0x1, -R29.reuse ;  /* 0x0000000105059824 */ /* 0x100fe400078e0a1d */
[--C-:B------:R-:W-:Y:S02]  /*3970*/  @!P2 IMAD.IADD R6, R6, 0x1, -R29.reuse ;  /* 0x000000010606a824 */ /* 0x100fe400078e0a1d */
[----:B------:R-:W-:Y:S01]  /*3980*/  @!P3 IMAD.IADD R28, R28, 0x1, -R29 ;  /* 0x000000011c1cb824 */ /* 0x000fe200078e0a1d */
[----:B0-----:R-:W5:Y:S04]  /*3990*/  LDL.LU R4, [R1+0xbf4] ;  /* 0x000bf40001047983 */ /* 0x001f680000300800 */
[----:B------:R0:W-:Y:S04]  /*39a0*/  STL [R1+0x4], R5 ;  /* 0x0000040501007387 */ /* 0x0001e80000100800 */
[----:B0-----:R-:W5:Y:S04]  /*39b0*/  LDL.LU R5, [R1+0xbf0] ;  /* 0x000bf00001057983 */ /* 0x001f680000300800 */
[----:B------:R0:W-:Y:S04]  /*39c0*/  STL [R1], R6 ;  /* 0x0000000601007387 */ /* 0x0001e80000100800 */
[----:B0-----:R-:W5:Y:S04]  /*39d0*/  LDL.LU R6, [R1+0xbec] ;  /* 0x000bec0001067983 */ /* 0x001f680000300800 */
[----:B------:R-:W-:Y:S04]  /*39e0*/  STL [R1+0xbbc], R28 ;  /* 0x000bbc1c01007387 */ /* 0x000fe80000100800 */
[----:B------:R-:W-:Y:S01]  /*39f0*/  STL [R1+0xbb8], R0 ;  /* 0x000bb80001007387 */ /* 0x000fe20000100800 */
[----:B--2---:R-:W-:-:S13]  /*3a00*/  ISETP.GT.U32.AND P4, PT, R29, R8, PT ;  /* 0x000000081d00720c */ /* 0x004fda0003f84070 */
[----:B------:R-:W-:Y:S01]  /*3a10*/  @!P4 IMAD.IADD R8, R8, 0x1, -R29 ;  /* 0x000000010808c824 */ /* 0x000fe200078e0a1d */
[----:B---3--:R-:W-:-:S13]  /*3a20*/  ISETP.GT.U32.AND P5, PT, R29, R2, PT ;  /* 0x000000021d00720c */ /* 0x008fda0003fa4070 */
[----:B------:R-:W-:-:S05]  /*3a30*/  @!P5 IMAD.IADD R2, R2, 0x1, -R29 ;  /* 0x000000010202d824 */ /* 0x000fca00078e0a1d */
[----:B------:R-:W-:-:S13]  /*3a40*/  ISETP.GT.U32.AND P4, PT, R29, R2, PT ;  /* 0x000000021d00720c */ /* 0x000fda0003f84070 */
[----:B------:R-:W-:-:S05]  /*3a50*/  @!P4 IMAD.IADD R2, R2, 0x1, -R29 ;  /* 0x000000010202c824 */ /* 0x000fca00078e0a1d */
[----:B------:R0:W-:Y:S04]  /*3a60*/  STL [R1+0xbb4], R2 ;  /* 0x000bb40201007387 */ /* 0x0001e80000100800 */
[----:B0-----:R-:W2:Y:S01]  /*3a70*/  LDL R2, [R1+0x9e0] ;  /* 0x0009e00001027983 */ /* 0x001ea20000100800 */
[C---:B----4-:R-:W-:Y:S02]  /*3a80*/  ISETP.GT.U32.AND P6, PT, R29.reuse, R3, PT ;  /* 0x000000031d00720c */ /* 0x050fe40003fc4070 */
[----:B------:R-:W-:-:S11]  /*3a90*/  ISETP.GT.U32.AND P5, PT, R29, R9, PT ;  /* 0x000000091d00720c */ /* 0x000fd60003fa4070 */
[--C-:B------:R-:W-:Y:S02]  /*3aa0*/  @!P6 IMAD.IADD R3, R3, 0x1, -R29.reuse ;  /* 0x000000010303e824 */ /* 0x100fe400078e0a1d */
[----:B------:R-:W-:-:S03]  /*3ab0*/  @!P5 IMAD.IADD R9, R9, 0x1, -R29 ;  /* 0x000000010909d824 */ /* 0x000fc600078e0a1d */
[----:B------:R-:W-:-:S13]  /*3ac0*/  ISETP.GT.U32.AND P5, PT, R29, R3, PT ;  /* 0x000000031d00720c */ /* 0x000fda0003fa4070 */
[--C-:B------:R-:W-:Y:S01]  /*3ad0*/  @!P5 IMAD.IADD R3, R3, 0x1, -R29.reuse ;  /* 0x000000010303d824 */ /* 0x100fe200078e0a1d */
[C---:B-----5:R-:W-:Y:S02]  /*3ae0*/  ISETP.GT.U32.AND P0, PT, R29.reuse, R4, PT ;  /* 0x000000041d00720c */ /* 0x060fe40003f04070 */
[C---:B------:R-:W-:Y:S02]  /*3af0*/  ISETP.GT.U32.AND P1, PT, R29.reuse, R5, PT ;  /* 0x000000051d00720c */ /* 0x040fe40003f24070 */
[C---:B------:R-:W-:Y:S01]  /*3b00*/  ISETP.GT.U32.AND P2, PT, R29.reuse, R6, PT ;  /* 0x000000061d00720c */ /* 0x040fe20003f44070 */
[----:B--2---:R-:W-:Y:S04]  /*3b10*/  STL [R1+0xbe0], R2 ;  /* 0x000be00201007387 */ /* 0x004fe80000100800 */
[----:B------:R0:W-:Y:S04]  /*3b20*/  STL [R1+0xbc0], R3 ;  /* 0x000bc00301007387 */ /* 0x0001e80000100800 */
[----:B0-----:R-:W2:Y:S01]  /*3b30*/  LDL R3, [R1+0x9ec] ;  /* 0x0009ec0001037983 */ /* 0x001ea20000100800 */
[C---:B------:R-:W-:Y:S01]  /*3b40*/  ISETP.GT.U32.AND P3, PT, R29.reuse, R7, PT ;  /* 0x000000071d00720c */ /* 0x040fe20003f64070 */
[--C-:B------:R-:W-:Y:S01]  /*3b50*/  @!P0 IMAD.IADD R4, R4, 0x1, -R29.reuse ;  /* 0x0000000104048824 */ /* 0x100fe200078e0a1d */
[----:B------:R-:W-:Y:S01]  /*3b60*/  ISETP.GT.U32.AND P6, PT, R29, R10, PT ;  /* 0x0000000a1d00720c */ /* 0x000fe20003fc4070 */
[--C-:B------:R-:W-:Y:S01]  /*3b70*/  @!P1 IMAD.IADD R5, R5, 0x1, -R29.reuse ;  /* 0x0000000105059824 */ /* 0x100fe200078e0a1d */
[C---:B------:R-:W-:Y:S01]  /*3b80*/  ISETP.GT.U32.AND P0, PT, R29.reuse, R11, PT ;  /* 0x0000000b1d00720c */ /* 0x040fe20003f04070 */
[----:B------:R-:W-:Y:S01]  /*3b90*/  @!P2 IMAD.IADD R6, R6, 0x1, -R29 ;  /* 0x000000010606a824 */ /* 0x000fe200078e0a1d */
[----:B------:R-:W-:-:S02]  /*3ba0*/  ISETP.GT.U32.AND P1, PT, R29, R12, PT ;  /* 0x0000000c1d00720c */ /* 0x000fc40003f24070 */
[----:B------:R-:W-:-:S05]  /*3bb0*/  ISETP.GT.U32.AND P2, PT, R29, R13, PT ;  /* 0x0000000d1d00720c */ /* 0x000fca0003f44070 */
[--C-:B------:R-:W-:Y:S01]  /*3bc0*/  @!P3 IMAD.IADD R7, R7, 0x1, -R29.reuse ;  /* 0x000000010707b824 */ /* 0x100fe200078e0a1d */
[C---:B------:R-:W-:Y:S01]  /*3bd0*/  ISETP.GT.U32.AND P3, PT, R29.reuse, R14, PT ;  /* 0x0000000e1d00720c */ /* 0x040fe20003f64070 */
[--C-:B------:R-:W-:Y:S01]  /*3be0*/  @!P6 IMAD.IADD R10, R10, 0x1, -R29.reuse ;  /* 0x000000010a0ae824 */ /* 0x100fe200078e0a1d */
[----:B------:R-:W-:Y:S01]  /*3bf0*/  ISETP.GT.U32.AND P6, PT, R29, R4, PT ;  /* 0x000000041d00720c */ /* 0x000fe20003fc4070 */
[--C-:B------:R-:W-:Y:S01]  /*3c00*/  @!P0 IMAD.IADD R11, R11, 0x1, -R29.reuse ;  /* 0x000000010b0b8824 */ /* 0x100fe200078e0a1d */
[C---:B------:R-:W-:Y:S01]  /*3c10*/  ISETP.GT.U32.AND P0, PT, R29.reuse, R5, PT ;  /* 0x000000051d00720c */ /* 0x040fe20003f04070 */
[--C-:B------:R-:W-:Y:S01]  /*3c20*/  @!P1 IMAD.IADD R12, R12, 0x1, -R29.reuse ;  /* 0x000000010c0c9824 */ /* 0x100fe200078e0a1d */
[----:B------:R-:W-:Y:S01]  /*3c30*/  ISETP.GT.U32.AND P1, PT, R29, R6, PT ;  /* 0x000000061d00720c */ /* 0x000fe20003f24070 */
[----:B------:R-:W-:Y:S01]  /*3c40*/  @!P2 IMAD.IADD R13, R13, 0x1, -R29 ;  /* 0x000000010d0da824 */ /* 0x000fe200078e0a1d */
[----:B------:R-:W-:-:S05]  /*3c50*/  ISETP.GT.U32.AND P2, PT, R29, R7, PT ;  /* 0x000000071d00720c */ /* 0x000fca0003f44070 */
[--C-:B------:R-:W-:Y:S01]  /*3c60*/  @!P3 IMAD.IADD R14, R14, 0x1, -R29.reuse ;  /* 0x000000010e0eb824 */ /* 0x100fe200078e0a1d */
[----:B------:R-:W-:Y:S01]  /*3c70*/  ISETP.GT.U32.AND P3, PT, R29, R8, PT ;  /* 0x000000081d00720c */ /* 0x000fe20003f64070 */
[--C-:B------:R-:W-:Y:S02]  /*3c80*/  @!P6 IMAD.IADD R4, R4, 0x1, -R29.reuse ;  /* 0x000000010404e824 */ /* 0x100fe400078e0a1d */
[--C-:B------:R-:W-:Y:S02]  /*3c90*/  @!P0 IMAD.IADD R5, R5, 0x1, -R29.reuse ;  /* 0x0000000105058824 */ /* 0x100fe400078e0a1d */
[--C-:B------:R-:W-:Y:S02]  /*3ca0*/  @!P1 IMAD.IADD R6, R6, 0x1, -R29.reuse ;  /* 0x0000000106069824 */ /* 0x100fe400078e0a1d */
[----:B------:R-:W-:-:S06]  /*3cb0*/  @!P2 IMAD.IADD R7, R7, 0x1, -R29 ;  /* 0x000000010707a824 */ /* 0x000fcc00078e0a1d */
[----:B------:R-:W-:Y:S01]  /*3cc0*/  @!P3 IMAD.IADD R8, R8, 0x1, -R29 ;  /* 0x000000010808b824 */ /* 0x000fe200078e0a1d */
[----:B--2---:R-:W-:Y:S04]  /*3cd0*/  STL [R1+0xbe4], R3 ;  /* 0x000be40301007387 */ /* 0x004fe80000100800 */
[----:B------:R-:W-:Y:S04]  /*3ce0*/  STL [R1+0xbc4], R4 ;  /* 0x000bc40401007387 */ /* 0x000fe80000100800 */
[----:B------:R-:W-:Y:S04]  /*3cf0*/  STL [R1+0xbc8], R5 ;  /* 0x000bc80501007387 */ /* 0x000fe80000100800 */
[----:B------:R-:W-:Y:S04]  /*3d00*/  STL [R1+0xbcc], R6 ;  /* 0x000bcc0601007387 */ /* 0x000fe80000100800 */
[----:B------:R-:W-:Y:S04]  /*3d10*/  STL [R1+0xbd0], R7 ;  /* 0x000bd00701007387 */ /* 0x000fe80000100800 */
[----:B------:R-:W2:Y:S04]  /*3d20*/  LDL.LU R2, [R1+0xa4] ;  /* 0x0000a40001027983 */ /* 0x000ea80000300800 */
[----:B------:R0:W-:Y:S04]  /*3d30*/  STL [R1+0xbd8], R8 ;  /* 0x000bd80801007387 */ /* 0x0001e80000100800 */
[----:B0-----:R-:W3:Y:S01]  /*3d40*/  LDL.LU R8, [R1+0x94] ;  /* 0x0000940001087983 */ /* 0x001ee20000300800 */
[----:B------:R-:W-:-:S02]  /*3d50*/  ISETP.GT.U32.AND P4, PT, R29, R9, PT ;  /* 0x000000091d00720c */ /* 0x000fc40003f84070 */
[C---:B------:R-:W-:Y:S02]  /*3d60*/  ISETP.GT.U32.AND P5, PT, R29.reuse, R10, PT ;  /* 0x0000000a1d00720c */ /* 0x040fe40003fa4070 */
[C---:B------:R-:W-:Y:S02]  /*3d70*/  ISETP.GT.U32.AND P0, PT, R29.reuse, R11, PT ;  /* 0x0000000b1d00720c */ /* 0x040fe40003f04070 */
[C---:B------:R-:W-:Y:S02]  /*3d80*/  ISETP.GT.U32.AND P1, PT, R29.reuse, R12, PT ;  /* 0x0000000c1d00720c */ /* 0x040fe40003f24070 */
[C---:B------:R-:W-:Y:S02]  /*3d90*/  ISETP.GT.U32.AND P2, PT, R29.reuse, R13, PT ;  /* 0x0000000d1d00720c */ /* 0x040fe40003f44070 */
[C---:B------:R-:W-:Y:S02]  /*3da0*/  ISETP.GT.U32.AND P6, PT, R29.reuse, R14, PT ;  /* 0x0000000e1d00720c */ /* 0x040fe40003fc4070 */
[----:B------:R-:W-:Y:S01]  /*3db0*/  ISETP.GT.U32.AND P3, PT, R29, R15, PT ;  /* 0x0000000f1d00720c */ /* 0x000fe20003f64070 */
        /* <DEDUP_REMOVED lines=21> */
[----:B------:R-:W-:Y:S01]  /*3f10*/  ISETP.GT.U32.AND P1, PT, R29, R27, PT ;  /* 0x0000001b1d00720c */ /* 0x000fe20003f24070 */
[----:B------:R0:W-:Y:S01]  /*3f20*/  STL [R1+0xbdc], R9 ;  /* 0x000bdc0901007387 */ /* 0x0001e20000100800 */
[----:B------:R-:W-:-:S02]  /*3f30*/  @!P2 IMAD.IADD R20, R20, 0x1, -R29 ;  /* 0x000000011414a824 */ /* 0x000fc400078e0a1d */
[--C-:B------:R-:W-:Y:S01]  /*3f40*/  @!P6 IMAD.IADD R21, R21, 0x1, -R29.reuse ;  /* 0x000000011515e824 */ /* 0x100fe200078e0a1d */
[C---:B------:R-:W-:Y:S01]  /*3f50*/  ISETP.GT.U32.AND P6, PT, R29.reuse, R15, PT ;  /* 0x0000000f1d00720c */ /* 0x040fe20003fc4070 */
[--C-:B------:R-:W-:Y:S01]  /*3f60*/  @!P3 IMAD.IADD R22, R22, 0x1, -R29.reuse ;  /* 0x000000011616b824 */ /* 0x100fe200078e0a1d */
[----:B------:R-:W-:Y:S01]  /*3f70*/  ISETP.GT.U32.AND P3, PT, R29, R16, PT ;  /* 0x000000101d00720c */ /* 0x000fe20003f64070 */
[--C-:B------:R-:W-:Y:S01]  /*3f80*/  @!P4 IMAD.IADD R24, R24, 0x1, -R29.reuse ;  /* 0x000000011818c824 */ /* 0x100fe200078e0a1d */
[----:B0-----:R-:W-:Y:S01]  /*3f90*/  IABS R9, c[0x0][0x178] ;  /* 0x00005e0000097a13 */ /* 0x001fe20000000000 */
[--C-:B------:R-:W-:Y:S01]  /*3fa0*/  @!P5 IMAD.IADD R25, R25, 0x1, -R29.reuse ;  /* 0x000000011919d824 */ /* 0x100fe200078e0a1d */
[C---:B------:R-:W-:Y:S01]  /*3fb0*/  ISETP.GT.U32.AND P4, PT, R29.reuse, R17, PT ;  /* 0x000000111d00720c */ /* 0x040fe20003f84070 */
[--C-:B------:R-:W-:Y:S01]  /*3fc0*/  @!P0 IMAD.IADD R26, R26, 0x1, -R29.reuse ;  /* 0x000000011a1a8824 */ /* 0x100fe200078e0a1d */
[----:B------:R-:W-:Y:S01]  /*3fd0*/  ISETP.GT.U32.AND P5, PT, R29, R18, PT ;  /* 0x000000121d00720c */ /* 0x000fe20003fa4070 */
[----:B------:R-:W-:Y:S01]  /*3fe0*/  @!P1 IMAD.IADD R27, R27, 0x1, -R29 ;  /* 0x000000011b1b9824 */ /* 0x000fe200078e0a1d */
[----:B------:R-:W-:-:S02]  /*3ff0*/  ISETP.GT.U32.AND P0, PT, R29, R19, PT ;  /* 0x000000131d00720c */ /* 0x000fc40003f04070 */
[----:B------:R-:W-:Y:S01]  /*4000*/  ISETP.GT.U32.AND P1, PT, R29, R20, PT ;  /* 0x000000141d00720c */ /* 0x000fe20003f24070 */
[----:B------:R-:W0:Y:S01]  /*4010*/  S2R R23, SR_TID.X ;  /* 0x0000000000177919 */ /* 0x000e220000002100 */
[--C-:B------:R-:W-:Y:S01]  /*4020*/  @!P6 IMAD.IADD R15, R15, 0x1, -R29.reuse ;  /* 0x000000010f0fe824 */ /* 0x100fe200078e0a1d */
[C---:B------:R-:W-:Y:S01]  /*4030*/  ISETP.GT.U32.AND P6, PT, R29.reuse, R27, PT ;  /* 0x0000001b1d00720c */ /* 0x040fe20003fc4070 */
[--C-:B------:R-:W-:Y:S01]  /*4040*/  @!P3 IMAD.IADD R16, R16, 0x1, -R29.reuse ;  /* 0x000000011010b824 */ /* 0x100fe200078e0a1d */
[----:B------:R-:W-:Y:S02]  /*4050*/  ISETP.GT.U32.AND P3, PT, R29, R22, PT ;  /* 0x000000161d00720c */ /* 0x000fe40003f64070 */
[--C-:B------:R-:W-:Y:S01]  /*4060*/  @!P4 IMAD.IADD R17, R17, 0x1, -R29.reuse ;  /* 0x000000011111c824 */ /* 0x100fe200078e0a1d */
[C---:B------:R-:W-:Y:S01]  /*4070*/  ISETP.GT.U32.AND P4, PT, R29.reuse, R24, PT ;  /* 0x000000181d00720c */ /* 0x040fe20003f84070 */
[--C-:B------:R-:W-:Y:S01]  /*4080*/  @!P5 IMAD.IADD R18, R18, 0x1, -R29.reuse ;  /* 0x000000011212d824 */ /* 0x100fe200078e0a1d */
[----:B------:R-:W-:Y:S01]  /*4090*/  ISETP.GT.U32.AND P5, PT, R29, R25, PT ;  /* 0x000000191d00720c */ /* 0x000fe20003fa4070 */
[--C-:B------:R-:W-:Y:S01]  /*40a0*/  @!P0 IMAD.IADD R19, R19, 0x1, -R29.reuse ;  /* 0x0000000113138824 */ /* 0x100fe200078e0a1d */
[----:B------:R-:W-:Y:S01]  /*40b0*/  ISETP.GT.U32.AND P0, PT, R29, R26, PT ;  /* 0x0000001a1d00720c */ /* 0x000fe20003f04070 */
[----:B------:R-:W-:-:S02]  /*40c0*/  @!P1 IMAD.IADD R20, R20, 0x1, -R29 ;  /* 0x0000000114149824 */ /* 0x000fc400078e0a1d */
[----:B------:R-:W-:Y:S01]  /*40d0*/  IMAD.MOV.U32 R28, RZ, RZ, 0x7f ;  /* 0x0000007fff1c7424 */ /* 0x000fe200078e00ff */
[----:B------:R1:W-:Y:S04]  /*40e0*/  STL [R1+0xbe8], R10 ;  /* 0x000be80a01007387 */ /* 0x0003e80000100800 */
[----:B------:R-:W-:Y:S01]  /*40f0*/  IADD3 R28, R28, c[0x0][0x180], RZ ;  /* 0x000060001c1c7a10 */ /* 0x000fe20007ffe0ff */
[----:B------:R-:W4:Y:S01]  /*4100*/  LDL R0, [R1+0xa44] ;  /* 0x000a440001007983 */ /* 0x000f220000100800 */
[----:B0-----:R-:W-:Y:S01]  /*4110*/  LOP3.LUT R23, R23, 0x7, RZ, 0xc0, !PT ;  /* 0x0000000717177812 */ /* 0x001fe200078ec0ff */
[----:B-1----:R-:W-:Y:S01]  /*4120*/  IMAD.MOV.U32 R10, RZ, RZ, 0x7f ;  /* 0x0000007fff0a7424 */ /* 0x002fe200078e00ff */
[----:B------:R-:W-:Y:S01]  /*4130*/  SHF.R.S32.HI R3, RZ, 0x1f, R28 ;  /* 0x0000001fff037819 */ /* 0x000fe2000001141c */
[----:B------:R-:W5:Y:S02]  /*4140*/  LDL R7, [R1+0xa50] ;  /* 0x000a500001077983 */ /* 0x000f640000100800 */
[----:B------:R-:W-:Y:S01]  /*4150*/  IMAD R23, R23, 0x110, RZ ;  /* 0x0000011017177824 */ /* 0x000fe200078e02ff */
[----:B------:R-:W-:Y:S01]  /*4160*/  IADD3 R10, R10, c[0x0][0x180], RZ ;  /* 0x000060000a0a7a10 */ /* 0x000fe20007ffe0ff */
[----:B------:R-:W5:Y:S03]  /*4170*/  LDL R28, [R1+0xa58] ;  /* 0x000a5800011c7983 */ /* 0x000f660000100800 */
[----:B------:R-:W-:Y:S01]  /*4180*/  LEA.HI R3, R3, R10, RZ, 0x7 ;  /* 0x0000000a03037211 */ /* 0x000fe200078f38ff */
[----:B------:R-:W5:Y:S04]  /*4190*/  LDL R6, [R1+0xa54] ;  /* 0x000a540001067983 */ /* 0x000f680000100800 */
[----:B------:R-:W5:Y:S04]  /*41a0*/  LDL R5, [R1+0xa4c] ;  /* 0x000a4c0001057983 */ /* 0x000f680000100800 */
[----:B------:R-:W5:Y:S04]  /*41b0*/  LDL.LU R10, [R1+0xbe8] ;  /* 0x000be800010a7983 */ /* 0x000f680000300800 */
[----:B------:R-:W5:Y:S01]  /*41c0*/  LDL.LU R3, [R1+0xbe4] ;  /* 0x000be40001037983 */ /* 0x000f620000300800 */
[----:B---3--:R-:W-:-:S13]  /*41d0*/  ISETP.GT.U32.AND P2, PT, R9, R8, PT ;  /* 0x000000080900720c */ /* 0x008fda0003f44070 */
[----:B------:R-:W-:Y:S01]  /*41e0*/  @!P2 IMAD.IADD R8, R8, 0x1, -R9 ;  /* 0x000000010808a824 */ /* 0x000fe200078e0a09 */
[----:B------:R-:W-:Y:S02]  /*41f0*/  ISETP.GT.U32.AND P2, PT, R29, R21, PT ;  /* 0x000000151d00720c */ /* 0x000fe40003f44070 */
[----:B------:R-:W0:Y:S01]  /*4200*/  S2R R29, SR_TID.X ;  /* 0x00000000001d7919 */ /* 0x000e220000002100 */
[----:B--2---:R-:W-:Y:S01]  /*4210*/  LOP3.LUT R4, R23, R2, RZ, 0x3c, !PT ;  /* 0x0000000217047212 */ /* 0x004fe200078e3cff */
[----:B0-----:R-:W-:-:S05]  /*4220*/  IMAD.SHL.U32 R2, R29, 0x2, RZ ;  /* 0x000000021d027824 */ /* 0x001fca00078e00ff */
[----:B------:R-:W-:Y:S02]  /*4230*/  LOP3.LUT R23, R23, 0x30, R2, 0x78, !PT ;  /* 0x0000003017177812 */ /* 0x000fe400078e7802 */
[----:B------:R-:W2:Y:S01]  /*4240*/  LDL.LU R2, [R1+0xbe0] ;  /* 0x000be00001027983 */ /* 0x000ea20000300800 */
[----:B------:R-:W-:Y:S01]  /*4250*/  ISETP.GT.U32.AND P1, PT, R9, R8, PT ;  /* 0x000000080900720c */ /* 0x000fe20003f24070 */
[----:B------:R-:W-:Y:S02]  /*4260*/  IMAD.SHL.U32 R29, R29, 0x80, RZ ;  /* 0x000000801d1d7824 */ /* 0x000fe400078e00ff */
[----:B------:R-:W3:Y:S03]  /*4270*/  LDL R23, [R1+0xa48] ;  /* 0x000a480001177983 */ /* 0x000ee60000100800 */
[----:B------:R-:W-:Y:S02]  /*4280*/  LOP3.LUT R4, R4, 0x800, R29, 0xf8, !PT ;  /* 0x0000080004047812 */ /* 0x000fe400078ef81d */
[----:B------:R-:W-:-:S05]  /*4290*/  IABS R29, c[0x0][0x17c] ;  /* 0x00005f00001d7a13 */ /* 0x000fca0000000000 */
[----:B------:R-:W-:Y:S01]  /*42a0*/  @!P1 IMAD.IADD R8, R8, 0x1, -R9 ;  /* 0x0000000108089824 */ /* 0x000fe200078e0a09 */
[----:B------:R0:W-:Y:S01]  /*42b0*/  STL [R1+0x1f0], R4 ;  /* 0x0001f00401007387 */ /* 0x0001e20000100800 */
[--C-:B------:R-:W-:Y:S02]  /*42c0*/  @!P2 IMAD.IADD R21, R21, 0x1, -R29.reuse ;  /* 0x000000011515a824 */ /* 0x100fe400078e0a1d */
[--C-:B------:R-:W-:Y:S02]  /*42d0*/  @!P3 IMAD.IADD R22, R22, 0x1, -R29.reuse ;  /* 0x000000011616b824 */ /* 0x100fe400078e0a1d */
[--C-:B------:R-:W-:Y:S02]  /*42e0*/  @!P5 IMAD.IADD R25, R25, 0x1, -R29.reuse ;  /* 0x000000011919d824 */ /* 0x100fe400078e0a1d */
[--C-:B------:R-:W-:Y:S02]  /*42f0*/  @!P4 IMAD.IADD R24, R24, 0x1, -R29.reuse ;  /* 0x000000011818c824 */ /* 0x100fe400078e0a1d */
[--C-:B------:R-:W-:Y:S01]  /*4300*/  @!P0 IMAD.IADD R26, R26, 0x1, -R29.reuse ;  /* 0x000000011a1a8824 */ /* 0x100fe200078e0a1d */
[----:B0-----:R-:W3:Y:S01]  /*4310*/  LDL R4, [R1+0xa34] ;  /* 0x000a340001047983 */ /* 0x001ee20000100800 */
[----:B------:R-:W-:Y:S01]  /*4320*/  @!P6 IMAD.IADD R27, R27, 0x1, -R29 ;  /* 0x000000011b1be824 */ /* 0x000fe200078e0a1d */
[----:B----4-:R-:W-:-:S02]  /*4330*/  ISETP.GE.AND P5, PT, R0, RZ, PT ;  /* 0x000000ff0000720c */ /* 0x010fc40003fa6270 */
[----:B------:R-:W4:Y:S04]  /*4340*/  LDL R29, [R1+0xa38] ;  /* 0x000a3800011d7983 */ /* 0x000f280000100800 */
[----:B------:R-:W3:Y:S01]  /*4350*/  LDL R0, [R1+0xa30] ;  /* 0x000a300001007983 */ /* 0x000ee20000100800 */
[----:B-----5:R-:W-:-:S03]  /*4360*/  ISETP.GE.AND P3, PT, R3, RZ, PT ;  /* 0x000000ff0300720c */ /* 0x020fc60003f66270 */
[----:B------:R-:W5:Y:S01]  /*4370*/  LDL R3, [R1+0xa3c] ;  /* 0x000a3c0001037983 */ /* 0x000f620000100800 */
[----:B--2---:R-:W-:-:S03]  /*4380*/  ISETP.GE.AND P2, PT, R2, RZ, PT ;  /* 0x000000ff0200720c */ /* 0x004fc60003f46270 */
[----:B------:R-:W2:Y:S04]  /*4390*/  LDL R2, [R1+0xa40] ;  /* 0x000a400001027983 */ /* 0x000ea80000100800 */
[----:B------:R0:W-:Y:S04]  /*43a0*/  STL [R1+0x94], R8 ;  /* 0x0000940801007387 */ /* 0x0001e80000100800 */
[----:B0-----:R-:W2:Y:S01]  /*43b0*/  LDL.LU R8, [R1+0x8c] ;  /* 0x00008c0001087983 */ /* 0x001ea20000300800 */
[----:B------:R-:W-:Y:S02]  /*43c0*/  ISETP.GE.AND P1, PT, R28, RZ, PT ;  /* 0x000000ff1c00720c */ /* 0x000fe40003f26270 */
[----:B------:R-:W-:Y:S01]  /*43d0*/  ISETP.GE.AND P4, PT, R7, RZ, PT ;  /* 0x000000ff0700720c */ /* 0x000fe20003f86270 */
[----:B------:R-:W3:Y:S04]  /*43e0*/  LDL R28, [R1+0xa28] ;  /* 0x000a2800011c7983 */ /* 0x000ee80000100800 */
[----:B------:R-:W3:Y:S01]  /*43f0*/  LDL.LU R7, [R1+0x88] ;  /* 0x0000880001077983 */ /* 0x000ee20000300800 */
[----:B--2---:R-:W-:Y:S01]  /*4400*/  @!P2 IMAD.MOV R8, RZ, RZ, -R8 ;  /* 0x000000ffff08a224 */ /* 0x004fe200078e0a08 */
[----:B------:R-:W-:-:S02]  /*4410*/  ISETP.GE.AND P2, PT, R6, RZ, PT ;  /* 0x000000ff0600720c */ /* 0x000fc40003f46270 */
[----:B------:R-:W2:Y:S04]  /*4420*/  LDL R6, [R1+0xa2c] ;  /* 0x000a2c0001067983 */ /* 0x000ea80000100800 */
[----:B------:R0:W-:Y:S04]  /*4430*/  STL [R1+0x8c], R8 ;  /* 0x00008c0801007387 */ /* 0x0001e80000100800 */
[----:B0-----:R-:W2:Y:S01]  /*4440*/  LDL.LU R8, [R1+0x84] ;  /* 0x0000840001087983 */ /* 0x001ea20000300800 */
[----:B----4-:R-:W-:Y:S01]  /*4450*/  ISETP.GE.AND P0, PT, R29, RZ, PT ;  /* 0x000000ff1d00720c */ /* 0x010fe20003f06270 */
[----:B---3--:R-:W-:Y:S01]  /*4460*/  @!P3 IMAD.MOV R7, RZ, RZ, -R7 ;  /* 0x000000ffff07b224 */ /* 0x008fe200078e0a07 */
[----:B------:R-:W-:-:S02]  /*4470*/  ISETP.GE.AND P3, PT, R5, RZ, PT ;  /* 0x000000ff0500720c */ /* 0x000fc40003f66270 */
[----:B------:R-:W3:Y:S04]  /*4480*/  LDL R5, [R1+0xa20] ;  /* 0x000a200001057983 */ /* 0x000ee80000100800 */
[----:B------:R0:W-:Y:S04]  /*4490*/  STL [R1+0x88], R7 ;  /* 0x0000880701007387 */ /* 0x0001e80000100800 */
[----:B0-----:R-:W4:Y:S01]  /*44a0*/  LDL.LU R7, [R1+0x80] ;  /* 0x0000800001077983 */ /* 0x001f220000300800 */
[----:B--2---:R-:W-:Y:S01]  /*44b0*/  @!P0 IMAD.MOV R8, RZ, RZ, -R8 ;  /* 0x000000ffff088224 */ /* 0x004fe200078e0a08 */
[----:B------:R-:W-:-:S02]  /*44c0*/  ISETP.GE.AND P0, PT, R23, RZ, PT ;  /* 0x000000ff1700720c */ /* 0x000fc40003f06270 */
[----:B------:R-:W2:Y:S04]  /*44d0*/  LDL R23, [R1+0xa24] ;  /* 0x000a240001177983 */ /* 0x000ea80000100800 */
[----:B------:R0:W-:Y:S04]  /*44e0*/  STL [R1+0x84], R8 ;  /* 0x0000840801007387 */ /* 0x0001e80000100800 */
[----:B0-----:R-:W2:Y:S01]  /*44f0*/  LDL.LU R8, [R1+0x7c] ;  /* 0x00007c0001087983 */ /* 0x001ea20000300800 */
[----:B----4-:R-:W-:Y:S01]  /*4500*/  @!P5 IMAD.MOV R7, RZ, RZ, -R7 ;  /* 0x000000ffff07d224 */ /* 0x010fe200078e0a07 */
[----:B------:R-:W-:-:S02]  /*4510*/  ISETP.GE.AND P5, PT, R2, RZ, PT ;  /* 0x000000ff0200720c */ /* 0x000fc40003fa6270 */
[----:B------:R-:W4:Y:S04]  /*4520*/  LDL R2, [R1+0xa18] ;  /* 0x000a180001027983 */ /* 0x000f280000100800 */
[----:B------:R0:W-:Y:S04]  /*4530*/  STL [R1+0x80], R7 ;  /* 0x0000800701007387 */ /* 0x0001e80000100800 */
[----:B0-----:R-:W3:Y:S01]  /*4540*/  LDL.LU R7, [R1+0x78] ;  /* 0x0000780001077983 */ /* 0x001ee20000300800 */
[----:B--2---:R-:W-:Y:S01]  /*4550*/  @!P4 IMAD.MOV R8, RZ, RZ, -R8 ;  /* 0x000000ffff08c224 */ /* 0x004fe200078e0a08 */
[----:B-----5:R-:W-:-:S02]  /*4560*/  ISETP.GE.AND P4, PT, R3, RZ, PT ;  /* 0x000000ff0300720c */ /* 0x020fc40003f86270 */
[----:B------:R-:W2:Y:S04]  /*4570*/  LDL R3, [R1+0xa1c] ;  /* 0x000a1c0001037983 */ /* 0x000ea80000100800 */
[----:B------:R0:W-:Y:S04]  /*4580*/  STL [R1+0x7c], R8 ;  /* 0x00007c0801007387 */ /* 0x0001e80000100800 */
[----:B0-----:R-:W5:Y:S01]  /*4590*/  LDL.LU R8, [R1+0x74] ;  /* 0x0000740001087983 */ /* 0x001f620000300800 */
[----:B---3--:R-:W-:Y:S01]  /*45a0*/  @!P1 IMAD.MOV R7, RZ, RZ, -R7 ;  /* 0x000000ffff079224 */ /* 0x008fe200078e0a07 */
[----:B------:R-:W-:-:S02]  /*45b0*/  ISETP.GE.AND P1, PT, R4, RZ, PT ;  /* 0x000000ff0400720c */ /* 0x000fc40003f26270 */
[----:B------:R-:W3:Y:S04]  /*45c0*/  LDL R4, [R1+0xa10] ;  /* 0x000a100001047983 */ /* 0x000ee80000100800 */
[----:B------:R0:W-:Y:S04]  /*45d0*/  STL [R1+0x78], R7 ;  /* 0x0000780701007387 */ /* 0x0001e80000100800 */
[----:B0-----:R-:W2:Y:S01]  /*45e0*/  LDL.LU R7, [R1+0x70] ;  /* 0x0000700001077983 */ /* 0x001ea20000300800 */
[----:B-----5:R-:W-:Y:S01]  /*45f0*/  @!P2 IMAD.MOV R8, RZ, RZ, -R8 ;  /* 0x000000ffff08a224 */ /* 0x020fe200078e0a08 */
[----:B------:R-:W-:-:S02]  /*4600*/  ISETP.GE.AND P2, PT, R0, RZ, PT ;  /* 0x000000ff0000720c */ /* 0x000fc40003f46270 */
[----:B------:R-:W5:Y:S04]  /*4610*/  LDL R0, [R1+0xa14] ;  /* 0x000a140001007983 */ /* 0x000f680000100800 */
[----:B------:R0:W-:Y:S04]  /*4620*/  STL [R1+0x74], R8 ;  /* 0x0000740801007387 */ /* 0x0001e80000100800 */
[----:B0-----:R-:W3:Y:S01]  /*4630*/  LDL.LU R8, [R1+0x6c] ;  /* 0x00006c0001087983 */ /* 0x001ee20000300800 */
[----:B--2---:R-:W-:Y:S01]  /*4640*/  @!P3 IMAD.MOV R7, RZ, RZ, -R7 ;  /* 0x000000ffff07b224 */ /* 0x004fe200078e0a07 */
[----:B------:R-:W-:-:S02]  /*4650*/  ISETP.GE.AND P3, PT, R28, RZ, PT ;  /* 0x000000ff1c00720c */ /* 0x000fc40003f66270 */
[----:B------:R-:W2:Y:S04]  /*4660*/  LDL R28, [R1+0xa08] ;  /* 0x000a0800011c7983 */ /* 0x000ea80000100800 */
[----:B------:R0:W-:Y:S04]  /*4670*/  STL [R1+0x70], R7 ;  /* 0x0000700701007387 */ /* 0x0001e80000100800 */
[----:B0-----:R-:W2:Y:S01]  /*4680*/  LDL.LU R7, [R1+0x68] ;  /* 0x0000680001077983 */ /* 0x001ea20000300800 */
[----:B---3--:R-:W-:Y:S01]  /*4690*/  @!P0 IMAD.MOV R8, RZ, RZ, -R8 ;  /* 0x000000ffff088224 */ /* 0x008fe200078e0a08 */
[----:B------:R-:W-:-:S02]  /*46a0*/  ISETP.GE.AND P0, PT, R6, RZ, PT ;  /* 0x000000ff0600720c */ /* 0x000fc40003f06270 */
[----:B------:R-:W3:Y:S04]  /*46b0*/  LDL R6, [R1+0xa0c] ;  /* 0x000a0c0001067983 */ /* 0x000ee80000100800 */
        /* <DEDUP_REMOVED lines=13> */
[----:B----4-:R-:W-:-:S02]  /*4790*/  ISETP.GE.AND P1, PT, R2, RZ, PT ;  /* 0x000000ff0200720c */ /* 0x010fc40003f26270 */
[----:B------:R-:W2:Y:S04]  /*47a0*/  LDL R2, [R1+0x9f8] ;  /* 0x0009f80001027983 */ /* 0x000ea80000100800 */
[----:B------:R0:W-:Y:S04]  /*47b0*/  STL [R1+0x60], R7 ;  /* 0x0000600701007387 */ /* 0x0001e80000100800 */
[----:B0-----:R-:W4:Y:S01]  /*47c0*/  LDL.LU R7, [R1+0x58] ;  /* 0x0000580001077983 */ /* 0x001f220000300800 */
[----:B---3--:R-:W-:Y:S01]  /*47d0*/  @!P2 IMAD.MOV R8, RZ, RZ, -R8 ;  /* 0x000000ffff08a224 */ /* 0x008fe200078e0a08 */
[----:B------:R-:W-:-:S02]  /*47e0*/  ISETP.GE.AND P2, PT, R3, RZ, PT ;  /* 0x000000ff0300720c */ /* 0x000fc40003f46270 */
[----:B------:R-:W3:Y:S04]  /*47f0*/  LDL R3, [R1+0x9fc] ;  /* 0x0009fc0001037983 */ /* 0x000ee80000100800 */
[----:B------:R0:W-:Y:S04]  /*4800*/  STL [R1+0x5c], R8 ;  /* 0x00005c0801007387 */ /* 0x0001e80000100800 */
[----:B0-----:R-:W2:Y:S01]  /*4810*/  LDL.LU R8, [R1+0x54] ;  /* 0x0000540001087983 */ /* 0x001ea20000300800 */
[----:B----4-:R-:W-:Y:S01]  /*4820*/  @!P3 IMAD.MOV R7, RZ, RZ, -R7 ;  /* 0x000000ffff07b224 */ /* 0x010fe200078e0a07 */
[----:B------:R-:W-:-:S02]  /*4830*/  ISETP.GE.AND P3, PT, R4, RZ, PT ;  /* 0x000000ff0400720c */ /* 0x000fc40003f66270 */
[----:B------:R-:W4:Y:S04]  /*4840*/  LDL R4, [R1+0x9f0] ;  /* 0x0009f00001047983 */ /* 0x000f280000100800 */
[----:B------:R0:W-:Y:S04]  /*4850*/  STL [R1+0x58], R7 ;  /* 0x0000580701007387 */ /* 0x0001e80000100800 */
[----:B0-----:R-:W3:Y:S01]  /*4860*/  LDL.LU R7, [R1+0x50] ;  /* 0x0000500001077983 */ /* 0x001ee20000300800 */
[----:B--2---:R-:W-:-:S05]  /*4870*/  @!P0 IMAD.MOV R8, RZ, RZ, -R8 ;  /* 0x000000ffff088224 */ /* 0x004fca00078e0a08 */
[----:B------:R0:W-:Y:S04]  /*4880*/  STL [R1+0x54], R8 ;  /* 0x0000540801007387 */ /* 0x0001e80000100800 */
[----:B0-----:R-:W2:Y:S01]  /*4890*/  LDL.LU R8, [R1+0x4c] ;  /* 0x00004c0001087983 */ /* 0x001ea20000300800 */
[----:B-----5:R-:W-:Y:S01]  /*48a0*/  ISETP.GE.AND P0, PT, R0, RZ, PT ;  /* 0x000000ff0000720c */ /* 0x020fe20003f06270 */
[----:B---3--:R-:W-:Y:S02]  /*48b0*/  @!P5 IMAD.MOV R7, RZ, RZ, -R7 ;  /* 0x000000ffff07d224 */ /* 0x008fe400078e0a07 */
[----:B------:R-:W3:Y:S01]  /*48c0*/  LDL R0, [R1+0x9f4] ;  /* 0x0009f40001007983 */ /* 0x000ee20000100800 */
[----:B------:R-:W-:-:S03]  /*48d0*/  ISETP.GE.AND P5, PT, R28, RZ, PT ;  /* 0x000000ff1c00720c */ /* 0x000fc60003fa6270 */
[----:B------:R0:W-:Y:S04]  /*48e0*/  STL [R1+0x50], R7 ;  /* 0x0000500701007387 */ /* 0x0001e80000100800 */
[----:B0-----:R-:W5:Y:S04]  /*48f0*/  LDL.LU R7, [R1+0x48] ;  /* 0x0000480001077983 */ /* 0x001f680000300800 */
[----:B------:R-:W3:Y:S01]  /*4900*/  LDL R28, [R1+0x9e4] ;  /* 0x0009e400011c7983 */ /* 0x000ee20000100800 */
[----:B--2---:R-:W-:Y:S01]  /*4910*/  @!P4 IMAD.MOV R8, RZ, RZ, -R8 ;  /* 0x000000ffff08c224 */ /* 0x004fe200078e0a08 */
[----:B------:R-:W-:-:S02]  /*4920*/  ISETP.GE.AND P4, PT, R6, RZ, PT ;  /* 0x000000ff0600720c */ /* 0x000fc40003f86270 */
[----:B------:R-:W2:Y:S04]  /*4930*/  LDL.LU R6, [R1+0x44] ;  /* 0x0000440001067983 */ /* 0x000ea80000300800 */
[----:B------:R0:W-:Y:S04]  /*4940*/  STL [R1+0x4c], R8 ;  /* 0x00004c0801007387 */ /* 0x0001e80000100800 */
[----:B0-----:R-:W3:Y:S01]  /*4950*/  LDL R8, [R1+0x9e8] ;  /* 0x0009e80001087983 */ /* 0x001ee20000100800 */
[----:B-----5:R-:W-:Y:S01]  /*4960*/  @!P1 IMAD.MOV R7, RZ, RZ, -R7 ;  /* 0x000000ffff079224 */ /* 0x020fe200078e0a07 */
[----:B------:R-:W-:-:S02]  /*4970*/  ISETP.GE.AND P1, PT, R5, RZ, PT ;  /* 0x000000ff0500720c */ /* 0x000fc40003f26270 */
[----:B------:R-:W5:Y:S04]  /*4980*/  LDL.LU R5, [R1+0x40] ;  /* 0x0000400001057983 */ /* 0x000f680000300800 */
[----:B------:R0:W-:Y:S04]  /*4990*/  STL [R1+0x48], R7 ;  /* 0x0000480701007387 */ /* 0x0001e80000100800 */
[----:B0-----:R-:W3:Y:S01]  /*49a0*/  LDL R7, [R1+0x9d8] ;  /* 0x0009d80001077983 */ /* 0x001ee20000100800 */
[----:B--2---:R-:W-:-:S05]  /*49b0*/  @!P2 IMAD.MOV R6, RZ, RZ, -R6 ;  /* 0x000000ffff06a224 */ /* 0x004fca00078e0a06 */
[----:B------:R0:W-:Y:S04]  /*49c0*/  STL [R1+0x44], R6 ;  /* 0x0000440601007387 */ /* 0x0001e80000100800 */
[----:B0-----:R-:W2:Y:S01]  /*49d0*/  LDL.LU R6, [R1+0x3c] ;  /* 0x00003c0001067983 */ /* 0x001ea20000300800 */
[----:B------:R-:W-:Y:S01]  /*49e0*/  ISETP.GE.AND P2, PT, R23, RZ, PT ;  /* 0x000000ff1700720c */ /* 0x000fe20003f46270 */
[----:B-----5:R-:W-:Y:S01]  /*49f0*/  @!P3 IMAD.MOV R5, RZ, RZ, -R5 ;  /* 0x000000ffff05b224 */ /* 0x020fe200078e0a05 */
[----:B------:R-:W-:Y:S01]  /*4a00*/  ISETP.GE.AND P3, PT, R2, RZ, PT ;  /* 0x000000ff0200720c */ /* 0x000fe20003f66270 */
[----:B------:R-:W5:Y:S04]  /*4a10*/  LDL R23, [R1+0x9dc] ;  /* 0x0009dc0001177983 */ /* 0x000f680000100800 */
[----:B------:R-:W3:Y:S04]  /*4a20*/  LDL R2, [R1+0x9d4] ;  /* 0x0009d40001027983 */ /* 0x000ee80000100800 */
[----:B------:R0:W-:Y:S04]  /*4a30*/  STL [R1+0x40], R5 ;  /* 0x0000400501007387 */ /* 0x0001e80000100800 */
[----:B0-----:R-:W3:Y:S01]  /*4a40*/  LDL.LU R5, [R1+0x38] ;  /* 0x0000380001057983 */ /* 0x001ee20000300800 */
[----:B--2---:R-:W-:Y:S01]  /*4a50*/  @!P0 IMAD.MOV R6, RZ, RZ, -R6 ;  /* 0x000000ffff068224 */ /* 0x004fe200078e0a06 */
[----:B------:R-:W-:-:S04]  /*4a60*/  ISETP.GE.AND P0, PT, R3, RZ, PT ;  /* 0x000000ff0300720c */ /* 0x000fc80003f06270 */
[----:B------:R0:W-:Y:S04]  /*4a70*/  STL [R1+0x3c], R6 ;  /* 0x00003c0601007387 */ /* 0x0001e80000100800 */
[----:B0-----:R-:W2:Y:S04]  /*4a80*/  LDL R6, [R1+0x9d0] ;  /* 0x0009d00001067983 */ /* 0x001ea80000100800 */
[----:B------:R-:W2:Y:S01]  /*4a90*/  LDL.LU R3, [R1+0x34] ;  /* 0x0000340001037983 */ /* 0x000ea20000300800 */
[----:B---3--:R-:W-:Y:S01]  /*4aa0*/  @!P5 IMAD.MOV R5, RZ, RZ, -R5 ;  /* 0x000000ffff05d224 */ /* 0x008fe200078e0a05 */
[----:B----4-:R-:W-:-:S04]  /*4ab0*/  ISETP.GE.AND P5, PT, R4, RZ, PT ;  /* 0x000000ff0400720c */ /* 0x010fc80003fa6270 */
[----:B------:R0:W-:Y:S04]  /*4ac0*/  STL [R1+0x38], R5 ;  /* 0x0000380501007387 */ /* 0x0001e80000100800 */
[----:B0-----:R-:W3:Y:S04]  /*4ad0*/  LDL R5, [R1+0x9cc] ;  /* 0x0009cc0001057983 */ /* 0x001ee80000100800 */
[----:B------:R-:W4:Y:S04]  /*4ae0*/  LDL.LU R9, [R1+0x30] ;  /* 0x0000300001097983 */ /* 0x000f280000300800 */
[----:B------:R-:W3:Y:S01]  /*4af0*/  LDL R4, [R1+0x9c8] ;  /* 0x0009c80001047983 */ /* 0x000ee20000100800 */
[----:B--2---:R-:W-:Y:S01]  /*4b00*/  @!P4 IMAD.MOV R3, RZ, RZ, -R3 ;  /* 0x000000ffff03c224 */ /* 0x004fe200078e0a03 */
[----:B------:R-:W-:-:S02]  /*4b10*/  ISETP.GE.AND P4, PT, R0, RZ, PT ;  /* 0x000000ff0000720c */ /* 0x000fc40003f86270 */
[----:B------:R-:W2:Y:S04]  /*4b20*/  LDL.LU R0, [R1+0x2c] ;  /* 0x00002c0001007983 */ /* 0x000ea80000300800 */
[----:B------:R0:W-:Y:S04]  /*4b30*/  STL [R1+0x34], R3 ;  /* 0x0000340301007387 */ /* 0x0001e80000100800 */
[----:B0-----:R-:W3:Y:S01]  /*4b40*/  LDL R3, [R1+0x9c4] ;  /* 0x0009c40001037983 */ /* 0x001ee20000100800 */
[----:B----4-:R-:W-:Y:S01]  /*4b50*/  @!P1 IMAD.MOV R9, RZ, RZ, -R9 ;  /* 0x000000ffff099224 */ /* 0x010fe200078e0a09 */
[----:B------:R-:W-:-:S02]  /*4b60*/  ISETP.GE.AND P1, PT, R28, RZ, PT ;  /* 0x000000ff1c00720c */ /* 0x000fc40003f26270 */
[----:B------:R-:W4:Y:S04]  /*4b70*/  LDL R28, [R1+0x9c0] ;  /* 0x0009c000011c7983 */ /* 0x000f280000100800 */
[----:B------:R0:W-:Y:S04]  /*4b80*/  STL [R1+0x30], R9 ;  /* 0x0000300901007387 */ /* 0x0001e80000100800 */
[----:B0-----:R-:W3:Y:S01]  /*4b90*/  LDL.LU R9, [R1+0x28] ;  /* 0x0000280001097983 */ /* 0x001ee20000300800 */
[----:B--2---:R-:W-:Y:S01]  /*4ba0*/  @!P2 IMAD.MOV R0, RZ, RZ, -R0 ;  /* 0x000000ffff00a224 */ /* 0x004fe200078e0a00 */
[----:B------:R-:W-:-:S04]  /*4bb0*/  ISETP.GE.AND P2, PT, R8, RZ, PT ;  /* 0x000000ff0800720c */ /* 0x000fc80003f46270 */
[----:B------:R0:W-:Y:S04]  /*4bc0*/  STL [R1+0x2c], R0 ;  /* 0x00002c0001007387 */ /* 0x0001e80000100800 */
[----:B0-----:R-:W2:Y:S04]  /*4bd0*/  LDL R0, [R1+0x9bc] ;  /* 0x0009bc0001007983 */ /* 0x001ea80000100800 */
[----:B------:R-:W2:Y:S04]  /*4be0*/  LDL.LU R8, [R1+0x24] ;  /* 0x0000240001087983 */ /* 0x000ea80000300800 */
[----:B------:R-:W4:Y:S01]  /*4bf0*/  LDL R29, [R1+0x9b8] ;  /* 0x0009b800011d7983 */ /* 0x000f220000100800 */
[----:B---3--:R-:W-:Y:S01]  /*4c00*/  @!P3 IMAD.MOV R9, RZ, RZ, -R9 ;  /* 0x000000ffff09b224 */ /* 0x008fe200078e0a09 */
[----:B------:R-:W-:-:S04]  /*4c10*/  ISETP.GE.AND P3, PT, R7, RZ, PT ;  /* 0x000000ff0700720c */ /* 0x000fc80003f66270 */
[----:B------:R0:W-:Y:S04]  /*4c20*/  STL [R1+0x28], R9 ;  /* 0x0000280901007387 */ /* 0x0001e80000100800 */
[----:B0-----:R-:W3:Y:S04]  /*4c30*/  LDL.LU R9, [R1+0xbdc] ;  /* 0x000bdc0001097983 */ /* 0x001ee80000300800 */
[----:B------:R-:W3:Y:S01]  /*4c40*/  LDL.LU R7, [R1+0x20] ;  /* 0x0000200001077983 */ /* 0x000ee20000300800 */
[----:B--2---:R-:W-:Y:S01]  /*4c50*/  @!P0 IMAD.MOV R8, RZ, RZ, -R8 ;  /* 0x000000ffff088224 */ /* 0x004fe200078e0a08 */
[----:B-----5:R-:W-:-:S04]  /*4c60*/  ISETP.GE.AND P0, PT, R23, RZ, PT ;  /* 0x000000ff1700720c */ /* 0x020fc80003f06270 */
[----:B------:R0:W-:Y:S04]  /*4c70*/  STL [R1+0x24], R8 ;  /* 0x0000240801007387 */ /* 0x0001e80000100800 */
[----:B0-----:R-:W2:Y:S04]  /*4c80*/  LDL.LU R8, [R1+0xbd8] ;  /* 0x000bd80001087983 */ /* 0x001ea80000300800 */
[----:B------:R-:W5:Y:S01]  /*4c90*/  LDL.LU R23, [R1+0x1c] ;  /* 0x00001c0001177983 */ /* 0x000f620000300800 */
[----:B---3--:R-:W-:Y:S01]  /*4ca0*/  @!P5 IMAD.MOV R7, RZ, RZ, -R7 ;  /* 0x000000ffff07d224 */ /* 0x008fe200078e0a07 */
[----:B------:R-:W-:-:S02]  /*4cb0*/  ISETP.GE.AND P5, PT, R2, RZ, PT ;  /* 0x000000ff0200720c */ /* 0x000fc40003fa6270 */
[----:B------:R-:W3:Y:S04]  /*4cc0*/  LDL R2, [R1+0x9b0] ;  /* 0x0009b00001027983 */ /* 0x000ee80000100800 */
[----:B------:R0:W-:Y:S04]  /*4cd0*/  STL [R1+0x20], R7 ;  /* 0x0000200701007387 */ /* 0x0001e80000100800 */
[----:B0-----:R-:W2:Y:S01]  /*4ce0*/  LDL.LU R7, [R1+0x18] ;  /* 0x0000180001077983 */ /* 0x001ea20000300800 */
[----:B-----5:R-:W-:-:S05]  /*4cf0*/  @!P4 IMAD.MOV R23, RZ, RZ, -R23 ;  /* 0x000000ffff17c224 */ /* 0x020fca00078e0a17 */
[----:B------:R0:W-:Y:S04]  /*4d00*/  STL [R1+0x1c], R23 ;  /* 0x00001c1701007387 */ /* 0x0001e80000100800 */
[----:B0-----:R-:W5:Y:S01]  /*4d10*/  LDL.LU R23, [R1+0xbd4] ;  /* 0x000bd40001177983 */ /* 0x001f620000300800 */
[----:B------:R-:W-:Y:S01]  /*4d20*/  ISETP.GE.AND P4, PT, R6, RZ, PT ;  /* 0x000000ff0600720c */ /* 0x000fe20003f86270 */
[----:B--2---:R-:W-:Y:S01]  /*4d30*/  @!P1 IMAD.MOV R7, RZ, RZ, -R7 ;  /* 0x000000ffff079224 */ /* 0x004fe200078e0a07 */
[----:B------:R-:W-:Y:S01]  /*4d40*/  ISETP.GE.AND P1, PT, R5, RZ, PT ;  /* 0x000000ff0500720c */ /* 0x000fe20003f26270 */
[----:B-----5:R-:W-:Y:S02]  /*4d50*/  IMAD.MOV.U32 R6, RZ, RZ, R23 ;  /* 0x000000ffff067224 */ /* 0x020fe400078e0017 */
[----:B------:R-:W2:Y:S02]  /*4d60*/  LDL R23, [R1+0x9ac] ;  /* 0x0009ac0001177983 */ /* 0x000ea40000100800 */
[----:B------:R-:W-:-:S02]  /*4d70*/  @!P2 IMAD.MOV R6, RZ, RZ, -R6 ;  /* 0x000000ffff06a224 */ /* 0x000fc400078e0a06 */
[----:B------:R0:W-:Y:S01]  /*4d80*/  STL [R1+0x18], R7 ;  /* 0x0000180701007387 */ /* 0x0001e20000100800 */
[----:B------:R-:W-:-:S03]  /*4d90*/  ISETP.GE.AND P2, PT, R4, RZ, PT ;  /* 0x000000ff0400720c */ /* 0x000fc60003f46270 */
[----:B0-----:R-:W5:Y:S04]  /*4da0*/  LDL.LU R7, [R1+0xbd0] ;  /* 0x000bd00001077983 */ /* 0x001f680000300800 */
[----:B------:R-:W2:Y:S04]  /*4db0*/  LDL.LU R5, [R1+0x10] ;  /* 0x0000100001057983 */ /* 0x000ea80000300800 */
[----:B------:R0:W-:Y:S04]  /*4dc0*/  STL [R1+0x14], R6 ;  /* 0x0000140601007387 */ /* 0x0001e80000100800 */
[----:B0-----:R-:W3:Y:S04]  /*4dd0*/  LDL.LU R6, [R1+0xbcc] ;  /* 0x000bcc0001067983 */ /* 0x001ee80000300800 */
[----:B------:R-:W3:Y:S01]  /*4de0*/  LDL.LU R4, [R1+0xc] ;  /* 0x00000c0001047983 */ /* 0x000ee20000300800 */
[----:B--2---:R-:W-:Y:S01]  /*4df0*/  @!P3 IMAD.MOV R5, RZ, RZ, -R5 ;  /* 0x000000ffff05b224 */ /* 0x004fe200078e0a05 */
[----:B------:R-:W-:-:S04]  /*4e00*/  ISETP.GE.AND P3, PT, R3, RZ, PT ;  /* 0x000000ff0300720c */ /* 0x000fc80003f66270 */
[----:B------:R0:W-:Y:S04]  /*4e10*/  STL [R1+0x10], R5 ;  /* 0x0000100501007387 */ /* 0x0001e80000100800 */
[----:B0-----:R-:W2:Y:S01]  /*4e20*/  LDL.LU R5, [R1+0xbc8] ;  /* 0x000bc80001057983 */ /* 0x001ea20000300800 */
[----:B---3--:R-:W-:-:S03]  /*4e30*/  @!P0 IMAD.MOV R4, RZ, RZ, -R4 ;  /* 0x000000ffff048224 */ /* 0x008fc600078e0a04 */
[----:B------:R-:W3:Y:S01]  /*4e40*/  LDL.LU R3, [R1+0x8] ;  /* 0x0000080001037983 */ /* 0x000ee20000300800 */
[----:B----4-:R-:W-:-:S03]  /*4e50*/  ISETP.GE.AND P0, PT, R28, RZ, PT ;  /* 0x000000ff1c00720c */ /* 0x010fc60003f06270 */
[----:B------:R0:W-:Y:S04]  /*4e60*/  STL [R1+0xc], R4 ;  /* 0x00000c0401007387 */ /* 0x0001e80000100800 */
[----:B0-----:R-:W4:Y:S04]  /*4e70*/  LDL.LU R4, [R1+0xbc4] ;  /* 0x000bc40001047983 */ /* 0x001f280000300800 */
[----:B------:R-:W2:Y:S01]  /*4e80*/  LDL.LU R28, [R1+0x4] ;  /* 0x00000400011c7983 */ /* 0x000ea20000300800 */
[----:B---3--:R-:W-:Y:S01]  /*4e90*/  @!P5 IMAD.MOV R3, RZ, RZ, -R3 ;  /* 0x000000ffff03d224 */ /* 0x008fe200078e0a03 */
[----:B------:R-:W-:-:S04]  /*4ea0*/  ISETP.GE.AND P5, PT, R0, RZ, PT ;  /* 0x000000ff0000720c */ /* 0x000fc80003fa6270 */
[----:B------:R0:W-:Y:S04]  /*4eb0*/  STL [R1+0x8], R3 ;  /* 0x0000080301007387 */ /* 0x0001e80000100800 */
[----:B0-----:R-:W3:Y:S01]  /*4ec0*/  LDL.LU R3, [R1+0xbc0] ;  /* 0x000bc00001037983 */ /* 0x001ee20000300800 */
[----:B--2---:R-:W-:-:S03]  /*4ed0*/  @!P4 IMAD.MOV R28, RZ, RZ, -R28 ;  /* 0x000000ffff1cc224 */ /* 0x004fc600078e0a1c */
[----:B------:R-:W2:Y:S04]  /*4ee0*/  LDL.LU R0, [R1] ;  /* 0x0000000001007983 */ /* 0x000ea80000300800 */
[----:B------:R0:W-:Y:S04]  /*4ef0*/  STL [R1+0x4], R28 ;  /* 0x0000041c01007387 */ /* 0x0001e80000100800 */
[----:B0-----:R-:W2:Y:S01]  /*4f00*/  LDL.LU R28, [R1+0xbbc] ;  /* 0x000bbc00011c7983 */ /* 0x001ea20000300800 */
[----:B------:R-:W-:Y:S01]  /*4f10*/  ISETP.GE.AND P4, PT, R29, RZ, PT ;  /* 0x000000ff1d00720c */ /* 0x000fe20003f86270 */
[----:B--2---:R-:W-:-:S02]  /*4f20*/  IMAD.MOV.U32 R29, RZ, RZ, R28 ;  /* 0x000000ffff1d7224 */ /* 0x004fc400078e001c */
[----:B------:R-:W2:Y:S01]  /*4f30*/  LDL R28, [R1+0x9b4] ;  /* 0x0009b400011c7983 */ /* 0x000ea20000100800 */
[----:B------:R-:W-:Y:S02]  /*4f40*/  @!P1 IMAD.MOV R0, RZ, RZ, -R0 ;  /* 0x000000ffff009224 */ /* 0x000fe400078e0a00 */
[----:B------:R-:W-:-:S03]  /*4f50*/  @!P2 IMAD.MOV R29, RZ, RZ, -R29 ;  /* 0x000000ffff1da224 */ /* 0x000fc600078e0a1d */
[----:B------:R0:W-:Y:S01]  /*4f60*/  STL [R1], R0 ;  /* 0x0000000001007387 */ /* 0x0001e20000100800 */
[----:B------:R-:W-:-:S03]  /*4f70*/  ISETP.GE.AND P2, PT, R2, RZ, PT ;  /* 0x000000ff0200720c */ /* 0x000fc60003f46270 */
[----:B0-----:R-:W3:Y:S01]  /*4f80*/  LDL.LU R0, [R1+0xbb8] ;  /* 0x000bb80001007983 */ /* 0x001ee20000300800 */
[----:B--2---:R-:W-:-:S03]  /*4f90*/  ISETP.GE.AND P1, PT, R28, RZ, PT ;  /* 0x000000ff1c00720c */ /* 0x004fc60003f26270 */
[----:B------:R-:W2:Y:S04]  /*4fa0*/  LDL R28, [R1+0x998] ;  /* 0x00099800011c7983 */ /* 0x000ea80000100800 */
[----:B------:R0:W-:Y:S04]  /*4fb0*/  STL [R1+0xb34], R29 ;  /* 0x000b341d01007387 */ /* 0x0001e80000100800 */
[----:B0-----:R-:W2:Y:S04]  /*4fc0*/  LDL R29, [R1+0x9a0] ;  /* 0x0009a000011d7983 */ /* 0x001ea80000100800 */
[----:B------:R-:W2:Y:S01]  /*4fd0*/  LDL.LU R2, [R1+0xbb4] ;  /* 0x000bb40001027983 */ /* 0x000ea20000300800 */
[----:B---3--:R-:W-:Y:S01]  /*4fe0*/  @!P3 IMAD.MOV R0, RZ, RZ, -R0 ;  /* 0x000000ffff00b224 */ /* 0x008fe200078e0a00 */
[----:B------:R-:W-:-:S04]  /*4ff0*/  ISETP.GE.AND P3, PT, R23, RZ, PT ;  /* 0x000000ff1700720c */ /* 0x000fc80003f66270 */
[----:B------:R0:W-:Y:S04]  /*5000*/  STL [R1+0xb38], R0 ;  /* 0x000b380001007387 */ /* 0x0001e80000100800 */
[----:B0-----:R-:W3:Y:S04]  /*5010*/  LDL R0, [R1+0x9a4] ;  /* 0x0009a40001007983 */ /* 0x001ee80000100800 */
[----:B------:R-:W5:Y:S01]  /*5020*/  LDL.LU R23, [R1+0xbb0] ;  /* 0x000bb00001177983 */ /* 0x000f620000300800 */
[----:B--2---:R-:W-:-:S05]  /*5030*/  @!P0 IMAD.MOV R2, RZ, RZ, -R2 ;  /* 0x000000ffff028224 */ /* 0x004fca00078e0a02 */
[----:B------:R0:W-:Y:S04]  /*5040*/  STL [R1+0xb3c], R2 ;  /* 0x000b3c0201007387 */ /* 0x0001e80000100800 */
[----:B0-----:R-:W2:Y:S01]  /*5050*/  LDL R2, [R1+0x9a8] ;  /* 0x0009a80001027983 */ /* 0x001ea20000100800 */
[----:B------:R-:W-:Y:S02]  /*5060*/  @!P5 IMAD.MOV R3, RZ, RZ, -R3 ;  /* 0x000000ffff03d224 */ /* 0x000fe400078e0a03 */
[----:B----4-:R-:W-:Y:S01]  /*5070*/  @!P4 IMAD.MOV R4, RZ, RZ, -R4 ;  /* 0x000000ffff04c224 */ /* 0x010fe200078e0a04 */
[----:B---3--:R-:W-:Y:S01]  /*5080*/  ISETP.GE.AND P5, PT, R0, RZ, PT ;  /* 0x000000ff0000720c */ /* 0x008fe20003fa6270 */
[----:B------:R-:W-:Y:S01]  /*5090*/  @!P1 IMAD.MOV R5, RZ, RZ, -R5 ;  /* 0x000000ffff059224 */ /* 0x000fe200078e0a05 */
[----:B------:R-:W-:Y:S01]  /*50a0*/  ISETP.GE.AND P4, PT, R29, RZ, PT ;  /* 0x000000ff1d00720c */ /* 0x000fe20003f86270 */
[----:B------:R-:W-:Y:S01]  /*50b0*/  @!P2 IMAD.MOV R6, RZ, RZ, -R6 ;  /* 0x000000ffff06a224 */ /* 0x000fe200078e0a06 */
[----:B------:R-:W-:-:S02]  /*50c0*/  ISETP.GE.AND P2, PT, R28, RZ, PT ;  /* 0x000000ff1c00720c */ /* 0x000fc40003f46270 */
[----:B--2---:R-:W-:Y:S02]  /*50d0*/  ISETP.GE.AND P0, PT, R2, RZ, PT ;  /* 0x000000ff0200720c */ /* 0x004fe40003f06270 */
[----:B------:R-:W2:Y:S04]  /*50e0*/  LDL R2, [R1+0x98c] ;  /* 0x00098c0001027983 */ /* 0x000ea80000100800 */
[----:B------:R0:W-:Y:S04]  /*50f0*/  STL [R1+0xb40], R3 ;  /* 0x000b400301007387 */ /* 0x0001e80000100800 */
[----:B------:R-:W3:Y:S04]  /*5100*/  LDL R0, [R1+0x988] ;  /* 0x0009880001007983 */ /* 0x000ee80000100800 */
[----:B0-----:R-:W4:Y:S04]  /*5110*/  LDL R3, [R1+0x990] ;  /* 0x0009900001037983 */ /* 0x001f280000100800 */
[----:B------:R0:W-:Y:S04]  /*5120*/  STL [R1+0xb44], R4 ;  /* 0x000b440401007387 */ /* 0x0001e80000100800 */
[----:B------:R-:W3:Y:S04]  /*5130*/  LDL R29, [R1+0x984] ;  /* 0x00098400011d7983 */ /* 0x000ee80000100800 */
[----:B0-----:R-:W3:Y:S04]  /*5140*/  LDL R4, [R1+0x994] ;  /* 0x0009940001047983 */ /* 0x001ee80000100800 */
[----:B------:R0:W-:Y:S04]  /*5150*/  STL [R1+0xb48], R5 ;  /* 0x000b480501007387 */ /* 0x0001e80000100800 */
[----:B0-----:R-:W3:Y:S04]  /*5160*/  LDL R5, [R1+0x99c] ;  /* 0x00099c0001057983 */ /* 0x001ee80000100800 */
[----:B------:R0:W-:Y:S04]  /*5170*/  STL [R1+0xb4c], R6 ;  /* 0x000b4c0601007387 */ /* 0x0001e80000100800 */
[----:B------:R-:W3:Y:S01]  /*5180*/  LDL R28, [R1+0x980] ;  /* 0x00098000011c7983 */ /* 0x000ee20000100800 */
[----:B-----5:R-:W-:-:S05]  /*5190*/  @!P3 IMAD.MOV R7, RZ, RZ, -R7 ;  /* 0x000000ffff07b224 */ /* 0x020fca00078e0a07 */
[----:B------:R-:W-:Y:S04]  /*51a0*/  STL [R1+0xb50], R7 ;  /* 0x000b500701007387 */ /* 0x000fe80000100800 */
[----:B0-----:R-:W5:Y:S01]  /*51b0*/  LDL R6, [R1+0x97c] ;  /* 0x00097c0001067983 */ /* 0x001f620000100800 */
[----:B------:R-:W-:Y:S02]  /*51c0*/  @!P0 IMAD.MOV R8, RZ, RZ, -R8 ;  /* 0x000000ffff088224 */ /* 0x000fe400078e0a08 */
[----:B------:R-:W-:Y:S02]  /*51d0*/  @!P5 IMAD.MOV R9, RZ, RZ, -R9 ;  /* 0x000000ffff09d224 */ /* 0x000fe400078e0a09 */
[----:B------:R-:W-:Y:S01]  /*51e0*/  @!P4 IMAD.MOV R10, RZ, RZ, -R10 ;  /* 0x000000ffff0ac224 */ /* 0x000fe200078e0a0a */
[----:B--2---:R-:W-:-:S02]  /*51f0*/  ISETP.GE.AND P5, PT, R2, RZ, PT ;  /* 0x000000ff0200720c */ /* 0x004fc40003fa6270 */
[----:B----4-:R-:W-:Y:S02]  /*5200*/  ISETP.GE.AND P0, PT, R3, RZ, PT ;  /* 0x000000ff0300720c */ /* 0x010fe40003f06270 */
[----:B---3--:R-:W-:Y:S02]  /*5210*/  ISETP.GE.AND P1, PT, R5, RZ, PT ;  /* 0x000000ff0500720c */ /* 0x008fe40003f26270 */
[----:B------:R-:W2:Y:S01]  /*5220*/  LDL R5, [R1+0x978] ;  /* 0x0009780001057983 */ /* 0x000ea20000100800 */
[----:B------:R-:W-:-:S03]  /*5230*/  ISETP.GE.AND P3, PT, R4, RZ, PT ;  /* 0x000000ff0400720c */ /* 0x000fc60003f66270 */
[----:B------:R-:W-:Y:S04]  /*5240*/  STL [R1+0xb54], R8 ;  /* 0x000b540801007387 */ /* 0x000fe80000100800 */
[----:B------:R-:W3:Y:S04]  /*5250*/  LDL R4, [R1+0x974] ;  /* 0x0009740001047983 */ /* 0x000ee80000100800 */
[----:B------:R-:W-:Y:S04]  /*5260*/  STL [R1+0xb58], R9 ;  /* 0x000b580901007387 */ /* 0x000fe80000100800 */
[----:B------:R-:W4:Y:S04]  /*5270*/  LDL R3, [R1+0x970] ;  /* 0x0009700001037983 */ /* 0x000f280000100800 */
[----:B------:R-:W-:Y:S04]  /*5280*/  STL [R1+0xb5c], R10 ;  /* 0x000b5c0a01007387 */ /* 0x000fe80000100800 */
[----:B------:R-:W4:Y:S01]  /*5290*/  LDL R2, [R1+0x960] ;  /* 0x0009600001027983 */ /* 0x000f220000100800 */
[----:B------:R-:W-:-:S02]  /*52a0*/  @!P1 IMAD.MOV R11, RZ, RZ, -R11 ;  /* 0x000000ffff0b9224 */ /* 0x000fc400078e0a0b */
[----:B------:R-:W-:Y:S01]  /*52b0*/  @!P2 IMAD.MOV R12, RZ, RZ, -R12 ;  /* 0x000000ffff0ca224 */ /* 0x000fe200078e0a0c */
[----:B------:R-:W-:Y:S02]  /*52c0*/  ISETP.GE.AND P4, PT, R0, RZ, PT ;  /* 0x000000ff0000720c */ /* 0x000fe40003f86270 */
[----:B------:R-:W-:Y:S01]  /*52d0*/  STL [R1+0xb60], R11 ;  /* 0x000b600b01007387 */ /* 0x000fe20000100800 */
[----:B------:R-:W-:Y:S02]  /*52e0*/  ISETP.GE.AND P1, PT, R29, RZ, PT ;  /* 0x000000ff1d00720c */ /* 0x000fe40003f26270 */
[----:B------:R-:W-:Y:S01]  /*52f0*/  ISETP.GE.AND P2, PT, R28, RZ, PT ;  /* 0x000000ff1c00720c */ /* 0x000fe20003f46270 */
[----:B------:R-:W4:Y:S04]  /*5300*/  LDL R0, [R1+0x964] ;  /* 0x0009640001007983 */ /* 0x000f280000100800 */
[----:B------:R-:W4:Y:S04]  /*5310*/  LDL R29, [R1+0x968] ;  /* 0x00096800011d7983 */ /* 0x000f280000100800 */
[----:B------:R-:W-:Y:S04]  /*5320*/  STL [R1+0xb64], R12 ;  /* 0x000b640c01007387 */ /* 0x000fe80000100800 */
[----:B------:R-:W4:Y:S01]  /*5330*/  LDL R28, [R1+0x96c] ;  /* 0x00096c00011c7983 */ /* 0x000f220000100800 */
[----:B------:R-:W-:-:S02]  /*5340*/  @!P3 IMAD.MOV R13, RZ, RZ, -R13 ;  /* 0x000000ffff0db224 */ /* 0x000fc400078e0a0d */
[----:B------:R-:W-:Y:S01]  /*5350*/  @!P0 IMAD.MOV R14, RZ, RZ, -R14 ;  /* 0x000000ffff0e8224 */ /* 0x000fe200078e0a0e */
[----:B-----5:R-:W-:Y:S02]  /*5360*/  ISETP.GE.AND P3, PT, R6, RZ, PT ;  /* 0x000000ff0600720c */ /* 0x020fe40003f66270 */
[----:B------:R-:W-:Y:S04]  /*5370*/  STL [R1+0xb68], R13 ;  /* 0x000b680d01007387 */ /* 0x000fe80000100800 */
[----:B------:R-:W-:Y:S01]  /*5380*/  STL [R1+0xb6c], R14 ;  /* 0x000b6c0e01007387 */ /* 0x000fe20000100800 */
[----:B------:R-:W-:Y:S02]  /*5390*/  @!P5 IMAD.MOV R15, RZ, RZ, -R15 ;  /* 0x000000ffff0fd224 */ /* 0x000fe400078e0a0f */
[----:B------:R-:W-:-:S02]  /*53a0*/  @!P4 IMAD.MOV R16, RZ, RZ, -R16 ;  /* 0x000000ffff10c224 */ /* 0x000fc400078e0a10 */
[----:B------:R-:W-:Y:S02]  /*53b0*/  @!P1 IMAD.MOV R17, RZ, RZ, -R17 ;  /* 0x000000ffff119224 */ /* 0x000fe400078e0a11 */
[----:B------:R-:W-:Y:S02]  /*53c0*/  @!P2 IMAD.MOV R18, RZ, RZ, -R18 ;  /* 0x000000ffff12a224 */ /* 0x000fe400078e0a12 */
[----:B------:R-:W-:Y:S01]  /*53d0*/  @!P3 IMAD.MOV R19, RZ, RZ, -R19 ;  /* 0x000000ffff13b224 */ /* 0x000fe200078e0a13 */
[----:B--2---:R-:W-:Y:S02]  /*53e0*/  ISETP.GE.AND P0, PT, R5, RZ, PT ;  /* 0x000000ff0500720c */ /* 0x004fe40003f06270 */
[----:B------:R-:W2:Y:S04]  /*53f0*/  LDL R5, [R1+0x338] ;  /* 0x0003380001057983 */ /* 0x000ea80000100800 */
[----:B------:R-:W-:Y:S04]  /*5400*/  STL [R1+0xb70], R15 ;  /* 0x000b700f01007387 */ /* 0x000fe80000100800 */
[----:B------:R-:W-:Y:S03]  /*5410*/  STL [R1+0xb74], R16 ;  /* 0x000b741001007387 */ /* 0x000fe60000100800 */
[----:B------:R-:W-:Y:S01]  /*5420*/  @!P0 IMAD.MOV R20, RZ, RZ, -R20 ;  /* 0x000000ffff148224 */ /* 0x000fe200078e0a14 */
[----:B------:R-:W-:Y:S01]  /*5430*/  STL [R1+0xb78], R17 ;  /* 0x000b781101007387 */ /* 0x000fe20000100800 */
[----:B---3--:R-:W-:-:S03]  /*5440*/  ISETP.GE.AND P5, PT, R4, RZ, PT ;  /* 0x000000ff0400720c */ /* 0x008fc60003fa6270 */
[----:B------:R-:W-:Y:S01]  /*5450*/  STL [R1+0xb7c], R18 ;  /* 0x000b7c1201007387 */ /* 0x000fe20000100800 */
[----:B----4-:R-:W-:-:S03]  /*5460*/  ISETP.GE.AND P4, PT, R3, RZ, PT ;  /* 0x000000ff0300720c */ /* 0x010fc60003f86270 */
[----:B------:R-:W-:Y:S01]  /*5470*/  STL [R1+0xb80], R19 ;  /* 0x000b801301007387 */ /* 0x000fe20000100800 */
[----:B------:R-:W-:-:S03]  /*5480*/  ISETP.GE.AND P1, PT, R2, RZ, PT ;  /* 0x000000ff0200720c */ /* 0x000fc60003f26270 */
[----:B------:R-:W-:Y:S04]  /*5490*/  STL [R1+0xb84], R20 ;  /* 0x000b841401007387 */ /* 0x000fe80000100800 */
[----:B------:R-:W3:Y:S04]  /*54a0*/  LDL.LU R4, [R1+0x8c] ;  /* 0x00008c0001047983 */ /* 0x000ee80000300800 */
[----:B------:R-:W4:Y:S04]  /*54b0*/  LDL.LU R3, [R1+0x88] ;  /* 0x0000880001037983 */ /* 0x000f280000300800 */
[----:B------:R-:W5:Y:S01]  /*54c0*/  LDL.LU R2, [R1+0x84] ;  /* 0x0000840001027983 */ /* 0x000f620000300800 */
[----:B------:R-:W-:-:S03]  /*54d0*/  ISETP.GE.AND P0, PT, R28, RZ, PT ;  /* 0x000000ff1c00720c */ /* 0x000fc60003f06270 */
[----:B------:R-:W0:Y:S01]  /*54e0*/  S2R R28, SR_TID.X ;  /* 0x00000000001c7919 */ /* 0x000e220000002100 */
[----:B------:R-:W-:Y:S01]  /*54f0*/  @!P5 IMAD.MOV R21, RZ, RZ, -R21 ;  /* 0x000000ffff15d224 */ /* 0x000fe200078e0a15 */
[----:B------:R-:W-:Y:S02]  /*5500*/  ISETP.GE.AND P2, PT, R0, RZ, PT ;  /* 0x000000ff0000720c */ /* 0x000fe40003f46270 */
[----:B------:R-:W-:Y:S01]  /*5510*/  ISETP.GE.AND P3, PT, R29, RZ, PT ;  /* 0x000000ff1d00720c */ /* 0x000fe20003f66270 */
[----:B------:R-:W-:Y:S01]  /*5520*/  @!P4 IMAD.MOV R22, RZ, RZ, -R22 ;  /* 0x000000ffff16c224 */ /* 0x000fe200078e0a16 */
[----:B------:R-:W5:Y:S04]  /*5530*/  LDL.LU R0, [R1+0x80] ;  /* 0x0000800001007983 */ /* 0x000f680000300800 */
[----:B------:R-:W5:Y:S01]  /*5540*/  LDL.LU R29, [R1+0x7c] ;  /* 0x00007c00011d7983 */ /* 0x000f620000300800 */
[----:B0-----:R-:W-:-:S03]  /*5550*/  LOP3.LUT R28, R28, 0x7f, RZ, 0xc0, !PT ;  /* 0x0000007f1c1c7812 */ /* 0x001fc600078ec0ff */
[----:B------:R-:W-:Y:S01]  /*5560*/  STL [R1+0xb88], R21 ;  /* 0x000b881501007387 */ /* 0x000fe20000100800 */
[----:B------:R-:W-:-:S03]  /*5570*/  ISETP.NE.AND P4, PT, RZ, c[0x0][0x17c], PT ;  /* 0x00005f00ff007a0c */ /* 0x000fc60003f85270 */
[----:B------:R-:W-:Y:S01]  /*5580*/  STL [R1+0xb8c], R22 ;  /* 0x000b8c1601007387 */ /* 0x000fe20000100800 */
[----:B------:R-:W-:Y:S02]  /*5590*/  @!P2 IMAD.MOV R25, RZ, RZ, -R25 ;  /* 0x000000ffff19a224 */ /* 0x000fe400078e0a19 */
[----:B------:R-:W-:Y:S02]  /*55a0*/  @!P3 IMAD.MOV R26, RZ, RZ, -R26 ;  /* 0x000000ffff1ab224 */ /* 0x000fe400078e0a1a */
[----:B------:R-:W-:Y:S01]  /*55b0*/  @!P0 IMAD.MOV R27, RZ, RZ, -R27 ;  /* 0x000000ffff1b8224 */ /* 0x000fe200078e0a1b */
[----:B--2---:R-:W-:Y:S01]  /*55c0*/  ISETP.GE.AND P5, PT, R5, RZ, PT ;  /* 0x000000ff0500720c */ /* 0x004fe20003fa6270 */
[----:B------:R-:W-:Y:S02]  /*55d0*/  IMAD R5, R28, c[0x0][0x18c], RZ ;  /* 0x000063001c057a24 */ /* 0x000fe400078e02ff */
[----:B------:R-:W-:-:S04]  /*55e0*/  IMAD.MOV.U32 R28, RZ, RZ, R24 ;  /* 0x000000ffff1c7224 */ /* 0x000fc800078e0018 */
[----:B------:R-:W-:Y:S01]  /*55f0*/  @!P1 IMAD.MOV R28, RZ, RZ, -R28 ;  /* 0x000000ffff1c9224 */ /* 0x000fe200078e0a1c */
[----:B------:R-:W-:-:S04]  /*5600*/  LEA R24, P1, R5, c[0x0][0x168], 0x1 ;  /* 0x00005a0005187a11 */ /* 0x000fc800078208ff */
[----:B------:R-:W-:Y:S04]  /*5610*/  STL [R1+0xb90], R28 ;  /* 0x000b901c01007387 */ /* 0x000fe80000100800 */
[----:B------:R0:W-:Y:S01]  /*5620*/  STL [R1+0xab4], R24 ;  /* 0x000ab41801007387 */ /* 0x0001e20000100800 */
[----:B------:R-:W-:-:S03]  /*5630*/  @!P5 IMAD.MOV R23, RZ, RZ, -R23 ;  /* 0x000000ffff17d224 */ /* 0x000fc600078e0a17 */
[----:B------:R-:W-:Y:S01]  /*5640*/  STL [R1+0xb94], R25 ;  /* 0x000b941901007387 */ /* 0x000fe20000100800 */
[----:B0-----:R-:W-:-:S03]  /*5650*/  LOP3.LUT R24, RZ, c[0x0][0x17c], RZ, 0x33, !PT ;  /* 0x00005f00ff187a12 */ /* 0x001fc600078e33ff */
[----:B------:R-:W-:Y:S01]  /*5660*/  STL [R1+0xb98], R26 ;  /* 0x000b981a01007387 */ /* 0x000fe20000100800 */
[C---:B---3--:R-:W-:Y:S02]  /*5670*/  SEL R5, R24.reuse, R4, !P4 ;  /* 0x0000000418057207 */ /* 0x048fe40006000000 */
[C---:B----4-:R-:W-:Y:S01]  /*5680*/  SEL R4, R24.reuse, R3, !P4 ;  /* 0x0000000318047207 */ /* 0x050fe20006000000 */
[----:B------:R-:W-:Y:S01]  /*5690*/  STL [R1+0xb9c], R27 ;  /* 0x000b9c1b01007387 */ /* 0x000fe20000100800 */
[----:B-----5:R-:W-:-:S03]  /*56a0*/  SEL R3, R24, R2, !P4 ;  /* 0x0000000218037207 */ /* 0x020fc60006000000 */
[----:B------:R0:W-:Y:S04]  /*56b0*/  STL [R1+0xba0], R23 ;  /* 0x000ba01701007387 */ /* 0x0001e80000100800 */
[----:B------:R-:W-:Y:S04]  /*56c0*/  STL [R1+0xb8], R5 ;  /* 0x0000b80501007387 */ /* 0x000fe80000100800 */
[----:B------:R-:W-:Y:S04]  /*56d0*/  STL [R1+0xb4], R4 ;  /* 0x0000b40401007387 */ /* 0x000fe80000100800 */
[----:B------:R-:W-:Y:S04]  /*56e0*/  STL [R1+0xb0], R3 ;  /* 0x0000b00301007387 */ /* 0x000fe80000100800 */
[----:B0-----:R-:W2:Y:S01]  /*56f0*/  LDL.LU R23, [R1+0x6c] ;  /* 0x00006c0001177983 */ /* 0x001ea20000300800 */
[----:B------:R-:W-:-:S02]  /*5700*/  SEL R2, R24, R0, !P4 ;  /* 0x0000000018027207 */ /* 0x000fc40006000000 */
[----:B------:R-:W-:-:S03]  /*5710*/  SEL R0, R24, R29, !P4 ;  /* 0x0000001d18007207 */ /* 0x000fc60006000000 */
[----:B------:R-:W-:Y:S04]  /*5720*/  STL [R1+0xac], R2 ;  /* 0x0000ac0201007387 */ /* 0x000fe80000100800 */
[----:B--2---:R0:W-:Y:S04]  /*5730*/  STL [R1+0xba4], R23 ;  /* 0x000ba41701007387 */ /* 0x0041e80000100800 */
[----:B------:R-:W-:Y:S04]  /*5740*/  STL [R1+0xa8], R0 ;  /* 0x0000a80001007387 */ /* 0x000fe80000100800 */
[----:B0-----:R-:W2:Y:S04]  /*5750*/  LDL.LU R23, [R1+0x70] ;  /* 0x0000700001177983 */ /* 0x001ea80000300800 */
[----:B--2---:R0:W-:Y:S04]  /*5760*/  STL [R1+0xba8], R23 ;  /* 0x000ba81701007387 */ /* 0x0041e80000100800 */
[----:B0-----:R-:W2:Y:S04]  /*5770*/  LDL.LU R23, [R1+0x74] ;  /* 0x0000740001177983 */ /* 0x001ea80000300800 */
[----:B--2---:R0:W-:Y:S04]  /*5780*/  STL [R1+0xbac], R23 ;  /* 0x000bac1701007387 */ /* 0x0041e80000100800 */
[----:B0-----:R-:W2:Y:S04]  /*5790*/  LDL.LU R23, [R1+0x78] ;  /* 0x0000780001177983 */ /* 0x001ea80000300800 */
[----:B------:R-:W3:Y:S04]  /*57a0*/  LDL.LU R27, [R1+0x68] ;  /* 0x00006800011b7983 */ /* 0x000ee80000300800 */
[----:B------:R-:W4:Y:S04]  /*57b0*/  LDL.LU R26, [R1+0x64] ;  /* 0x00006400011a7983 */ /* 0x000f280000300800 */
[----:B------:R-:W5:Y:S04]  /*57c0*/  LDL.LU R25, [R1+0x60] ;  /* 0x0000600001197983 */ /* 0x000f680000300800 */
[----:B------:R-:W3:Y:S04]  /*57d0*/  LDL.LU R28, [R1+0x5c] ;  /* 0x00005c00011c7983 */ /* 0x000ee80000300800 */
        /* <DEDUP_REMOVED lines=22> */
[----:B------:R-:W3:Y:S01]  /*5940*/  LDL.LU R29, [R1] ;  /* 0x00000000011d7983 */ /* 0x000ee20000300800 */
[----:B--2---:R-:W-:-:S05]  /*5950*/  SEL R23, R24, R23, !P4 ;  /* 0x0000001718177207 */ /* 0x004fca0006000000 */
[----:B------:R0:W-:Y:S04]  /*5960*/  STL [R1+0xa4], R23 ;  /* 0x0000a41701007387 */ /* 0x0001e80000100800 */
[----:B0-----:R-:W2:Y:S02]  /*5970*/  LDL.LU R23, [R1+0xbac] ;  /* 0x000bac0001177983 */ /* 0x001ea40000300800 */
[----:B--2---:R-:W-:-:S05]  /*5980*/  SEL R23, R24, R23, !P4 ;  /* 0x0000001718177207 */ /* 0x004fca0006000000 */
[----:B------:R0:W-:Y:S04]  /*5990*/  STL [R1+0xa0], R23 ;  /* 0x0000a01701007387 */ /* 0x0001e80000100800 */
[----:B0-----:R-:W2:Y:S02]  /*59a0*/  LDL.LU R23, [R1+0xba8] ;  /* 0x000ba80001177983 */ /* 0x001ea40000300800 */
[----:B--2---:R-:W-:-:S05]  /*59b0*/  SEL R23, R24, R23, !P4 ;  /* 0x0000001718177207 */ /* 0x004fca0006000000 */
[----:B------:R0:W-:Y:S04]  /*59c0*/  STL [R1+0x9c], R23 ;  /* 0x00009c1701007387 */ /* 0x0001e80000100800 */
[----:B0-----:R-:W2:Y:S01]  /*59d0*/  LDL.LU R23, [R1+0xba4] ;  /* 0x000ba40001177983 */ /* 0x001ea20000300800 */
[C---:B---3--:R-:W-:Y:S02]  /*59e0*/  SEL R27, R24.reuse, R27, !P4 ;  /* 0x0000001b181b7207 */ /* 0x048fe40006000000 */
[C---:B----4-:R-:W-:Y:S02]  /*59f0*/  SEL R26, R24.reuse, R26, !P4 ;  /* 0x0000001a181a7207 */ /* 0x050fe40006000000 */
[C---:B-----5:R-:W-:Y:S02]  /*5a00*/  SEL R25, R24.reuse, R25, !P4 ;  /* 0x0000001918197207 */ /* 0x060fe40006000000 */
[----:B------:R-:W-:-:S02]  /*5a10*/  SEL R28, R24, R28, !P4 ;  /* 0x0000001c181c7207 */ /* 0x000fc40006000000 */
[C---:B------:R-:W-:Y:S02]  /*5a20*/  SEL R22, R24.reuse, R22, !P4 ;  /* 0x0000001618167207 */ /* 0x040fe40006000000 */
[C---:B------:R-:W-:Y:S02]  /*5a30*/  SEL R21, R24.reuse, R21, !P4 ;  /* 0x0000001518157207 */ /* 0x040fe40006000000 */
[C---:B------:R-:W-:Y:S02]  /*5a40*/  SEL R20, R24.reuse, R20, !P4 ;  /* 0x0000001418147207 */ /* 0x040fe40006000000 */
[C---:B------:R-:W-:Y:S02]  /*5a50*/  SEL R19, R24.reuse, R19, !P4 ;  /* 0x0000001318137207 */ /* 0x040fe40006000000 */
[C---:B------:R-:W-:Y:S02]  /*5a60*/  SEL R18, R24.reuse, R18, !P4 ;  /* 0x0000001218127207 */ /* 0x040fe40006000000 */
        /* <DEDUP_REMOVED lines=18> */
[----:B--2---:R-:W-:-:S05]  /*5b90*/  SEL R23, R24, R23, !P4 ;  /* 0x0000001718177207 */ /* 0x004fca0006000000 */
[----:B------:R0:W-:Y:S04]  /*5ba0*/  STL [R1+0x7c], R23 ;  /* 0x00007c1701007387 */ /* 0x0001e80000100800 */
[----:B0-----:R-:W2:Y:S04]  /*5bb0*/  LDL.LU R23, [R1+0xba0] ;  /* 0x000ba00001177983 */ /* 0x001ea80000300800 */
[----:B------:R0:W-:Y:S04]  /*5bc0*/  STL [R1+0x8c], R27 ;  /* 0x00008c1b01007387 */ /* 0x0001e80000100800 */
[----:B0-----:R-:W3:Y:S04]  /*5bd0*/  LDL.LU R27, [R1+0xb9c] ;  /* 0x000b9c00011b7983 */ /* 0x001ee80000300800 */
[----:B------:R0:W-:Y:S04]  /*5be0*/  STL [R1+0x98], R26 ;  /* 0x0000981a01007387 */ /* 0x0001e80000100800 */
[----:B0-----:R-:W4:Y:S04]  /*5bf0*/  LDL.LU R26, [R1+0xb98] ;  /* 0x000b9800011a7983 */ /* 0x001f280000300800 */
[----:B------:R0:W-:Y:S04]  /*5c00*/  STL [R1+0x88], R25 ;  /* 0x0000881901007387 */ /* 0x0001e80000100800 */
[----:B0-----:R-:W5:Y:S04]  /*5c10*/  LDL.LU R25, [R1+0xb94] ;  /* 0x000b940001197983 */ /* 0x001f680000300800 */
[----:B------:R0:W-:Y:S04]  /*5c20*/  STL [R1+0x84], R28 ;  /* 0x0000841c01007387 */ /* 0x0001e80000100800 */
[----:B0-----:R-:W2:Y:S04]  /*5c30*/  LDL.LU R28, [R1+0xb90] ;  /* 0x000b9000011c7983 */ /* 0x001ea80000300800 */
        /* <DEDUP_REMOVED lines=45> */
[----:B0-----:R-:W2:Y:S02]  /*5f10*/  LDL.LU R29, [R1+0xb34] ;  /* 0x000b3400011d7983 */ /* 0x001ea40000300800 */
[----:B--2---:R-:W-:-:S02]  /*5f20*/  SEL R29, R24, R29, !P4 ;  /* 0x0000001d181d7207 */ /* 0x004fc40006000000 */
[----:B------:R-:W-:Y:S02]  /*5f30*/  SEL R24, R24, R0, !P4 ;  /* 0x0000000018187207 */ /* 0x000fe40006000000 */
[----:B------:R-:W-:Y:S01]  /*5f40*/  LOP3.LUT R0, RZ, c[0x0][0x17c], RZ, 0x33, !PT ;  /* 0x00005f00ff007a12 */ /* 0x000fe200078e33ff */
[----:B------:R0:W-:Y:S04]  /*5f50*/  STL [R1+0x10], R29 ;  /* 0x0000101d01007387 */ /* 0x0001e80000100800 */
[----:B------:R1:W-:Y:S01]  /*5f60*/  STL [R1+0xc], R24 ;  /* 0x00000c1801007387 */ /* 0x0003e20000100800 */
[----:B0-----:R-:W-:-:S03]  /*5f70*/  SEL R29, R0, R2, !P4 ;  /* 0x00000002001d7207 */ /* 0x001fc60006000000 */
[----:B------:R-:W2:Y:S01]  /*5f80*/  LDL.LU R2, [R1+0xb8] ;  /* 0x0000b80001027983 */ /* 0x000ea20000300800 */
[----:B-1----:R-:W-:-:S03]  /*5f90*/  SEL R24, R0, R3, !P4 ;  /* 0x0000000300187207 */ /* 0x002fc60006000000 */
[----:B------:R0:W-:Y:S04]  /*5fa0*/  STL [R1+0x8], R29 ;  /* 0x0000081d01007387 */ /* 0x0001e80000100800 */
[----:B------:R-:W2:Y:S04]  /*5fb0*/  LDL.LU R3, [R1+0xb4] ;  /* 0x0000b40001037983 */ /* 0x000ea80000300800 */
[----:B------:R1:W-:Y:S01]  /*5fc0*/  STL [R1+0x4], R24 ;  /* 0x0000041801007387 */ /* 0x0003e20000100800 */
[C---:B0-----:R-:W-:Y:S02]  /*5fd0*/  SEL R29, R0.reuse, R5, !P4 ;  /* 0x00000005001d7207 */ /* 0x041fe40006000000 */
[----:B------:R-:W-:-:S02]  /*5fe0*/  SEL R6, R0, R6, !P4 ;  /* 0x0000000600067207 */ /* 0x000fc40006000000 */
[C---:B-1----:R-:W-:Y:S02]  /*5ff0*/  SEL R24, R0.reuse, R4, !P4 ;  /* 0x0000000400187207 */ /* 0x042fe40006000000 */
[----:B------:R-:W2:Y:S01]  /*6000*/  LDL.LU R4, [R1+0xb0] ;  /* 0x0000b00001047983 */ /* 0x000ea20000300800 */
[----:B------:R-:W-:-:S03]  /*6010*/  SEL R7, R0, R7, !P4 ;  /* 0x0000000700077207 */ /* 0x000fc60006000000 */
[----:B------:R0:W-:Y:S01]  /*6020*/  STL [R1+0xab8], R24 ;  /* 0x000ab81801007387 */ /* 0x0001e20000100800 */
[----:B------:R-:W-:-:S03]  /*6030*/  SEL R8, R0, R8, !P4 ;  /* 0x0000000800087207 */ /* 0x000fc60006000000 */
[----:B0-----:R-:W2:Y:S04]  /*6040*/  LDL.LU R24, [R1+0x7c] ;  /* 0x00007c0001187983 */ /* 0x001ea80000300800 */
[----:B------:R-:W2:Y:S04]  /*6050*/  LDL.LU R5, [R1+0xac] ;  /* 0x0000ac0001057983 */ /* 0x000ea80000300800 */
[----:B------:R0:W-:Y:S04]  /*6060*/  STL [R1+0xabc], R29 ;  /* 0x000abc1d01007387 */ /* 0x0001e80000100800 */
[----:B0-----:R-:W2:Y:S04]  /*6070*/  LDL.LU R29, [R1+0x9c] ;  /* 0x00009c00011d7983 */ /* 0x001ea80000300800 */
[----:B------:R0:W-:Y:S04]  /*6080*/  STL [R1+0xac0], R6 ;  /* 0x000ac00601007387 */ /* 0x0001e80000100800 */
[----:B0-----:R-:W2:Y:S04]  /*6090*/  LDL.LU R6, [R1+0xa0] ;  /* 0x0000a00001067983 */ /* 0x001ea80000300800 */
[----:B------:R0:W-:Y:S04]  /*60a0*/  STL [R1+0xac4], R7 ;  /* 0x000ac40701007387 */ /* 0x0001e80000100800 */
[----:B0-----:R-:W2:Y:S04]  /*60b0*/  LDL.LU R7, [R1+0xa4] ;  /* 0x0000a40001077983 */ /* 0x001ea80000300800 */
[----:B------:R0:W-:Y:S04]  /*60c0*/  STL [R1+0xac8], R8 ;  /* 0x000ac80801007387 */ /* 0x0001e80000100800 */
[----:B0-----:R-:W2:Y:S01]  /*60d0*/  LDL.LU R8, [R1+0xa8] ;  /* 0x0000a80001087983 */ /* 0x001ea20000300800 */
[----:B------:R-:W-:-:S03]  /*60e0*/  SEL R9, R0, R9, !P4 ;  /* 0x0000000900097207 */ /* 0x000fc60006000000 */
[----:B------:R-:W0:Y:S04]  /*60f0*/  S2R R0, SR_TID.X ;  /* 0x0000000000007919 */ /* 0x000e280000002100 */
[----:B------:R1:W-:Y:S02]  /*6100*/  STL [R1+0xacc], R9 ;  /* 0x000acc0901007387 */ /* 0x0003e40000100800 */
[----:B-1----:R-:W-:-:S04]  /*6110*/  LOP3.LUT R9, RZ, c[0x0][0x17c], RZ, 0x33, !PT ;  /* 0x00005f00ff097a12 */ /* 0x002fc800078e33ff */
[C---:B------:R-:W-:Y:S02]  /*6120*/  SEL R10, R9.reuse, R10, !P4 ;  /* 0x0000000a090a7207 */ /* 0x040fe40006000000 */
[C---:B------:R-:W-:Y:S02]  /*6130*/  SEL R11, R9.reuse, R11, !P4 ;  /* 0x0000000b090b7207 */ /* 0x040fe40006000000 */
[C---:B------:R-:W-:Y:S02]  /*6140*/  SEL R12, R9.reuse, R12, !P4 ;  /* 0x0000000c090c7207 */ /* 0x040fe40006000000 */
[C---:B------:R-:W-:Y:S01]  /*6150*/  SEL R13, R9.reuse, R13, !P4 ;  /* 0x0000000d090d7207 */ /* 0x040fe20006000000 */
[----:B------:R-:W-:Y:S01]  /*6160*/  STL [R1+0xad0], R10 ;  /* 0x000ad00a01007387 */ /* 0x000fe20000100800 */
[C---:B------:R-:W-:Y:S02]  /*6170*/  SEL R14, R9.reuse, R14, !P4 ;  /* 0x0000000e090e7207 */ /* 0x040fe40006000000 */
[C---:B------:R-:W-:Y:S01]  /*6180*/  SEL R15, R9.reuse, R15, !P4 ;  /* 0x0000000f090f7207 */ /* 0x040fe20006000000 */
[----:B------:R-:W-:Y:S01]  /*6190*/  STL [R1+0xad4], R11 ;  /* 0x000ad40b01007387 */ /* 0x000fe20000100800 */
[----:B------:R-:W-:-:S02]  /*61a0*/  SEL R16, R9, R16, !P4 ;  /* 0x0000001009107207 */ /* 0x000fc40006000000 */
[C---:B------:R-:W-:Y:S01]  /*61b0*/  SEL R17, R9.reuse, R17, !P4 ;  /* 0x0000001109117207 */ /* 0x040fe20006000000 */
[----:B------:R-:W-:Y:S01]  /*61c0*/  STL [R1+0xad8], R12 ;  /* 0x000ad80c01007387 */ /* 0x000fe20000100800 */
[C---:B------:R-:W-:Y:S02]  /*61d0*/  SEL R18, R9.reuse, R18, !P4 ;  /* 0x0000001209127207 */ /* 0x040fe40006000000 */
[----:B0-----:R-:W-:Y:S01]  /*61e0*/  LOP3.LUT R0, R0, 0x7f, RZ, 0xc0, !PT ;  /* 0x0000007f00007812 */ /* 0x001fe200078ec0ff */
[----:B------:R-:W-:Y:S01]  /*61f0*/  STL [R1+0xadc], R13 ;  /* 0x000adc0d01007387 */ /* 0x000fe20000100800 */
[C---:B------:R-:W-:Y:S02]  /*6200*/  SEL R19, R9.reuse, R19, !P4 ;  /* 0x0000001309137207 */ /* 0x040fe40006000000 */
[C---:B------:R-:W-:Y:S01]  /*6210*/  SEL R20, R9.reuse, R20, !P4 ;  /* 0x0000001409147207 */ /* 0x040fe20006000000 */
[----:B------:R-:W-:Y:S01]  /*6220*/  STL [R1+0xae0], R14 ;  /* 0x000ae00e01007387 */ /* 0x000fe20000100800 */
[----:B------:R-:W-:-:S03]  /*6230*/  SEL R21, R9, R21, !P4 ;  /* 0x0000001509157207 */ /* 0x000fc60006000000 */
[----:B------:R-:W-:Y:S01]  /*6240*/  STL [R1+0xae4], R15 ;  /* 0x000ae40f01007387 */ /* 0x000fe20000100800 */
[C---:B------:R-:W-:Y:S01]  /*6250*/  SEL R22, R9.reuse, R22, !P4 ;  /* 0x0000001609167207 */ /* 0x040fe20006000000 */
[----:B------:R-:W-:Y:S02]  /*6260*/  IMAD R0, R0, c[0x0][0x18c], RZ ;  /* 0x0000630000007a24 */ /* 0x000fe400078e02ff */
[----:B------:R-:W-:Y:S01]  /*6270*/  STL [R1+0xae8], R16 ;  /* 0x000ae81001007387 */ /* 0x000fe20000100800 */
[----:B------:R-:W-:-:S03]  /*6280*/  SEL R28, R9, R28, !P4 ;  /* 0x0000001c091c7207 */ /* 0x000fc60006000000 */
[----:B------:R-:W-:Y:S01]  /*6290*/  STL [R1+0xaec], R17 ;  /* 0x000aec1101007387 */ /* 0x000fe20000100800 */
[----:B-----5:R-:W-:-:S03]  /*62a0*/  SEL R25, R9, R25, !P4 ;  /* 0x0000001909197207 */ /* 0x020fc60006000000 */
[----:B------:R-:W-:Y:S01]  /*62b0*/  STL [R1+0xaf0], R18 ;  /* 0x000af01201007387 */ /* 0x000fe20000100800 */
[----:B----4-:R-:W-:-:S03]  /*62c0*/  SEL R26, R9, R26, !P4 ;  /* 0x0000001a091a7207 */ /* 0x010fc60006000000 */
[----:B------:R-:W-:Y:S01]  /*62d0*/  STL [R1+0xaf4], R19 ;  /* 0x000af41301007387 */ /* 0x000fe20000100800 */
[----:B---3--:R-:W-:-:S03]  /*62e0*/  SEL R27, R9, R27, !P4 ;  /* 0x0000001b091b7207 */ /* 0x008fc60006000000 */
[----:B------:R-:W-:Y:S01]  /*62f0*/  STL [R1+0xaf8], R20 ;  /* 0x000af81401007387 */ /* 0x000fe20000100800 */
[----:B------:R-:W-:-:S03]  /*6300*/  SEL R23, R9, R23, !P4 ;  /* 0x0000001709177207 */ /* 0x000fc60006000000 */
[----:B------:R-:W-:Y:S01]  /*6310*/  STL [R1+0xafc], R21 ;  /* 0x000afc1501007387 */ /* 0x000fe20000100800 */
[----:B------:R-:W-:-:S03]  /*6320*/  LEA.HI.X.SX32 R0, R0, c[0x0][0x16c], 0x1, P1 ;  /* 0x00005b0000007a11 */ /* 0x000fc600008f0eff */
[----:B------:R-:W-:Y:S04]  /*6330*/  STL [R1+0xb00], R22 ;  /* 0x000b001601007387 */ /* 0x000fe80000100800 */
[----:B------:R-:W-:Y:S04]  /*6340*/  STL [R1+0xb04], R28 ;  /* 0x000b041c01007387 */ /* 0x000fe80000100800 */
[----:B------:R-:W-:Y:S04]  /*6350*/  STL [R1+0xb08], R25 ;  /* 0x000b081901007387 */ /* 0x000fe80000100800 */
[----:B------:R-:W-:Y:S04]  /*6360*/  STL [R1+0xb0c], R26 ;  /* 0x000b0c1a01007387 */ /* 0x000fe80000100800 */
[----:B------:R-:W-:Y:S04]  /*6370*/  STL [R1+0xb10], R27 ;  /* 0x000b101b01007387 */ /* 0x000fe80000100800 */
[----:B------:R-:W-:Y:S04]  /*6380*/  STL [R1+0xb14], R23 ;  /* 0x000b141701007387 */ /* 0x000fe80000100800 */
[----:B------:R-:W-:Y:S01]  /*6390*/  STL [R1+0xb18], R0 ;  /* 0x000b180001007387 */ /* 0x000fe20000100800 */
[----:B--2---:R-:W-:-:S05]  /*63a0*/  IMAD R2, R2, c[0x0][0x190], RZ ;  /* 0x0000640002027a24 */ /* 0x004fca00078e02ff */
[----:B------:R-:W-:Y:S01]  /*63b0*/  STL [R1+0xb1c], R2 ;  /* 0x000b1c0201007387 */ /* 0x000fe20000100800 */
[----:B------:R-:W-:-:S05]  /*63c0*/  IMAD R3, R3, c[0x0][0x190], RZ ;  /* 0x0000640003037a24 */ /* 0x000fca00078e02ff */
[----:B------:R0:W-:Y:S01]  /*63d0*/  STL [R1+0xb20], R3 ;  /* 0x000b200301007387 */ /* 0x0001e20000100800 */
[----:B------:R-:W-:-:S05]  /*63e0*/  IMAD R4, R4, c[0x0][0x190], RZ ;  /* 0x0000640004047a24 */ /* 0x000fca00078e02ff */
[----:B------:R-:W-:Y:S01]  /*63f0*/  STL [R1+0xb24], R4 ;  /* 0x000b240401007387 */ /* 0x000fe20000100800 */
[----:B------:R-:W-:-:S05]  /*6400*/  IMAD R5, R5, c[0x0][0x190], RZ ;  /* 0x0000640005057a24 */ /* 0x000fca00078e02ff */
[----:B------:R1:W-:Y:S01]  /*6410*/  STL [R1+0xb28], R5 ;  /* 0x000b280501007387 */ /* 0x0003e20000100800 */
[----:B0-----:R-:W-:Y:S02]  /*6420*/  IMAD R3, R6, c[0x0][0x190], RZ ;  /* 0x0000640006037a24 */ /* 0x001fe400078e02ff */
[----:B------:R-:W-:Y:S02]  /*6430*/  IMAD R0, R7, c[0x0][0x190], RZ ;  /* 0x0000640007007a24 */ /* 0x000fe400078e02ff */
[----:B------:R-:W-:-:S05]  /*6440*/  IMAD R2, R8, c[0x0][0x190], RZ ;  /* 0x0000640008027a24 */ /* 0x000fca00078e02ff */
[----:B------:R0:W-:Y:S04]  /*6450*/  STL [R1+0x24], R2 ;  /* 0x0000240201007387 */ /* 0x0001e80000100800 */
[----:B------:R2:W-:Y:S04]  /*6460*/  STL [R1+0x3c], R0 ;  /* 0x00003c0001007387 */ /* 0x0005e80000100800 */
[----:B------:R-:W-:Y:S04]  /*6470*/  STL [R1+0x54], R3 ;  /* 0x0000540301007387 */ /* 0x000fe80000100800 */
[----:B-1----:R-:W3:Y:S01]  /*6480*/  LDL.LU R5, [R1+0x88] ;  /* 0x0000880001057983 */ /* 0x002ee20000300800 */
[----:B0-----:R-:W-:-:S02]  /*6490*/  IMAD R2, R29, c[0x0][0x190], RZ ;  /* 0x000064001d027a24 */ /* 0x001fc400078e02ff */
[----:B--2---:R-:W-:-:S03]  /*64a0*/  IMAD R0, R24, c[0x0][0x190], RZ ;  /* 0x0000640018007a24 */ /* 0x004fc600078e02ff */
[----:B------:R-:W-:Y:S04]  /*64b0*/  STL [R1+0x68], R2 ;  /* 0x0000680201007387 */ /* 0x000fe80000100800 */
[----:B---3--:R0:W-:Y:S04]  /*64c0*/  STL [R1+0xb2c], R5 ;  /* 0x000b2c0501007387 */ /* 0x0081e80000100800 */
[----:B------:R-:W-:Y:S04]  /*64d0*/  STL [R1+0x7c], R0 ;  /* 0x00007c0001007387 */ /* 0x000fe80000100800 */
        /* <DEDUP_REMOVED lines=30> */
[----:B------:R-:W3:Y:S01]  /*66c0*/  LDL.LU R24, [R1+0x4] ;  /* 0x0000040001187983 */ /* 0x000ee20000300800 */
[----:B--2---:R-:W-:-:S05]  /*66d0*/  IMAD R5, R5, c[0x0][0x190], RZ ;  /* 0x0000640005057a24 */ /* 0x004fca00078e02ff */
[----:B------:R0:W-:Y:S04]  /*66e0*/  STL [R1+0x8c], R5 ;  /* 0x00008c0501007387 */ /* 0x0001e80000100800 */
[----:B0-----:R-:W2:Y:S02]  /*66f0*/  LDL.LU R5, [R1+0xb30] ;  /* 0x000b300001057983 */ /* 0x001ea40000300800 */
[----:B--2---:R-:W-:-:S05]  /*6700*/  IMAD R5, R5, c[0x0][0x190], RZ ;  /* 0x0000640005057a24 */ /* 0x004fca00078e02ff */
[----:B------:R0:W-:Y:S04]  /*6710*/  STL [R1+0x90], R5 ;  /* 0x0000900501007387 */ /* 0x0001e80000100800 */
[----:B0-----:R-:W2:Y:S01]  /*6720*/  LDL.LU R5, [R1+0xb2c] ;  /* 0x000b2c0001057983 */ /* 0x001ea20000300800 */
[----:B---3--:R-:W-:Y:S02]  /*6730*/  IMAD R4, R4, c[0x0][0x190], RZ ;  /* 0x0000640004047a24 */ /* 0x008fe400078e02ff */
[----:B----4-:R-:W-:Y:S02]  /*6740*/  IMAD R3, R3, c[0x0][0x190], RZ ;  /* 0x0000640003037a24 */ /* 0x010fe400078e02ff */
[----:B-----5:R-:W-:Y:S02]  /*6750*/  IMAD R2, R2, c[0x0][0x190], RZ ;  /* 0x0000640002027a24 */ /* 0x020fe400078e02ff */
[----:B------:R-:W-:-:S02]  /*6760*/  IMAD R0, R0, c[0x0][0x190], RZ ;  /* 0x0000640000007a24 */ /* 0x000fc400078e02ff */
[----:B------:R-:W-:Y:S02]  /*6770*/  IMAD R23, R23, c[0x0][0x190], RZ ;  /* 0x0000640017177a24 */ /* 0x000fe400078e02ff */
[----:B------:R-:W-:Y:S02]  /*6780*/  IMAD R27, R27, c[0x0][0x190], RZ ;  /* 0x000064001b1b7a24 */ /* 0x000fe400078e02ff */
[----:B------:R-:W-:Y:S02]  /*6790*/  IMAD R26, R26, c[0x0][0x190], RZ ;  /* 0x000064001a1a7a24 */ /* 0x000fe400078e02ff */
[----:B------:R-:W-:Y:S02]  /*67a0*/  IMAD R25, R25, c[0x0][0x190], RZ ;  /* 0x0000640019197a24 */ /* 0x000fe400078e02ff */
[----:B------:R-:W-:Y:S02]  /*67b0*/  IMAD R28, R28, c[0x0][0x190], RZ ;  /* 0x000064001c1c7a24 */ /* 0x000fe400078e02ff */
        /* <DEDUP_REMOVED lines=19> */
[----:B--2---:R-:W-:-:S05]  /*68f0*/  IMAD R5, R5, c[0x0][0x190], RZ ;  /* 0x0000640005057a24 */ /* 0x004fca00078e02ff */
        /* <DEDUP_REMOVED lines=58> */
[----:B--2---:R-:W-:-:S02]  /*6ca0*/  IMAD R17, R17, c[0x0][0x190], RZ ;  /* 0x0000640011117a24 */ /* 0x004fc400078e02ff */
[----:B---3--:R-:W-:Y:S02]  /*6cb0*/  IMAD R16, R16, c[0x0][0x190], RZ ;  /* 0x0000640010107a24 */ /* 0x008fe400078e02ff */
[----:B----4-:R-:W-:Y:S02]  /*6cc0*/  IMAD R15, R15, c[0x0][0x190], RZ ;  /* 0x000064000f0f7a24 */ /* 0x010fe400078e02ff */
[----:B-----5:R-:W-:Y:S02]  /*6cd0*/  IMAD R14, R14, c[0x0][0x190], RZ ;  /* 0x000064000e0e7a24 */ /* 0x020fe400078e02ff */
        /* <DEDUP_REMOVED lines=9> */
[----:B------:R-:W-:-:S05]  /*6d70*/  IMAD R24, R24, c[0x0][0x190], RZ ;  /* 0x0000640018187a24 */ /* 0x000fca00078e02ff */
[----:B------:R0:W-:Y:S04]  /*6d80*/  STL [R1], R24 ;  /* 0x0000001801007387 */ /* 0x0001e80000100800 */
[----:B0-----:R-:W2:Y:S04]  /*6d90*/  LDL.LU R24, [R1+0xab4] ;  /* 0x000ab40001187983 */ /* 0x001ea80000300800 */
[----:B------:R0:W-:Y:S04]  /*6da0*/  STL [R1+0xa74], R29 ;  /* 0x000a741d01007387 */ /* 0x0001e80000100800 */
[----:B0-----:R-:W3:Y:S04]  /*6db0*/  LDL.LU R29, [R1+0x78] ;  /* 0x00007800011d7983 */ /* 0x001ee80000300800 */
[----:B------:R-:W-:Y:S04]  /*6dc0*/  STL [R1+0xa70], R6 ;  /* 0x000a700601007387 */ /* 0x000fe80000100800 */
[----:B------:R0:W-:Y:S04]  /*6dd0*/  STL [R1+0xa6c], R7 ;  /* 0x000a6c0701007387 */ /* 0x0001e80000100800 */
[----:B0-----:R-:W4:Y:S04]  /*6de0*/  LDL.LU R7, [R1+0x80] ;  /* 0x0000800001077983 */ /* 0x001f280000300800 */
[----:B------:R-:W-:Y:S04]  /*6df0*/  STL [R1+0xa68], R8 ;  /* 0x000a680801007387 */ /* 0x000fe80000100800 */
[----:B------:R0:W-:Y:S04]  /*6e00*/  STL [R1+0xa78], R9 ;  /* 0x000a780901007387 */ /* 0x0001e80000100800 */
[----:B0-----:R-:W5:Y:S04]  /*6e10*/  LDL.LU R9, [R1+0x84] ;  /* 0x0000840001097983 */ /* 0x001f680000300800 */
[----:B------:R0:W-:Y:S04]  /*6e20*/  STL [R1+0xa7c], R10 ;  /* 0x000a7c0a01007387 */ /* 0x0001e80000100800 */
[----:B0-----:R-:W3:Y:S04]  /*6e30*/  LDL.LU R10, [R1+0x88] ;  /* 0x00008800010a7983 */ /* 0x001ee80000300800 */
        /* <DEDUP_REMOVED lines=13> */
[----:B0-----:R-:W4:Y:S01]  /*6f10*/  LDL.LU R17, [R1+0x24] ;  /* 0x0000240001117983 */ /* 0x001f220000300800 */
[----:B------:R-:W-:-:S02]  /*6f20*/  IMAD R18, R18, c[0x0][0x190], RZ ;  /* 0x0000640012127a24 */ /* 0x000fc400078e02ff */
[----:B------:R-:W-:Y:S02]  /*6f30*/  IMAD R19, R19, c[0x0][0x190], RZ ;  /* 0x0000640013137a24 */ /* 0x000fe400078e02ff */
[----:B------:R-:W-:Y:S02]  /*6f40*/  IMAD R20, R20, c[0x0][0x190], RZ ;  /* 0x0000640014147a24 */ /* 0x000fe400078e02ff */
[----:B------:R-:W-:Y:S01]  /*6f50*/  IMAD R21, R21, c[0x0][0x190], RZ ;  /* 0x0000640015157a24 */ /* 0x000fe200078e02ff */
[----:B------:R2:W-:Y:S01]  /*6f60*/  STL [R1+0xa9c], R18 ;  /* 0x000a9c1201007387 */ /* 0x0005e20000100800 */
[----:B------:R-:W-:Y:S02]  /*6f70*/  IMAD R22, R22, c[0x0][0x190], RZ ;  /* 0x0000640016167a24 */ /* 0x000fe400078e02ff */
[----:B------:R-:W-:Y:S01]  /*6f80*/  IMAD R28, R28, c[0x0][0x190], RZ ;  /* 0x000064001c1c7a24 */ /* 0x000fe200078e02ff */
[----:B------:R0:W-:Y:S04]  /*6f90*/  STL [R1+0xaa0], R19 ;  /* 0x000aa01301007387 */ /* 0x0001e80000100800 */
[----:B------:R-:W-:Y:S04]  /*6fa0*/  STL [R1+0xaa4], R20 ;  /* 0x000aa41401007387 */ /* 0x000fe80000100800 */
[----:B------:R-:W-:Y:S04]  /*6fb0*/  STL [R1+0xaa8], R21 ;  /* 0x000aa81501007387 */ /* 0x000fe80000100800 */
[----:B------:R-:W-:Y:S04]  /*6fc0*/  STL [R1+0xaac], R22 ;  /* 0x000aac1601007387 */ /* 0x000fe80000100800 */
[----:B------:R-:W-:Y:S04]  /*6fd0*/  STL [R1+0xab0], R28 ;  /* 0x000ab01c01007387 */ /* 0x000fe80000100800 */
[----:B------:R-:W5:Y:S01]  /*6fe0*/  LDL.LU R6, [R1+0x74] ;  /* 0x0000740001067983 */ /* 0x000f620000300800 */
[----:B--2---:R-:W-:-:S02]  /*6ff0*/  LEA R18, P6, R2, R24, 0x1 ;  /* 0x0000001802127211 */ /* 0x004fc400078c08ff */
[----:B------:R-:W-:-:S03]  /*7000*/  LEA R8, P5, R3, R24, 0x1 ;  /* 0x0000001803087211 */ /* 0x000fc600078a08ff */
[----:B------:R1:W-:Y:S01]  /*7010*/  STL [R1+0x918], R18 ;  /* 0x0009181201007387 */ /* 0x0003e20000100800 */
[----:B0-----:R-:W-:-:S03]  /*7020*/  LEA R19, P2, R5, R24, 0x1 ;  /* 0x0000001805137211 */ /* 0x001fc600078408ff */
[----:B------:R0:W-:Y:S01]  /*7030*/  STL [R1+0x91c], R8 ;  /* 0x00091c0801007387 */ /* 0x0001e20000100800 */
[----:B-1----:R-:W-:-:S03]  /*7040*/  LEA R18, P3, R4, R24, 0x1 ;  /* 0x0000001804127211 */ /* 0x002fc600078608ff */
[----:B0-----:R-:W2:Y:S04]  /*7050*/  LDL.LU R8, [R1+0x70] ;  /* 0x0000700001087983 */ /* 0x001ea80000300800 */
[----:B------:R4:W-:Y:S04]  /*7060*/  STL [R1+0x920], R18 ;  /* 0x0009201201007387 */ /* 0x0009e80000100800 */
[----:B------:R-:W-:Y:S01]  /*7070*/  STL [R1+0x924], R19 ;  /* 0x0009241301007387 */ /* 0x000fe20000100800 */
[-C--:B---3--:R-:W-:Y:S02]  /*7080*/  LEA R20, P0, R16, R24.reuse, 0x1 ;  /* 0x0000001810147211 */ /* 0x088fe400078008ff */
[----:B----4-:R-:W-:-:S05]  /*7090*/  LEA R18, P1, R17, R24, 0x1 ;  /* 0x0000001811127211 */ /* 0x010fca00078208ff */
[----:B------:R0:W-:Y:S04]  /*70a0*/  STL [R1+0x928], R18 ;  /* 0x0009281201007387 */ /* 0x0001e80000100800 */
[----:B------:R-:W-:Y:S01]  /*70b0*/  STL [R1+0x92c], R20 ;  /* 0x00092c1401007387 */ /* 0x000fe20000100800 */
[----:B0-----:R-:W-:-:S03]  /*70c0*/  LEA.HI.X.SX32 R18, R2, R0, 0x1, P6 ;  /* 0x0000000002127211 */ /* 0x001fc600030f0eff */
[----:B------:R-:W3:Y:S01]  /*70d0*/  LDL.LU R2, [R1+0x6c] ;  /* 0x00006c0001027983 */ /* 0x000ee20000300800 */
[----:B------:R-:W-:-:S05]  /*70e0*/  LEA R19, P4, R15, R24, 0x1 ;  /* 0x000000180f137211 */ /* 0x000fca00078808ff */
[----:B------:R0:W-:Y:S04]  /*70f0*/  STL [R1+0x930], R19 ;  /* 0x0009301301007387 */ /* 0x0001e80000100800 */
[----:B------:R-:W4:Y:S01]  /*7100*/  LDL.LU R28, [R1+0x64] ;  /* 0x00006400011c7983 */ /* 0x000f220000300800 */
[----:B0-----:R-:W-:-:S03]  /*7110*/  LEA R19, P6, R14, R24, 0x1 ;  /* 0x000000180e137211 */ /* 0x001fc600078c08ff */
[----:B------:R0:W-:Y:S04]  /*7120*/  STL [R1+0x910], R18 ;  /* 0x0009101201007387 */ /* 0x0001e80000100800 */
[----:B------:R-:W-:Y:S04]  /*7130*/  STL [R1+0x914], R19 ;  /* 0x0009141301007387 */ /* 0x000fe80000100800 */
[----:B------:R-:W4:Y:S01]  /*7140*/  LDL.LU R22, [R1+0x60] ;  /* 0x0000600001167983 */ /* 0x000f220000300800 */
[----:B0-----:R-:W-:Y:S02]  /*7150*/  LEA.HI.X.SX32 R18, R3, R0, 0x1, P5 ;  /* 0x0000000003127211 */ /* 0x001fe400028f0eff */
[----:B------:R-:W-:-:S03]  /*7160*/  LEA R3, P5, R13, R24, 0x1 ;  /* 0x000000180d037211 */ /* 0x000fc600078a08ff */
[----:B------:R0:W-:Y:S04]  /*7170*/  STL [R1+0x908], R18 ;  /* 0x0009081201007387 */ /* 0x0001e80000100800 */
[----:B------:R1:W-:Y:S01]  /*7180*/  STL [R1+0x90c], R3 ;  /* 0x00090c0301007387 */ /* 0x0003e20000100800 */
[----:B0-----:R-:W-:-:S05]  /*7190*/  LEA.HI.X.SX32 R18, R4, R0, 0x1, P3 ;  /* 0x0000000004127211 */ /* 0x001fca00018f0eff */
[----:B------:R-:W-:Y:S04]  /*71a0*/  STL [R1+0x900], R18 ;  /* 0x0009001201007387 */ /* 0x000fe80000100800 */
[----:B------:R-:W4:Y:S01]  /*71b0*/  LDL.LU R21, [R1+0x5c] ;  /* 0x00005c0001157983 */ /* 0x000f220000300800 */
[----:B------:R-:W-:Y:S02]  /*71c0*/  LEA R4, P3, R12, R24, 0x1 ;  /* 0x000000180c047211 */ /* 0x000fe400078608ff */
[----:B-1----:R-:W-:Y:S02]  /*71d0*/  LEA.HI.X.SX32 R3, R5, R0, 0x1, P2 ;  /* 0x0000000005037211 */ /* 0x002fe400010f0eff */
[----:B------:R-:W-:Y:S01]  /*71e0*/  LEA R5, P2, R11, R24, 0x1 ;  /* 0x000000180b057211 */ /* 0x000fe200078408ff */
[----:B------:R0:W-:Y:S04]  /*71f0*/  STL [R1+0x904], R4 ;  /* 0x0009040401007387 */ /* 0x0001e80000100800 */
[----:B------:R1:W-:Y:S04]  /*7200*/  STL [R1+0x754], R3 ;  /* 0x0007540301007387 */ /* 0x0003e80000100800 */
[----:B------:R5:W-:Y:S04]  /*7210*/  STL [R1+0x774], R5 ;  /* 0x0007740501007387 */ /* 0x000be80000100800 */
[----:B------:R-:W4:Y:S01]  /*7220*/  LDL.LU R20, [R1+0x58] ;  /* 0x0000580001147983 */ /* 0x000f220000300800 */
[----:B0-----:R-:W-:-:S02]  /*7230*/  LEA.HI.X.SX32 R4, R17, R0, 0x1, P1 ;  /* 0x0000000011047211 */ /* 0x001fc400008f0eff */
[----:B-1----:R-:W-:Y:S02]  /*7240*/  LEA R3, P1, R10, R24, 0x1 ;  /* 0x000000180a037211 */ /* 0x002fe400078208ff */
[----:B-----5:R-:W-:Y:S01]  /*7250*/  LEA.HI.X.SX32 R5, R16, R0, 0x1, P0 ;  /* 0x0000000010057211 */ /* 0x020fe200000f0eff */
[----:B------:R0:W-:Y:S04]  /*7260*/  STL [R1+0x758], R4 ;  /* 0x0007580401007387 */ /* 0x0001e80000100800 */
[----:B------:R1:W-:Y:S04]  /*7270*/  STL [R1+0x77c], R3 ;  /* 0x00077c0301007387 */ /* 0x0003e80000100800 */
[----:B------:R5:W-:Y:S04]  /*7280*/  STL [R1+0x75c], R5 ;  /* 0x00075c0501007387 */ /* 0x000be80000100800 */
[----:B------:R-:W4:Y:S01]  /*7290*/  LDL.LU R19, [R1+0x50] ;  /* 0x0000500001137983 */ /* 0x000f220000300800 */
[----:B0-----:R-:W-:-:S02]  /*72a0*/  LEA R4, P0, R9, R24, 0x1 ;  /* 0x0000001809047211 */ /* 0x001fc400078008ff */
[----:B-1----:R-:W-:Y:S02]  /*72b0*/  LEA.HI.X.SX32 R3, R15, R0, 0x1, P4 ;  /* 0x000000000f037211 */ /* 0x002fe400020f0eff */
[----:B-----5:R-:W-:Y:S01]  /*72c0*/  LEA R5, P4, R7, R24, 0x1 ;  /* 0x0000001807057211 */ /* 0x020fe200078808ff */
        /* <DEDUP_REMOVED lines=10> */
[----:B------:R-:W5:Y:S01]  /*7370*/  LDL.LU R17, [R1+0x48] ;  /* 0x0000480001117983 */ /* 0x000f620000300800 */
[----:B0-----:R-:W-:-:S02]  /*7380*/  LEA R4, P5, R6, R24, 0x1 ;  /* 0x0000001806047211 */ /* 0x001fc400078a08ff */
[----:B-1----:R-:W-:-:S03]  /*7390*/  LEA.HI.X.SX32 R3, R12, R0, 0x1, P3 ;  /* 0x000000000c037211 */ /* 0x002fc600018f0eff */
[----:B------:R-:W-:Y:S04]  /*73a0*/  STL [R1+0x79c], R4 ;  /* 0x00079c0401007387 */ /* 0x000fe80000100800 */
[----:B------:R0:W-:Y:S01]  /*73b0*/  STL [R1+0x76c], R3 ;  /* 0x00076c0301007387 */ /* 0x0001e20000100800 */
[----:B--2---:R-:W-:-:S05]  /*73c0*/  LEA R5, P3, R8, R24, 0x1 ;  /* 0x0000001808057211 */ /* 0x004fca00078608ff */
[----:B------:R-:W-:Y:S01]  /*73d0*/  STL [R1+0x7a4], R5 ;  /* 0x0007a40501007387 */ /* 0x000fe20000100800 */
[----:B0-----:R-:W-:-:S03]  /*73e0*/  LEA.HI.X.SX32 R3, R11, R0, 0x1, P2 ;  /* 0x000000000b037211 */ /* 0x001fc600010f0eff */
[----:B------:R-:W2:Y:S04]  /*73f0*/  LDL.LU R16, [R1+0x44] ;  /* 0x0000440001107983 */ /* 0x000ea80000300800 */
[----:B------:R0:W-:Y:S02]  /*7400*/  STL [R1+0x770], R3 ;  /* 0x0007700301007387 */ /* 0x0001e40000100800 */
[----:B0-----:R-:W-:Y:S02]  /*7410*/  LEA.HI.X.SX32 R3, R10, R0, 0x1, P1 ;  /* 0x000000000a037211 */ /* 0x001fe400008f0eff */
[----:B---3--:R-:W-:-:S05]  /*7420*/  LEA R4, P2, R2, R24, 0x1 ;  /* 0x0000001802047211 */ /* 0x008fca00078408ff */
[----:B------:R4:W-:Y:S04]  /*7430*/  STL [R1+0x7ac], R4 ;  /* 0x0007ac0401007387 */ /* 0x0009e80000100800 */
[----:B------:R-:W3:Y:S04]  /*7440*/  LDL.LU R15, [R1+0x40] ;  /* 0x00004000010f7983 */ /* 0x000ee80000300800 */
[----:B------:R0:W-:Y:S01]  /*7450*/  STL [R1+0x778], R3 ;  /* 0x0007780301007387 */ /* 0x0001e20000100800 */
[----:B----4-:R-:W-:-:S03]  /*7460*/  LEA R4, P1, R28, R24, 0x1 ;  /* 0x000000181c047211 */ /* 0x010fc600078208ff */
[----:B------:R-:W4:Y:S04]  /*7470*/  LDL.LU R14, [R1+0x38] ;  /* 0x00003800010e7983 */ /* 0x000f280000300800 */
[----:B------:R1:W-:Y:S01]  /*7480*/  STL [R1+0x7b4], R4 ;  /* 0x0007b40401007387 */ /* 0x0003e20000100800 */
[----:B0-----:R-:W-:-:S03]  /*7490*/  LEA.HI.X.SX32 R3, R9, R0, 0x1, P0 ;  /* 0x0000000009037211 */ /* 0x001fc600000f0eff */
[----:B------:R-:W4:Y:S04]  /*74a0*/  LDL.LU R13, [R1+0x34] ;  /* 0x00003400010d7983 */ /* 0x000f280000300800 */
[----:B------:R0:W-:Y:S01]  /*74b0*/  STL [R1+0x780], R3 ;  /* 0x0007800301007387 */ /* 0x0001e20000100800 */
[----:B-1----:R-:W-:-:S03]  /*74c0*/  LEA R4, P0, R22, R24, 0x1 ;  /* 0x0000001816047211 */ /* 0x002fc600078008ff */
[----:B------:R-:W4:Y:S04]  /*74d0*/  LDL.LU R12, [R1+0x30] ;  /* 0x00003000010c7983 */ /* 0x000f280000300800 */
[----:B------:R1:W-:Y:S01]  /*74e0*/  STL [R1+0x7bc], R4 ;  /* 0x0007bc0401007387 */ /* 0x0003e20000100800 */
[----:B0-----:R-:W-:-:S03]  /*74f0*/  LEA.HI.X.SX32 R3, R7, R0, 0x1, P4 ;  /* 0x0000000007037211 */ /* 0x001fc600020f0eff */
[----:B------:R-:W4:Y:S04]  /*7500*/  LDL.LU R11, [R1+0x2c] ;  /* 0x00002c00010b7983 */ /* 0x000f280000300800 */
[----:B------:R0:W-:Y:S04]  /*7510*/  STL [R1+0x788], R3 ;  /* 0x0007880301007387 */ /* 0x0001e80000100800 */
[----:B------:R-:W4:Y:S01]  /*7520*/  LDL.LU R10, [R1+0x28] ;  /* 0x00002800010a7983 */ /* 0x000f220000300800 */
[----:B-1----:R-:W-:-:S05]  /*7530*/  LEA R4, P4, R21, R24, 0x1 ;  /* 0x0000001815047211 */ /* 0x002fca00078808ff */
[----:B------:R1:W-:Y:S01]  /*7540*/  STL [R1+0x7c4], R4 ;  /* 0x0007c40401007387 */ /* 0x0003e20000100800 */
[----:B0-----:R-:W-:-:S03]  /*7550*/  LEA.HI.X.SX32 R3, R29, R0, 0x1, P6 ;  /* 0x000000001d037211 */ /* 0x001fc600030f0eff */
[----:B------:R-:W4:Y:S04]  /*7560*/  LDL.LU R9, [R1+0x20] ;  /* 0x0000200001097983 */ /* 0x000f280000300800 */
[----:B------:R0:W-:Y:S04]  /*7570*/  STL [R1+0x790], R3 ;  /* 0x0007900301007387 */ /* 0x0001e80000100800 */
[----:B------:R-:W4:Y:S01]  /*7580*/  LDL.LU R29, [R1+0x1c] ;  /* 0x00001c00011d7983 */ /* 0x000f220000300800 */
[----:B-1----:R-:W-:Y:S02]  /*7590*/  LEA R4, P6, R20, R24, 0x1 ;  /* 0x0000001814047211 */ /* 0x002fe400078c08ff */
[----:B0-----:R-:W-:-:S03]  /*75a0*/  LEA.HI.X.SX32 R3, R6, R0, 0x1, P5 ;  /* 0x0000000006037211 */ /* 0x001fc600028f0eff */
[----:B------:R0:W-:Y:S04]  /*75b0*/  STL [R1+0x7cc], R4 ;  /* 0x0007cc0401007387 */ /* 0x0001e80000100800 */
[----:B------:R-:W4:Y:S04]  /*75c0*/  LDL.LU R6, [R1+0x18] ;  /* 0x0000180001067983 */ /* 0x000f280000300800 */
[----:B------:R1:W-:Y:S04]  /*75d0*/  STL [R1+0x798], R3 ;  /* 0x0007980301007387 */ /* 0x0003e80000100800 */
[----:B------:R-:W4:Y:S01]  /*75e0*/  LDL.LU R7, [R1+0x14] ;  /* 0x0000140001077983 */ /* 0x000f220000300800 */
[----:B0-----:R-:W-:-:S02]  /*75f0*/  LEA R4, P5, R19, R24, 0x1 ;  /* 0x0000001813047211 */ /* 0x001fc400078a08ff */
[----:B-1----:R-:W-:-:S03]  /*7600*/  LEA.HI.X.SX32 R3, R8, R0, 0x1, P3 ;  /* 0x0000000008037211 */ /* 0x002fc600018f0eff */
[----:B------:R0:W-:Y:S04]  /*7610*/  STL [R1+0x7d4], R4 ;  /* 0x0007d40401007387 */ /* 0x0001e80000100800 */
[----:B------:R-:W4:Y:S04]  /*7620*/  LDL.LU R8, [R1+0x10] ;  /* 0x0000100001087983 */ /* 0x000f280000300800 */
[----:B------:R1:W-:Y:S04]  /*7630*/  STL [R1+0x7a0], R3 ;  /* 0x0007a00301007387 */ /* 0x0003e80000100800 */
[----:B------:R-:W4:Y:S01]  /*7640*/  LDL.LU R5, [R1+0xc] ;  /* 0x00000c0001057983 */ /* 0x000f220000300800 */
[----:B0-----:R-:W-:-:S05]  /*7650*/  LEA R4, P3, R18, R24, 0x1 ;  /* 0x0000001812047211 */ /* 0x001fca00078608ff */
[----:B------:R0:W-:Y:S01]  /*7660*/  STL [R1+0x7dc], R4 ;  /* 0x0007dc0401007387 */ /* 0x0001e20000100800 */
[----:B-1----:R-:W-:-:S03]  /*7670*/  LEA.HI.X.SX32 R3, R2, R0, 0x1, P2 ;  /* 0x0000000002037211 */ /* 0x002fc600010f0eff */
[----:B0-----:R-:W4:Y:S04]  /*7680*/  LDL.LU R4, [R1+0x8] ;  /* 0x0000080001047983 */ /* 0x001f280000300800 */
[----:B------:R0:W-:Y:S01]  /*7690*/  STL [R1+0x7a8], R3 ;  /* 0x0007a80301007387 */ /* 0x0001e20000100800 */
[----:B-----5:R-:W-:-:S03]  /*76a0*/  LEA R2, P2, R17, R24, 0x1 ;  /* 0x0000001811027211 */ /* 0x020fc600078408ff */
[----:B0-----:R-:W5:Y:S04]  /*76b0*/  LDL.LU R3, [R1+0x4] ;  /* 0x0000040001037983 */ /* 0x001f680000300800 */
[----:B------:R0:W-:Y:S04]  /*76c0*/  STL [R1+0x7e4], R2 ;  /* 0x0007e40201007387 */ /* 0x0001e80000100800 */
[----:B0-----:R-:W5:Y:S01]  /*76d0*/  LDL.LU R2, [R1] ;  /* 0x0000000001027983 */ /* 0x001f620000300800 */
[-C--:B------:R-:W-:Y:S02]  /*76e0*/  LEA.HI.X.SX32 R28, R28, R0.reuse, 0x1, P1 ;  /* 0x000000001c1c7211 */ /* 0x080fe400008f0eff */
[----:B------:R-:W-:-:S03]  /*76f0*/  LEA.HI.X.SX32 R22, R22, R0, 0x1, P0 ;  /* 0x0000000016167211 */ /* 0x000fc600000f0eff */
[----:B------:R2:W-:Y:S02]  /*7700*/  STL [R1+0x7b0], R28 ;  /* 0x0007b01c01007387 */ /* 0x0005e40000100800 */
[----:B--2---:R-:W-:-:S05]  /*7710*/  LEA R28, P1, R16, R24, 0x1 ;  /* 0x00000018101c7211 */ /* 0x004fca00078208ff */
[----:B------:R0:W-:Y:S01]  /*7720*/  STL [R1+0x7ec], R28 ;  /* 0x0007ec1c01007387 */ /* 0x0001e20000100800 */
[----:B------:R-:W-:-:S03]  /*7730*/  LEA.HI.X.SX32 R21, R21, R0, 0x1, P4 ;  /* 0x0000000015157211 */ /* 0x000fc600020f0eff */
[----:B0-----:R-:W2:Y:S04]  /*7740*/  LDL.LU R28, [R1+0xab0] ;  /* 0x000ab000011c7983 */ /* 0x001ea80000300800 */
[----:B------:R3:W-:Y:S01]  /*7750*/  STL [R1+0x7b8], R22 ;  /* 0x0007b81601007387 */ /* 0x0007e20000100800 */
[-C--:B------:R-:W-:Y:S02]  /*7760*/  LEA.HI.X.SX32 R20, R20, R0.reuse, 0x1, P6 ;  /* 0x0000000014147211 */ /* 0x080fe400030f0eff */
[-C--:B------:R-:W-:Y:S02]  /*7770*/  LEA.HI.X.SX32 R19, R19, R0.reuse, 0x1, P5 ;  /* 0x0000000013137211 */ /* 0x080fe400028f0eff */
[-C--:B------:R-:W-:Y:S02]  /*7780*/  LEA.HI.X.SX32 R18, R18, R0.reuse, 0x1, P3 ;  /* 0x0000000012127211 */ /* 0x080fe400018f0eff */
[----:B------:R-:W-:-:S02]  /*7790*/  LEA.HI.X.SX32 R17, R17, R0, 0x1, P2 ;  /* 0x0000000011117211 */ /* 0x000fc400010f0eff */
[----:B------:R-:W-:Y:S02]  /*77a0*/  LEA.HI.X.SX32 R16, R16, R0, 0x1, P1 ;  /* 0x0000000010107211 */ /* 0x000fe400008f0eff */
[----:B---3--:R-:W-:-:S05]  /*77b0*/  LEA R22, P0, R15, R24, 0x1 ;  /* 0x000000180f167211 */ /* 0x008fca00078008ff */
[----:B------:R0:W-:Y:S04]  /*77c0*/  STL [R1+0x7f4], R22 ;  /* 0x0007f41601007387 */ /* 0x0001e80000100800 */
[----:B0-----:R-:W3:Y:S04]  /*77d0*/  LDL.LU R22, [R1+0xaac] ;  /* 0x000aac0001167983 */ /* 0x001ee80000300800 */
[----:B------:R4:W-:Y:S02]  /*77e0*/  STL [R1+0x7c0], R21 ;  /* 0x0007c01501007387 */ /* 0x0009e40000100800 */
[----:B----4-:R-:W-:-:S05]  /*77f0*/  LEA R21, P4, R14, R24, 0x1 ;  /* 0x000000180e157211 */ /* 0x010fca00078808ff */
[----:B------:R0:W-:Y:S04]  /*7800*/  STL [R1+0x7fc], R21 ;  /* 0x0007fc1501007387 */ /* 0x0001e80000100800 */
[----:B0-----:R-:W4:Y:S04]  /*7810*/  LDL.LU R21, [R1+0xaa8] ;  /* 0x000aa80001157983 */ /* 0x001f280000300800 */
[----:B------:R0:W-:Y:S02]  /*7820*/  STL [R1+0x7c8], R20 ;  /* 0x0007c81401007387 */ /* 0x0001e40000100800 */
[----:B0-----:R-:W-:-:S05]  /*7830*/  LEA R20, P6, R13, R24, 0x1 ;  /* 0x000000180d147211 */ /* 0x001fca00078c08ff */
[----:B------:R0:W-:Y:S04]  /*7840*/  STL [R1+0x804], R20 ;  /* 0x0008041401007387 */ /* 0x0001e80000100800 */
[----:B0-----:R-:W2:Y:S04]  /*7850*/  LDL.LU R20, [R1+0xaa4] ;  /* 0x000aa40001147983 */ /* 0x001ea80000300800 */
        /* <DEDUP_REMOVED lines=10> */
[----:B------:R0:W-:Y:S01]  /*7900*/  STL [R1+0x81c], R17 ;  /* 0x00081c1101007387 */ /* 0x0001e20000100800 */
[----:B------:R-:W-:-:S03]  /*7910*/  LEA.HI.X.SX32 R15, R15, R0, 0x1, P0 ;  /* 0x000000000f0f7211 */ /* 0x000fc600000f0eff */
        /* <DEDUP_REMOVED lines=37> */
[----:B-----5:R-:W-:-:S05]  /*7b70*/  LEA R9, P1, R3, R24, 0x1 ;  /* 0x0000001803097211 */ /* 0x020fca00078208ff */
[----:B------:R0:W-:Y:S04]  /*7b80*/  STL [R1+0x85c], R9 ;  /* 0x00085c0901007387 */ /* 0x0001e80000100800 */
[----:B0-----:R-:W5:Y:S04]  /*7b90*/  LDL.LU R9, [R1+0xa78] ;  /* 0x000a780001097983 */ /* 0x001f680000300800 */
[----:B------:R0:W-:Y:S02]  /*7ba0*/  STL [R1+0x828], R29 ;  /* 0x0008281d01007387 */ /* 0x0001e40000100800 */
[----:B0-----:R-:W-:-:S05]  /*7bb0*/  LEA R29, P0, R2, R24, 0x1 ;  /* 0x00000018021d7211 */ /* 0x001fca00078008ff */
[----:B------:R0:W-:Y:S04]  /*7bc0*/  STL [R1+0x864], R29 ;  /* 0x0008641d01007387 */ /* 0x0001e80000100800 */
[----:B0-----:R-:W2:Y:S01]  /*7bd0*/  LDL.LU R29, [R1+0xa74] ;  /* 0x000a7400011d7983 */ /* 0x001ea20000300800 */
[----:B------:R-:W-:-:S05]  /*7be0*/  LEA.HI.X.SX32 R6, R6, R0, 0x1, P4 ;  /* 0x0000000006067211 */ /* 0x000fca00020f0eff */
[----:B------:R2:W-:Y:S02]  /*7bf0*/  STL [R1+0x830], R6 ;  /* 0x0008300601007387 */ /* 0x0005e40000100800 */
[----:B--2---:R-:W-:-:S05]  /*7c00*/  LEA R6, P4, R29, R24, 0x1 ;  /* 0x000000181d067211 */ /* 0x004fca00078808ff */
        /* <DEDUP_REMOVED lines=13> */
[----:B------:R2:W-:Y:S01]  /*7ce0*/  STL [R1+0x848], R5 ;  /* 0x0008480501007387 */ /* 0x0005e20000100800 */
[----:B------:R-:W-:Y:S02]  /*7cf0*/  IMAD R25, R25, c[0x0][0x190], RZ ;  /* 0x0000640019197a24 */ /* 0x000fe400078e02ff */
[----:B------:R-:W-:Y:S02]  /*7d00*/  IMAD R26, R26, c[0x0][0x190], RZ ;  /* 0x000064001a1a7a24 */ /* 0x000fe400078e02ff */
[----:B------:R-:W-:Y:S02]  /*7d10*/  IMAD R27, R27, c[0x0][0x190], RZ ;  /* 0x000064001b1b7a24 */ /* 0x000fe400078e02ff */
[----:B------:R-:W-:Y:S01]  /*7d20*/  IMAD R23, R23, c[0x0][0x190], RZ ;  /* 0x0000640017177a24 */ /* 0x000fe200078e02ff */
[----:B--2---:R-:W-:-:S05]  /*7d30*/  LEA R5, P3, R8, R24, 0x1 ;  /* 0x0000001808057211 */ /* 0x004fca00078608ff */
[----:B------:R0:W-:Y:S02]  /*7d40*/  STL [R1+0x884], R5 ;  /* 0x0008840501007387 */ /* 0x0001e40000100800 */
[----:B0-----:R-:W-:Y:S02]  /*7d50*/  LEA.HI.X.SX32 R5, R4, R0, 0x1, P2 ;  /* 0x0000000004057211 */ /* 0x001fe400010f0eff */
[----:B-----5:R-:W-:-:S03]  /*7d60*/  LEA R4, P2, R9, R24, 0x1 ;  /* 0x0000001809047211 */ /* 0x020fc600078408ff */
[----:B------:R0:W-:Y:S04]  /*7d70*/  STL [R1+0x850], R5 ;  /* 0x0008500501007387 */ /* 0x0001e80000100800 */
[----:B------:R1:W-:Y:S01]  /*7d80*/  STL [R1+0x88c], R4 ;  /* 0x00088c0401007387 */ /* 0x0003e20000100800 */
[-C--:B0-----:R-:W-:Y:S02]  /*7d90*/  LEA.HI.X.SX32 R5, R3, R0.reuse, 0x1, P1 ;  /* 0x0000000003057211 */ /* 0x081fe400008f0eff */
[----:B------:R-:W-:Y:S02]  /*7da0*/  LEA.HI.X.SX32 R3, R2, R0, 0x1, P0 ;  /* 0x0000000002037211 */ /* 0x000fe400000f0eff */
[-C--:B-1----:R-:W-:Y:S01]  /*7db0*/  LEA R4, P1, R10, R24.reuse, 0x1 ;  /* 0x000000180a047211 */ /* 0x082fe200078208ff */
[----:B------:R-:W-:Y:S01]  /*7dc0*/  STL [R1+0x858], R5 ;  /* 0x0008580501007387 */ /* 0x000fe20000100800 */
[----:B------:R-:W-:-:S03]  /*7dd0*/  LEA R2, P0, R11, R24, 0x1 ;  /* 0x000000180b027211 */ /* 0x000fc600078008ff */
[----:B------:R0:W-:Y:S04]  /*7de0*/  STL [R1+0x894], R4 ;  /* 0x0008940401007387 */ /* 0x0001e80000100800 */
[----:B------:R1:W-:Y:S01]  /*7df0*/  STL [R1+0x860], R3 ;  /* 0x0008600301007387 */ /* 0x0003e20000100800 */
[----:B0-----:R-:W-:-:S03]  /*7e00*/  LEA.HI.X.SX32 R4, R29, R0, 0x1, P4 ;  /* 0x000000001d047211 */ /* 0x001fc600020f0eff */
[----:B------:R0:W-:Y:S01]  /*7e10*/  STL [R1+0x89c], R2 ;  /* 0x00089c0201007387 */ /* 0x0001e20000100800 */
[----:B-1----:R-:W-:-:S03]  /*7e20*/  LEA R3, P4, R12, R24, 0x1 ;  /* 0x000000180c037211 */ /* 0x002fc600078808ff */
[----:B------:R1:W-:Y:S04]  /*7e30*/  STL [R1+0x868], R4 ;  /* 0x0008680401007387 */ /* 0x0003e80000100800 */
[----:B------:R2:W-:Y:S01]  /*7e40*/  STL [R1+0x8a4], R3 ;  /* 0x0008a40301007387 */ /* 0x0005e20000100800 */
[----:B0-----:R-:W-:Y:S02]  /*7e50*/  LEA.HI.X.SX32 R2, R6, R0, 0x1, P6 ;  /* 0x0000000006027211 */ /* 0x001fe400030f0eff */
[----:B-1----:R-:W-:-:S03]  /*7e60*/  LEA R4, P6, R13, R24, 0x1 ;  /* 0x000000180d047211 */ /* 0x002fc600078c08ff */
[----:B------:R0:W-:Y:S01]  /*7e70*/  STL [R1+0x870], R2 ;  /* 0x0008700201007387 */ /* 0x0001e20000100800 */
[----:B--2---:R-:W-:-:S03]  /*7e80*/  LEA.HI.X.SX32 R3, R7, R0, 0x1, P5 ;  /* 0x0000000007037211 */ /* 0x004fc600028f0eff */
[----:B------:R1:W-:Y:S04]  /*7e90*/  STL [R1+0x8ac], R4 ;  /* 0x0008ac0401007387 */ /* 0x0003e80000100800 */
[----:B------:R2:W-:Y:S01]  /*7ea0*/  STL [R1+0x878], R3 ;  /* 0x0008780301007387 */ /* 0x0005e20000100800 */
[----:B0-----:R-:W-:Y:S02]  /*7eb0*/  LEA R2, P5, R14, R24, 0x1 ;  /* 0x000000180e027211 */ /* 0x001fe400078a08ff */
[----:B-1----:R-:W-:-:S03]  /*7ec0*/  LEA.HI.X.SX32 R4, R8, R0, 0x1, P3 ;  /* 0x0000000008047211 */ /* 0x002fc600018f0eff */
[----:B------:R0:W-:Y:S01]  /*7ed0*/  STL [R1+0x8b4], R2 ;  /* 0x0008b40201007387 */ /* 0x0001e20000100800 */
[----:B--2---:R-:W-:-:S03]  /*7ee0*/  LEA R3, P3, R15, R24, 0x1 ;  /* 0x000000180f037211 */ /* 0x004fc600078608ff */
[----:B------:R1:W-:Y:S04]  /*7ef0*/  STL [R1+0x880], R4 ;  /* 0x0008800401007387 */ /* 0x0003e80000100800 */
[----:B------:R2:W-:Y:S01]  /*7f00*/  STL [R1+0x8bc], R3 ;  /* 0x0008bc0301007387 */ /* 0x0005e20000100800 */
[----:B0-----:R-:W-:Y:S02]  /*7f10*/  LEA.HI.X.SX32 R2, R9, R0, 0x1, P2 ;  /* 0x0000000009027211 */ /* 0x001fe400010f0eff */
[----:B-1----:R-:W-:-:S03]  /*7f20*/  LEA R4, P2, R16, R24, 0x1 ;  /* 0x0000001810047211 */ /* 0x002fc600078408ff */
[----:B------:R0:W-:Y:S01]  /*7f30*/  STL [R1+0x888], R2 ;  /* 0x0008880201007387 */ /* 0x0001e20000100800 */
[----:B--2---:R-:W-:Y:S02]  /*7f40*/  LEA.HI.X.SX32 R3, R10, R0, 0x1, P1 ;  /* 0x000000000a037211 */ /* 0x004fe400008f0eff */
[----:B------:R-:W-:Y:S01]  /*7f50*/  LEA R5, P1, R17, R24, 0x1 ;  /* 0x0000001811057211 */ /* 0x000fe200078208ff */
[----:B0-----:R-:W2:Y:S04]  /*7f60*/  LDL R2, [R1+0x958] ;  /* 0x0009580001027983 */ /* 0x001ea80000100800 */
        /* <DEDUP_REMOVED lines=10> */
[----:B-----5:R-:W-:-:S03]  /*8010*/  LEA.HI.X.SX32 R3, R13, R0, 0x1, P6 ;  /* 0x000000000d037211 */ /* 0x020fc600030f0eff */
[----:B------:R1:W-:Y:S04]  /*8020*/  STL [R1+0x8dc], R4 ;  /* 0x0008dc0401007387 */ /* 0x0003e80000100800 */
[----:B------:R4:W-:Y:S01]  /*8030*/  STL [R1+0x8a8], R3 ;  /* 0x0008a80301007387 */ /* 0x0009e20000100800 */
[----:B0-----:R-:W-:Y:S02]  /*8040*/  LEA R5, P6, R20, R24, 0x1 ;  /* 0x0000001814057211 */ /* 0x001fe400078c08ff */
[----:B-1----:R-:W-:-:S03]  /*8050*/  LEA.HI.X.SX32 R4, R14, R0, 0x1, P5 ;  /* 0x000000000e047211 */ /* 0x002fc600028f0eff */
[----:B------:R0:W-:Y:S01]  /*8060*/  STL [R1+0x8e4], R5 ;  /* 0x0008e40501007387 */ /* 0x0001e20000100800 */
[----:B----4-:R-:W-:-:S03]  /*8070*/  LEA R3, P5, R21, R24, 0x1 ;  /* 0x0000001815037211 */ /* 0x010fc600078a08ff */
[----:B------:R3:W-:Y:S04]  /*8080*/  STL [R1+0x8b0], R4 ;  /* 0x0008b00401007387 */ /* 0x0007e80000100800 */
[----:B------:R1:W-:Y:S01]  /*8090*/  STL [R1+0x8e8], R3 ;  /* 0x0008e80301007387 */ /* 0x0003e20000100800 */
[----:B0-----:R-:W-:Y:S02]  /*80a0*/  LEA.HI.X.SX32 R5, R15, R0, 0x1, P3 ;  /* 0x000000000f057211 */ /* 0x001fe400018f0eff */
[----:B---3--:R-:W-:-:S03]  /*80b0*/  LEA R4, P3, R22, R24, 0x1 ;  /* 0x0000001816047211 */ /* 0x008fc600078608ff */
[----:B------:R0:W-:Y:S01]  /*80c0*/  STL [R1+0x8b8], R5 ;  /* 0x0008b80501007387 */ /* 0x0001e20000100800 */
[----:B-1----:R-:W-:-:S03]  /*80d0*/  LEA.HI.X.SX32 R3, R16, R0, 0x1, P2 ;  /* 0x0000000010037211 */ /* 0x002fc600010f0eff */
[----:B------:R1:W-:Y:S04]  /*80e0*/  STL [R1+0x8ec], R4 ;  /* 0x0008ec0401007387 */ /* 0x0003e80000100800 */
[----:B------:R3:W-:Y:S01]  /*80f0*/  STL [R1+0x8c0], R3 ;  /* 0x0008c00301007387 */ /* 0x0007e20000100800 */
[----:B0-----:R-:W-:Y:S02]  /*8100*/  LEA R5, P2, R28, R24, 0x1 ;  /* 0x000000181c057211 */ /* 0x001fe400078408ff */
[----:B-1----:R-:W-:-:S03]  /*8110*/  LEA.HI.X.SX32 R4, R17, R0, 0x1, P1 ;  /* 0x0000000011047211 */ /* 0x002fc600008f0eff */
[----:B------:R0:W-:Y:S01]  /*8120*/  STL [R1+0x8f0], R5 ;  /* 0x0008f00501007387 */ /* 0x0001e20000100800 */
[----:B---3--:R-:W-:-:S03]  /*8130*/  LEA R3, P1, R25, R24, 0x1 ;  /* 0x0000001819037211 */ /* 0x008fc600078208ff */
[----:B------:R1:W-:Y:S04]  /*8140*/  STL [R1+0x8c8], R4 ;  /* 0x0008c80401007387 */ /* 0x0003e80000100800 */
[----:B------:R3:W-:Y:S01]  /*8150*/  STL [R1+0x8f4], R3 ;  /* 0x0008f40301007387 */ /* 0x0007e20000100800 */
[----:B0-----:R-:W-:Y:S02]  /*8160*/  LEA.HI.X.SX32 R5, R18, R0, 0x1, P0 ;  /* 0x0000000012057211 */ /* 0x001fe400000f0eff */
[----:B-1----:R-:W-:-:S03]  /*8170*/  LEA R4, P0, R26, R24, 0x1 ;  /* 0x000000181a047211 */ /* 0x002fc600078008ff */
[----:B------:R0:W-:Y:S01]  /*8180*/  STL [R1+0x8d0], R5 ;  /* 0x0008d00501007387 */ /* 0x0001e20000100800 */
[----:B---3--:R-:W-:-:S03]  /*8190*/  LEA.HI.X.SX32 R3, R19, R0, 0x1, P4 ;  /* 0x0000000013037211 */ /* 0x008fc600020f0eff */
        /* <DEDUP_REMOVED lines=8> */
[-C--:B0-----:R-:W-:Y:S02]  /*8220*/  LEA.HI.X.SX32 R5, R21, R0.reuse, 0x1, P5 ;  /* 0x0000000015057211 */ /* 0x081fe400028f0eff */
[----:B-1----:R-:W-:-:S03]  /*8230*/  LEA.HI.X.SX32 R4, R22, R0, 0x1, P3 ;  /* 0x0000000016047211 */ /* 0x002fc600018f0eff */
[----:B------:R0:W-:Y:S01]  /*8240*/  STL [R1+0x738], R5 ;  /* 0x0007380501007387 */ /* 0x0001e20000100800 */
[----:B---3--:R-:W-:-:S03]  /*8250*/  LEA.HI.X.SX32 R3, R28, R0, 0x1, P2 ;  /* 0x000000001c037211 */ /* 0x008fc600010f0eff */
[----:B------:R1:W-:Y:S04]  /*8260*/  STL [R1+0x73c], R4 ;  /* 0x00073c0401007387 */ /* 0x0003e80000100800 */
[----:B------:R3:W-:Y:S01]  /*8270*/  STL [R1+0x740], R3 ;  /* 0x0007400301007387 */ /* 0x0007e20000100800 */
[-C--:B0-----:R-:W-:Y:S02]  /*8280*/  LEA.HI.X.SX32 R5, R25, R0.reuse, 0x1, P1 ;  /* 0x0000000019057211 */ /* 0x081fe400008f0eff */
[----:B-1----:R-:W-:-:S03]  /*8290*/  LEA.HI.X.SX32 R4, R26, R0, 0x1, P0 ;  /* 0x000000001a047211 */ /* 0x002fc600000f0eff */
[----:B------:R-:W-:Y:S01]  /*82a0*/  STL [R1+0x744], R5 ;  /* 0x0007440501007387 */ /* 0x000fe20000100800 */
[-C--:B---3--:R-:W-:Y:S02]  /*82b0*/  LEA.HI.X.SX32 R3, R27, R0.reuse, 0x1, P4 ;  /* 0x000000001b037211 */ /* 0x088fe400020f0eff */
[----:B------:R-:W-:Y:S01]  /*82c0*/  LEA.HI.X.SX32 R0, R23, R0, 0x1, P6 ;  /* 0x0000000017007211 */ /* 0x000fe200030f0eff */
[----:B------:R-:W-:Y:S04]  /*82d0*/  STL [R1+0x748], R4 ;  /* 0x0007480401007387 */ /* 0x000fe80000100800 */
[----:B------:R0:W-:Y:S04]  /*82e0*/  STL [R1+0x74c], R3 ;  /* 0x00074c0301007387 */ /* 0x0001e80000100800 */
[----:B------:R1:W-:Y:S04]  /*82f0*/  STL [R1+0x33c], R0 ;  /* 0x00033c0001007387 */ /* 0x0003e80000100800 */
[----:B------:R-:W-:Y:S04]  /*8300*/  STL [R1+0x334], RZ ;  /* 0x000334ff01007387 */ /* 0x000fe80000100800 */
[----:B------:R-:W-:Y:S04]  /*8310*/  STL [R1+0x1b0], RZ ;  /* 0x0001b0ff01007387 */ /* 0x000fe80000100800 */
[----:B------:R-:W-:Y:S04]  /*8320*/  STL [R1+0x1b4], RZ ;  /* 0x0001b4ff01007387 */ /* 0x000fe80000100800 */
[----:B------:R-:W-:Y:S04]  /*8330*/  STL [R1+0x1b8], RZ ;  /* 0x0001b8ff01007387 */ /* 0x000fe80000100800 */
[----:B------:R-:W-:Y:S04]  /*8340*/  STL [R1+0x1bc], RZ ;  /* 0x0001bcff01007387 */ /* 0x000fe80000100800 */
[----:B------:R-:W-:Y:S04]  /*8350*/  STL [R1+0x1a0], RZ ;  /* 0x0001a0ff01007387 */ /* 0x000fe80000100800 */
[----:B------:R-:W-:Y:S04]  /*8360*/  STL [R1+0x1a4], RZ ;  /* 0x0001a4ff01007387 */ /* 0x000fe80000100800 */
[----:B------:R-:W-:Y:S04]  /*8370*/  STL [R1+0x1a8], RZ ;  /* 0x0001a8ff01007387 */ /* 0x000fe80000100800 */
[----:B------:R-:W1:Y:S04]  /*8380*/  S2R R29, SR_TID.X ;  /* 0x00000000001d7919 */ /* 0x000e680000002100 */
        /* <DEDUP_REMOVED lines=20> */
[----:B------:R-:W-:Y:S01]  /*84d0*/  STL [R1+0x15c], RZ ;  /* 0x00015cff01007387 */ /* 0x000fe20000100800 */
[----:B0-----:R-:W-:-:S03]  /*84e0*/  IMAD.MOV.U32 R3, RZ, RZ, c[0x0][0x188] ;  /* 0x00006200ff037624 */ /* 0x001fc600078e00ff */
[----:B------:R-:W-:Y:S01]  /*84f0*/  STL [R1+0x140], RZ ;  /* 0x000140ff01007387 */ /* 0x000fe20000100800 */
[----:B-1----:R-:W-:-:S03]  /*8500*/  IMAD.SHL.U32 R0, R29, 0x40, RZ ;  /* 0x000000401d007824 */ /* 0x002fc600078e00ff */
[----:B------:R-:W-:Y:S04]  /*8510*/  STL [R1+0x144], RZ ;  /* 0x000144ff01007387 */ /* 0x000fe80000100800 */
[----:B------:R-:W-:Y:S04]  /*8520*/  STL [R1+0x148], RZ ;  /* 0x000148ff01007387 */ /* 0x000fe80000100800 */
[----:B------:R-:W-:Y:S01]  /*8530*/  STL [R1+0x14c], RZ ;  /* 0x00014cff01007387 */ /* 0x000fe20000100800 */
[----:B------:R-:W-:-:S03]  /*8540*/  IMAD R28, R3, 0x5f, RZ ;  /* 0x0000005f031c7824 */ /* 0x000fc600078e02ff */
[----:B------:R-:W-:Y:S01]  /*8550*/  STL [R1+0x110], RZ ;  /* 0x000110ff01007387 */ /* 0x000fe20000100800 */
[----:B------:R-:W-:-:S03]  /*8560*/  LOP3.LUT R0, R0, 0x800, RZ, 0xc0, !PT ;  /* 0x0000080000007812 */ /* 0x000fc600078ec0ff */
[----:B------:R-:W-:Y:S01]  /*8570*/  STL [R1+0x114], RZ ;  /* 0x000114ff01007387 */ /* 0x000fe20000100800 */
[----:B------:R-:W-:-:S03]  /*8580*/  IMAD R25, R3, 0x5b, RZ ;  /* 0x0000005b03197824 */ /* 0x000fc600078e02ff */
[----:B------:R-:W-:Y:S01]  /*8590*/  STL [R1+0x118], RZ ;  /* 0x000118ff01007387 */ /* 0x000fe20000100800 */
[----:B------:R-:W-:-:S03]  /*85a0*/  IMAD R22, R3, 0x57, RZ ;  /* 0x0000005703167824 */ /* 0x000fc600078e02ff */
[----:B------:R-:W-:Y:S04]  /*85b0*/  STL [R1+0x11c], RZ ;  /* 0x00011cff01007387 */ /* 0x000fe80000100800 */
[----:B------:R-:W-:Y:S04]  /*85c0*/  STL [R1+0x100], RZ ;  /* 0x000100ff01007387 */ /* 0x000fe80000100800 */
[----:B------:R-:W-:Y:S04]  /*85d0*/  STL [R1+0x104], RZ ;  /* 0x000104ff01007387 */ /* 0x000fe80000100800 */
[----:B------:R-:W-:Y:S04]  /*85e0*/  STL [R1+0x108], RZ ;  /* 0x000108ff01007387 */ /* 0x000fe80000100800 */
[----:B------:R-:W-:Y:S04]  /*85f0*/  STL [R1+0x10c], RZ ;  /* 0x00010cff01007387 */ /* 0x000fe80000100800 */
[----:B------:R-:W-:Y:S04]  /*8600*/  STL [R1+0xa5c], R28 ;  /* 0x000a5c1c01007387 */ /* 0x000fe80000100800 */
[----:B------:R-:W-:Y:S04]  /*8610*/  STL [R1+0x95c], R0 ;  /* 0x00095c0001007387 */ /* 0x000fe80000100800 */
[----:B------:R-:W-:Y:S04]  /*8620*/  STL [R1+0xa60], R25 ;  /* 0x000a601901007387 */ /* 0x000fe80000100800 */
[----:B------:R0:W-:Y:S04]  /*8630*/  STL [R1+0xa64], R22 ;  /* 0x000a641601007387 */ /* 0x0001e80000100800 */
[----:B0-----:R-:W3:Y:S04]  /*8640*/  LDL R22, [R1+0x95c] ;  /* 0x00095c0001167983 */ /* 0x001ee80000100800 */
[----:B------:R-:W4:Y:S01]  /*8650*/  LDL.LU R0, [R1+0x94] ;  /* 0x0000940001007983 */ /* 0x000f220000300800 */
[----:B--2---:R-:W-:-:S03]  /*8660*/  ISETP.GE.AND P1, PT, R2, RZ, PT ;  /* 0x000000ff0200720c */ /* 0x004fc60003f26270 */
[----:B------:R-:W0:Y:S01]  /*8670*/  S2R R28, SR_TID.X ;  /* 0x00000000001c7919 */ /* 0x000e220000002100 */
[----:B------:R-:W-:Y:S01]  /*8680*/  ISETP.NE.AND P0, PT, RZ, c[0x0][0x178], PT ;  /* 0x00005e00ff007a0c */ /* 0x000fe20003f05270 */
[----:B------:R-:W-:-:S05]  /*8690*/  IMAD.SHL.U32 R4, R3, 0x80, RZ ;  /* 0x0000008003047824 */ /* 0x000fca00078e00ff */
[----:B------:R-:W-:Y:S01]  /*86a0*/  SHF.R.S32.HI R7, RZ, 0x1f, R4 ;  /* 0x0000001fff077819 */ /* 0x000fe20000011404 */
[----:B------:R-:W-:Y:S01]  /*86b0*/  IMAD.MOV.U32 R4, RZ, RZ, 0x7f ;  /* 0x0000007fff047424 */ /* 0x000fe200078e00ff */
[----:B------:R-:W-:-:S04]  /*86c0*/  LOP3.LUT R29, R29, 0x7, RZ, 0xc0, !PT ;  /* 0x000000071d1d7812 */ /* 0x000fc800078ec0ff */
[----:B------:R-:W-:Y:S01]  /*86d0*/  IADD3 R4, R4, c[0x0][0x180], RZ ;  /* 0x0000600004047a10 */ /* 0x000fe20007ffe0ff */
[----:B------:R-:W-:Y:S02]  /*86e0*/  IMAD R29, R29, 0x110, RZ ;  /* 0x000001101d1d7824 */ /* 0x000fe400078e02ff */
[----:B0-----:R-:W-:-:S05]  /*86f0*/  IMAD.SHL.U32 R28, R28, 0x2, RZ ;  /* 0x000000021c1c7824 */ /* 0x001fca00078e00ff */
[----:B------:R-:W-:Y:S01]  /*8700*/  LOP3.LUT R28, R29, 0x30, R28, 0x78, !PT ;  /* 0x000000301d1c7812 */ /* 0x000fe200078e781c */
[C---:B------:R-:W-:Y:S02]  /*8710*/  IMAD R25, R3.reuse, 0xae, RZ ;  /* 0x000000ae03197824 */ /* 0x040fe400078e02ff */
[C---:B------:R-:W-:Y:S02]  /*8720*/  IMAD R19, R3.reuse, 0x53, RZ ;  /* 0x0000005303137824 */ /* 0x040fe400078e02ff */
[C---:B------:R-:W-:Y:S02]  /*8730*/  IMAD R27, R3.reuse, 0xa2, RZ ;  /* 0x000000a2031b7824 */ /* 0x040fe400078e02ff */
[C---:B------:R-:W-:Y:S02]  /*8740*/  IMAD R16, R3.reuse, 0x4f, RZ ;  /* 0x0000004f03107824 */ /* 0x040fe400078e02ff */
[C---:B------:R-:W-:Y:S02]  /*8750*/  IMAD R26, R3.reuse, 0x9e, RZ ;  /* 0x0000009e031a7824 */ /* 0x040fe400078e02ff */
[----:B------:R-:W-:-:S02]  /*8760*/  IMAD R24, R3, 0x9a, RZ ;  /* 0x0000009a03187824 */ /* 0x000fc400078e02ff */
        /* <DEDUP_REMOVED lines=14> */
[----:B------:R-:W-:Y:S02]  /*8850*/  IMAD R8, R3, 0xd4, RZ ;  /* 0x000000d403087824 */ /* 0x000fe400078e02ff */
[----:B----4-:R-:W-:Y:S01]  /*8860*/  @!P1 IMAD.MOV R0, RZ, RZ, -R0 ;  /* 0x000000ffff009224 */ /* 0x010fe200078e0a00 */
[----:B------:R-:W-:-:S05]  /*8870*/  @!P0 LOP3.LUT R0, RZ, c[0x0][0x178], RZ, 0x33, !PT ;  /* 0x00005e00ff008a12 */ /* 0x000fca00078e33ff */
[----:B------:R-:W-:Y:S01]  /*8880*/  IMAD R2, R0, c[0x0][0x184], RZ ;  /* 0x0000610000027a24 */ /* 0x000fe200078e02ff */
[----:B------:R-:W-:-:S04]  /*8890*/  SHF.R.S32.HI R0, RZ, 0x1f, R4 ;  /* 0x0000001fff007819 */ /* 0x000fc80000011404 */
[----:B------:R-:W-:Y:S01]  /*88a0*/  LEA.HI R0, R0, R4, RZ, 0x7 ;  /* 0x0000000400007211 */ /* 0x000fe200078f38ff */
[----:B------:R-:W-:-:S03]  /*88b0*/  IMAD.SHL.U32 R4, R3, 0x80, RZ ;  /* 0x0000008003047824 */ /* 0x000fc600078e00ff */
[----:B------:R-:W-:Y:S02]  /*88c0*/  SHF.R.S32.HI R0, RZ, 0x7, R0 ;  /* 0x00000007ff007819 */ /* 0x000fe40000011400 */
[----:B------:R-:W-:Y:S02]  /*88d0*/  SHF.L.U64.HI R0, R4, 0x1, R7 ;  /* 0x0000000104007819 */ /* 0x000fe40000010207 */
[----:B---3--:R-:W-:Y:S01]  /*88e0*/  LOP3.LUT R4, R28, R22, RZ, 0xfc, !PT ;  /* 0x000000161c047212 */ /* 0x008fe200078efcff */
[C---:B------:R-:W-:Y:S01]  /*88f0*/  IMAD R22, R3.reuse, 0xfe, RZ ;  /* 0x000000fe03167824 */ /* 0x040fe200078e02ff */
[----:B------:R-:W-:Y:S01]  /*8900*/  LEA R29, P0, R2, c[0x0][0x160], 0x1 ;  /* 0x00005800021d7a11 */ /* 0x000fe200078008ff */
[----:B------:R-:W-:-:S03]  /*8910*/  IMAD R28, R3, 0xfa, RZ ;  /* 0x000000fa031c7824 */ /* 0x000fc600078e02ff */
[-C--:B------:R-:W-:Y:S02]  /*8920*/  IADD3 R22, P2, R22, R29.reuse, RZ ;  /* 0x0000001d16167210 */ /* 0x080fe40007f5e0ff */
[----:B------:R-:W-:Y:S01]  /*8930*/  LEA.HI.X.SX32 R2, R2, c[0x0][0x164], 0x1, P0 ;  /* 0x0000590002027a11 */ /* 0x000fe200000f0eff */
[----:B------:R-:W-:Y:S01]  /*8940*/  STL [R1+0x1fc], R29 ;  /* 0x0001fc1d01007387 */ /* 0x000fe20000100800 */
[----:B------:R-:W-:-:S03]  /*8950*/  IADD3 R7, P4, R28, R29, RZ ;  /* 0x0000001d1c077210 */ /* 0x000fc60007f9e0ff */
[----:B------:R-:W-:Y:S01]  /*8960*/  STL [R1+0x264], R4 ;  /* 0x0002640401007387 */ /* 0x000fe20000100800 */
[----:B------:R-:W-:-:S03]  /*8970*/  IMAD R28, R3, 0xea, RZ ;  /* 0x000000ea031c7824 */ /* 0x000fc600078e02ff */
[----:B------:R0:W-:Y:S04]  /*8980*/  STL [R1+0x344], R22 ;  /* 0x0003441601007387 */ /* 0x0001e80000100800 */
[----:B------:R-:W-:Y:S04]  /*8990*/  STL [R1+0x1f8], R2 ;  /* 0x0001f80201007387 */ /* 0x000fe80000100800 */
[----:B------:R1:W-:Y:S01]  /*89a0*/  STL [R1+0x354], R7 ;  /* 0x0003540701007387 */ /* 0x0003e20000100800 */
[C---:B0-----:R-:W-:Y:S02]  /*89b0*/  IMAD R22, R3.reuse, 0xee, RZ ;  /* 0x000000ee03167824 */ /* 0x041fe400078e02ff */
[----:B-1----:R-:W-:-:S02]  /*89c0*/  IMAD R7, R3, 0xf2, RZ ;  /* 0x000000f203077824 */ /* 0x002fc400078e02ff */
[----:B------:R-:W-:Y:S01]  /*89d0*/  IMAD R3, R3, 0xf6, RZ ;  /* 0x000000f603037824 */ /* 0x000fe200078e02ff */
[-C--:B------:R-:W-:Y:S02]  /*89e0*/  IADD3 R22, P0, R22, R29.reuse, RZ ;  /* 0x0000001d16167210 */ /* 0x080fe40007f1e0ff */
[-C--:B------:R-:W-:Y:S02]  /*89f0*/  IADD3 R7, P6, R7, R29.reuse, RZ ;  /* 0x0000001d07077210 */ /* 0x080fe40007fde0ff */
[-C--:B------:R-:W-:Y:S02]  /*8a00*/  IADD3 R3, P5, R3, R29.reuse, RZ ;  /* 0x0000001d03037210 */ /* 0x080fe40007fbe0ff */
[----:B------:R-:W-:-:S03]  /*8a10*/  IADD3 R28, P3, R28, R29, RZ ;  /* 0x0000001d1c1c7210 */ /* 0x000fc60007f7e0ff */
[----:B------:R0:W-:Y:S04]  /*8a20*/  STL [R1+0x364], R3 ;  /* 0x0003640301007387 */ /* 0x0001e80000100800 */
[----:B------:R1:W-:Y:S04]  /*8a30*/  STL [R1+0x374], R7 ;  /* 0x0003740701007387 */ /* 0x0003e80000100800 */
[----:B------:R2:W-:Y:S01]  /*8a40*/  STL [R1+0x384], R22 ;  /* 0x0003841601007387 */ /* 0x0005e20000100800 */
[----:B0-----:R-:W-:-:S03]  /*8a50*/  IMAD.MOV.U32 R3, RZ, RZ, c[0x0][0x188] ;  /* 0x00006200ff037624 */ /* 0x001fc600078e00ff */
[----:B------:R0:W-:Y:S01]  /*8a60*/  STL [R1+0x394], R28 ;  /* 0x0003941c01007387 */ /* 0x0001e20000100800 */
[C---:B-1----:R-:W-:Y:S02]  /*8a70*/  IMAD R7, R3.reuse, 0x7f, RZ ;  /* 0x0000007f03077824 */ /* 0x042fe400078e02ff */
[C---:B--2---:R-:W-:Y:S02]  /*8a80*/  IMAD R22, R3.reuse, 0xe2, RZ ;  /* 0x000000e203167824 */ /* 0x044fe400078e02ff */
[C---:B0-----:R-:W-:Y:S02]  /*8a90*/  IMAD R28, R3.reuse, 0x7d, RZ ;  /* 0x0000007d031c7824 */ /* 0x041fe400078e02ff */
[----:B------:R-:W-:Y:S01]  /*8aa0*/  IMAD R3, R3, 0xe6, RZ ;  /* 0x000000e603037824 */ /* 0x000fe200078e02ff */
[----:B------:R-:W-:-:S04]  /*8ab0*/  LEA.HI.X.SX32 R7, R7, R2, 0x1, P2 ;  /* 0x0000000207077211 */ /* 0x000fc800010f0eff */
[-C--:B------:R-:W-:Y:S02]  /*8ac0*/  IADD3 R3, P1, R3, R29.reuse, RZ ;  /* 0x0000001d03037210 */ /* 0x080fe40007f3e0ff */
[----:B------:R-:W-:Y:S02]  /*8ad0*/  IADD3 R22, P2, R22, R29, RZ ;  /* 0x0000001d16167210 */ /* 0x000fe40007f5e0ff */
[----:B------:R-:W-:Y:S01]  /*8ae0*/  LEA.HI.X.SX32 R28, R28, R2, 0x1, P4 ;  /* 0x000000021c1c7211 */ /* 0x000fe200020f0eff */
        /* <DEDUP_REMOVED lines=66> */
[----:B------:R1:W-:Y:S01]  /*8f10*/  STL [R1+0x3e0], R7 ;  /* 0x0003e00701007387 */ /* 0x0003e20000100800 */
[----:B0-----:R-:W-:-:S03]  /*8f20*/  IMAD.MOV.U32 R3, RZ, RZ, c[0x0][0x188] ;  /* 0x00006200ff037624 */ /* 0x001fc600078e00ff */
[----:B------:R0:W-:Y:S01]  /*8f30*/  STL [R1+0x454], R22 ;  /* 0x0004541601007387 */ /* 0x0001e20000100800 */
[----:B-1----:R-:W-:-:S03]  /*8f40*/  IMAD R7, R3, 0xb2, RZ ;  /* 0x000000b203077824 */ /* 0x002fc600078e02ff */
[----:B------:R1:W-:Y:S01]  /*8f50*/  STL [R1+0x3f0], R28 ;  /* 0x0003f01c01007387 */ /* 0x0003e20000100800 */
[C---:B0-----:R-:W-:Y:S02]  /*8f60*/  IMAD R22, R3.reuse, 0xb6, RZ ;  /* 0x000000b603167824 */ /* 0x041fe400078e02ff */
[C---:B-1----:R-:W-:Y:S02]  /*8f70*/  IMAD R28, R3.reuse, 0x65, RZ ;  /* 0x00000065031c7824 */ /* 0x042fe400078e02ff */
[----:B------:R-:W-:Y:S01]  /*8f80*/  IMAD R3, R3, 0x67, RZ ;  /* 0x0000006703037824 */ /* 0x000fe200078e02ff */
[----:B------:R-:W-:Y:S02]  /*8f90*/  IADD3 R22, P0, R22, R29, RZ ;  /* 0x0000001d16167210 */ /* 0x000fe40007f1e0ff */
[-C--:B------:R-:W-:Y:S02]  /*8fa0*/  LEA.HI.X.SX32 R28, R28, R2.reuse, 0x1, P1 ;  /* 0x000000021c1c7211 */ /* 0x080fe400008f0eff */
[----:B------:R-:W-:-:S02]  /*8fb0*/  LEA.HI.X.SX32 R3, R3, R2, 0x1, P3 ;  /* 0x0000000203037211 */ /* 0x000fc400018f0eff */
[-C--:B------:R-:W-:Y:S01]  /*8fc0*/  IADD3 R7, P3, R7, R29.reuse, RZ ;  /* 0x0000001d07077210 */ /* 0x080fe20007f7e0ff */
[----:B------:R0:W-:Y:S04]  /*8fd0*/  STL [R1+0x464], R22 ;  /* 0x0004641601007387 */ /* 0x0001e80000100800 */
[----:B0-----:R-:W2:Y:S04]  /*8fe0*/  LDL.LU R22, [R1+0xa64] ;  /* 0x000a640001167983 */ /* 0x001ea80000300800 */
[----:B------:R-:W-:Y:S04]  /*8ff0*/  STL [R1+0x400], R3 ;  /* 0x0004000301007387 */ /* 0x000fe80000100800 */
[----:B------:R-:W-:Y:S04]  /*9000*/  STL [R1+0x474], R7 ;  /* 0x0004740701007387 */ /* 0x000fe80000100800 */
[----:B------:R0:W-:Y:S01]  /*9010*/  STL [R1+0x410], R28 ;  /* 0x0004101c01007387 */ /* 0x0001e20000100800 */
[----:B------:R-:W-:Y:S01]  /*9020*/  IADD3 R25, P1, R25, R29, RZ ;  /* 0x0000001d19197210 */ /* 0x000fe20007f3e0ff */
[----:B0-----:R-:W-:-:S04]  /*9030*/  IMAD.MOV.U32 R28, RZ, RZ, c[0x0][0x188] ;  /* 0x00006200ff1c7624 */ /* 0x001fc800078e00ff */
[----:B------:R-:W-:Y:S01]  /*9040*/  IMAD R28, R28, 0x63, RZ ;  /* 0x000000631c1c7824 */ /* 0x000fe200078e02ff */
[----:B------:R0:W-:Y:S04]  /*9050*/  STL [R1+0x484], R25 ;  /* 0x0004841901007387 */ /* 0x0001e80000100800 */
[----:B------:R-:W-:Y:S01]  /*9060*/  LEA.HI.X.SX32 R28, R28, R2, 0x1, P2 ;  /* 0x000000021c1c7211 */ /* 0x000fe200010f0eff */
[----:B0-----:R-:W3:Y:S04]  /*9070*/  LDL.LU R25, [R1+0xa60] ;  /* 0x000a600001197983 */ /* 0x001ee80000300800 */
[----:B------:R0:W-:Y:S04]  /*9080*/  STL [R1+0x420], R28 ;  /* 0x0004201c01007387 */ /* 0x0001e80000100800 */
[----:B0-----:R-:W4:Y:S01]  /*9090*/  LDL.LU R28, [R1+0xa5c] ;  /* 0x000a5c00011c7983 */ /* 0x001f220000300800 */
[----:B------:R-:W-:-:S04]  /*90a0*/  IMAD.MOV.U32 R3, RZ, RZ, c[0x0][0x188] ;  /* 0x00006200ff037624 */ /* 0x000fc800078e00ff */
[C---:B------:R-:W-:Y:S02]  /*90b0*/  IMAD R7, R3.reuse, 0x61, RZ ;  /* 0x0000006103077824 */ /* 0x040fe400078e02ff */
[----:B------:R-:W-:-:S05]  /*90c0*/  IMAD R3, R3, 0xaa, RZ ;  /* 0x000000aa03037824 */ /* 0x000fca00078e02ff */
[----:B------:R-:W-:Y:S02]  /*90d0*/  IADD3 R3, P2, R3, R29, RZ ;  /* 0x0000001d03037210 */ /* 0x000fe40007f5e0ff */
[----:B------:R-:W-:-:S03]  /*90e0*/  LEA.HI.X.SX32 R7, R7, R2, 0x1, P4 ;  /* 0x0000000207077211 */ /* 0x000fc600020f0eff */
[----:B------:R0:W-:Y:S04]  /*90f0*/  STL [R1+0x494], R3 ;  /* 0x0004940301007387 */ /* 0x0001e80000100800 */
[----:B------:R1:W-:Y:S01]  /*9100*/  STL [R1+0x430], R7 ;  /* 0x0004300701007387 */ /* 0x0003e20000100800 */
[----:B0-----:R-:W-:-:S04]  /*9110*/  IMAD.MOV.U32 R3, RZ, RZ, c[0x0][0x188] ;  /* 0x00006200ff037624 */ /* 0x001fc800078e00ff */
[C---:B-1----:R-:W-:Y:S02]  /*9120*/  IMAD R7, R3.reuse, 0x5d, RZ ;  /* 0x0000005d03077824 */ /* 0x042fe400078e02ff */
[----:B------:R-:W-:-:S05]  /*9130*/  IMAD R3, R3, 0xa6, RZ ;  /* 0x000000a603037824 */ /* 0x000fca00078e02ff */
[----:B------:R-:W-:Y:S02]  /*9140*/  IADD3 R3, P4, R3, R29, RZ ;  /* 0x0000001d03037210 */ /* 0x000fe40007f9e0ff */
[----:B------:R-:W-:-:S03]  /*9150*/  LEA.HI.X.SX32 R7, R7, R2, 0x1, P6 ;  /* 0x0000000207077211 */ /* 0x000fc600030f0eff */
[----:B------:R0:W-:Y:S01]  /*9160*/  STL [R1+0x4a4], R3 ;  /* 0x0004a40301007387 */ /* 0x0001e20000100800 */
[-C--:B------:R-:W-:Y:S01]  /*9170*/  IADD3 R26, P6, R26, R29.reuse, RZ ;  /* 0x0000001d1a1a7210 */ /* 0x080fe20007fde0ff */
[----:B0-----:R-:W-:Y:S01]  /*9180*/  IMAD.MOV.U32 R3, RZ, RZ, c[0x0][0x188] ;  /* 0x00006200ff037624 */ /* 0x001fe200078e00ff */
[-C--:B------:R-:W-:Y:S02]  /*9190*/  LEA.HI.X.SX32 R19, R19, R2.reuse, 0x1, P4 ;  /* 0x0000000213137211 */ /* 0x080fe400020f0eff */
[-C--:B------:R-:W-:Y:S02]  /*91a0*/  IADD3 R18, P4, R18, R29.reuse, RZ ;  /* 0x0000001d12127210 */ /* 0x080fe40007f9e0ff */
[-C--:B------:R-:W-:Y:S02]  /*91b0*/  LEA.HI.X.SX32 R16, R16, R2.reuse, 0x1, P6 ;  /* 0x0000000210107211 */ /* 0x080fe400030f0eff */
[----:B------:R-:W-:Y:S02]  /*91c0*/  IADD3 R15, P6, R15, R29, RZ ;  /* 0x0000001d0f0f7210 */ /* 0x000fe40007fde0ff */
[----:B--2---:R-:W-:-:S02]  /*91d0*/  LEA.HI.X.SX32 R22, R22, R2, 0x1, P1 ;  /* 0x0000000216167211 */ /* 0x004fc400008f0eff */
[-C--:B------:R-:W-:Y:S02]  /*91e0*/  IADD3 R21, P1, R21, R29.reuse, RZ ;  /* 0x0000001d15157210 */ /* 0x080fe40007f3e0ff */
[-C--:B---3--:R-:W-:Y:S02]  /*91f0*/  LEA.HI.X.SX32 R25, R25, R2.reuse, 0x1, P0 ;  /* 0x0000000219197211 */ /* 0x088fe400000f0eff */
[-C--:B------:R-:W-:Y:S02]  /*9200*/  IADD3 R24, P0, R24, R29.reuse, RZ ;  /* 0x0000001d18187210 */ /* 0x080fe40007f1e0ff */
[----:B----4-:R-:W-:Y:S02]  /*9210*/  LEA.HI.X.SX32 R28, R28, R2, 0x1, P5 ;  /* 0x000000021c1c7211 */ /* 0x010fe400028f0eff */
[----:B------:R-:W-:-:S03]  /*9220*/  IADD3 R27, P5, R27, R29, RZ ;  /* 0x0000001d1b1b7210 */ /* 0x000fc60007fbe0ff */
[----:B------:R-:W-:Y:S04]  /*9230*/  STL [R1+0x440], R28 ;  /* 0x0004401c01007387 */ /* 0x000fe80000100800 */
[----:B------:R-:W-:Y:S04]  /*9240*/  STL [R1+0x4b4], R27 ;  /* 0x0004b41b01007387 */ /* 0x000fe80000100800 */
[----:B------:R0:W-:Y:S02]  /*9250*/  STL [R1+0x450], R7 ;  /* 0x0004500701007387 */ /* 0x0001e40000100800 */
[----:B0-----:R-:W-:-:S02]  /*9260*/  IMAD R7, R3, 0x59, RZ ;  /* 0x0000005903077824 */ /* 0x001fc400078e02ff */
[----:B------:R-:W-:Y:S03]  /*9270*/  STL [R1+0x4c4], R26 ;  /* 0x0004c41a01007387 */ /* 0x000fe60000100800 */
[----:B------:R-:W-:Y:S01]  /*9280*/  LEA.HI.X.SX32 R7, R7, R2, 0x1, P3 ;  /* 0x0000000207077211 */ /* 0x000fe200018f0eff */
[----:B------:R-:W-:Y:S04]  /*9290*/  STL [R1+0x460], R25 ;  /* 0x0004601901007387 */ /* 0x000fe80000100800 */
[----:B------:R-:W-:Y:S01]  /*92a0*/  STL [R1+0x4d4], R24 ;  /* 0x0004d41801007387 */ /* 0x000fe20000100800 */
[----:B------:R-:W-:-:S03]  /*92b0*/  IADD3 R23, P3, R23, R29, RZ ;  /* 0x0000001d17177210 */ /* 0x000fc60007f7e0ff */
[----:B------:R0:W-:Y:S02]  /*92c0*/  STL [R1+0x470], R7 ;  /* 0x0004700701007387 */ /* 0x0001e40000100800 */
[----:B0-----:R-:W-:Y:S02]  /*92d0*/  IMAD R7, R3, 0x55, RZ ;  /* 0x0000005503077824 */ /* 0x001fe400078e02ff */
        /* <DEDUP_REMOVED lines=19> */
[----:B------:R0:W-:Y:S01]  /*9410*/  STL [R1+0x4d0], R7 ;  /* 0x0004d00701007387 */ /* 0x0001e20000100800 */
[-C--:B------:R-:W-:Y:S02]  /*9420*/  LEA.HI.X.SX32 R13, R13, R2.reuse, 0x1, P3 ;  /* 0x000000020d0d7211 */ /* 0x080fe400018f0eff */
[-C--:B------:R-:W-:Y:S01]  /*9430*/  IADD3 R12, P3, R12, R29.reuse, RZ ;  /* 0x0000001d0c0c7210 */ /* 0x080fe20007f7e0ff */
[----:B0-----:R-:W-:Y:S01]  /*9440*/  IMAD R7, R3, 0x49, RZ ;  /* 0x0000004903077824 */ /* 0x001fe200078e02ff */
[----:B------:R-:W-:Y:S04]  /*9450*/  STL [R1+0x34c], R14 ;  /* 0x00034c0e01007387 */ /* 0x000fe80000100800 */
        /* <DEDUP_REMOVED lines=9> */
[-C--:B------:R-:W-:Y:S02]  /*94f0*/  LEA.HI.X.SX32 R7, R7, R2.reuse, 0x1, P4 ;  /* 0x0000000207077211 */ /* 0x080fe400020f0eff */
[----:B------:R-:W-:Y:S01]  /*9500*/  IADD3 R5, P4, R5, R29, RZ ;  /* 0x0000001d05057210 */ /* 0x000fe20007f9e0ff */
[----:B------:R-:W-:Y:S01]  /*9510*/  STL [R1+0x500], R10 ;  /* 0x0005000a01007387 */ /* 0x000fe20000100800 */
[----:B------:R-:W-:-:S03]  /*9520*/  LEA.HI.X.SX32 R6, R6, R2, 0x1, P5 ;  /* 0x0000000206067211 */ /* 0x000fc600028f0eff */
[----:B------:R-:W-:Y:S04]  /*9530*/  STL [R1+0x3ac], R9 ;  /* 0x0003ac0901007387 */ /* 0x000fe80000100800 */
[----:B------:R0:W-:Y:S04]  /*9540*/  STL [R1+0x510], R7 ;  /* 0x0005100701007387 */ /* 0x0001e80000100800 */
[----:B------:R1:W-:Y:S01]  /*9550*/  STL [R1+0x3cc], R5 ;  /* 0x0003cc0501007387 */ /* 0x0003e20000100800 */
[C---:B0-----:R-:W-:Y:S02]  /*9560*/  IMAD R7, R3.reuse, 0x41, RZ ;  /* 0x0000004103077824 */ /* 0x041fe400078e02ff */
[----:B-1----:R-:W-:Y:S01]  /*9570*/  IMAD R5, R3, 0x7e, RZ ;  /* 0x0000007e03057824 */ /* 0x002fe200078e02ff */
[----:B------:R0:W-:Y:S02]  /*9580*/  STL [R1+0x520], R6 ;  /* 0x0005200601007387 */ /* 0x0001e40000100800 */
[----:B------:R-:W-:-:S02]  /*9590*/  LEA.HI.X.SX32 R7, R7, R2, 0x1, P6 ;  /* 0x0000000207077211 */ /* 0x000fc400030f0eff */
[-C--:B------:R-:W-:Y:S02]  /*95a0*/  IADD3 R8, P6, R8, R29.reuse, RZ ;  /* 0x0000001d08087210 */ /* 0x080fe40007fde0ff */
[----:B0-----:R-:W-:-:S05]  /*95b0*/  IADD3 R6, P5, R5, R29, RZ ;  /* 0x0000001d05067210 */ /* 0x001fca0007fbe0ff */
[----:B------:R0:W-:Y:S04]  /*95c0*/  STL [R1+0x544], R6 ;  /* 0x0005440601007387 */ /* 0x0001e80000100800 */
[----:B------:R-:W-:Y:S04]  /*95d0*/  STL [R1+0x530], R7 ;  /* 0x0005300701007387 */ /* 0x000fe80000100800 */
[----:B------:R1:W-:Y:S01]  /*95e0*/  STL [R1+0x3ec], R8 ;  /* 0x0003ec0801007387 */ /* 0x0003e20000100800 */
[----:B0-----:R-:W-:Y:S01]  /*95f0*/  IMAD R6, R3, 0x7a, RZ ;  /* 0x0000007a03067824 */ /* 0x001fe200078e02ff */
[----:B-1----:R-:W-:Y:S01]  /*9600*/  LEA.HI.X.SX32 R8, R5, R2, 0x1, P0 ;  /* 0x0000000205087211 */ /* 0x002fe200000f0eff */
[----:B------:R-:W-:-:S02]  /*9610*/  IMAD R5, R3, 0x3f, RZ ;  /* 0x0000003f03057824 */ /* 0x000fc400078e02ff */
[----:B------:R-:W-:Y:S02]  /*9620*/  IMAD R7, R3, 0xcc, RZ ;  /* 0x000000cc03077824 */ /* 0x000fe400078e02ff */
[----:B------:R0:W-:Y:S01]  /*9630*/  STL [R1+0x348], R8 ;  /* 0x0003480801007387 */ /* 0x0001e20000100800 */
[-C--:B------:R-:W-:Y:S02]  /*9640*/  LEA.HI.X.SX32 R5, R5, R2.reuse, 0x1, P5 ;  /* 0x0000000205057211 */ /* 0x080fe400028f0eff */
[-C--:B------:R-:W-:Y:S02]  /*9650*/  IADD3 R7, P5, R7, R29.reuse, RZ ;  /* 0x0000001d07077210 */ /* 0x080fe40007fbe0ff */
[C---:B0-----:R-:W-:Y:S02]  /*9660*/  IADD3 R8, P0, R6.reuse, R29, RZ ;  /* 0x0000001d06087210 */ /* 0x041fe40007f1e0ff */
[----:B------:R-:W-:-:S03]  /*9670*/  LEA.HI.X.SX32 R6, R6, R2, 0x1, P3 ;  /* 0x0000000206067211 */ /* 0x000fc600018f0eff */
[----:B------:R0:W-:Y:S04]  /*9680*/  STL [R1+0x554], R8 ;  /* 0x0005540801007387 */ /* 0x0001e80000100800 */
[----:B------:R1:W-:Y:S01]  /*9690*/  STL [R1+0x540], R5 ;  /* 0x0005400501007387 */ /* 0x0003e20000100800 */
[----:B0-----:R-:W-:-:S03]  /*96a0*/  IMAD R8, R3, 0x76, RZ ;  /* 0x0000007603087824 */ /* 0x001fc600078e02ff */
[----:B------:R0:W-:Y:S01]  /*96b0*/  STL [R1+0x40c], R7 ;  /* 0x00040c0701007387 */ /* 0x0001e20000100800 */
[----:B-1----:R-:W-:-:S03]  /*96c0*/  IMAD R5, R3, 0x3d, RZ ;  /* 0x0000003d03057824 */ /* 0x002fc600078e02ff */
[----:B------:R1:W-:Y:S01]  /*96d0*/  STL [R1+0x368], R6 ;  /* 0x0003680601007387 */ /* 0x0003e20000100800 */
[----:B0-----:R-:W-:Y:S01]  /*96e0*/  IMAD R7, R3, 0xc4, RZ ;  /* 0x000000c403077824 */ /* 0x001fe200078e02ff */
[C---:B-1----:R-:W-:Y:S02]  /*96f0*/  IADD3 R6, P3, R8.reuse, R29, RZ ;  /* 0x0000001d08067210 */ /* 0x042fe40007f7e0ff */
[-C--:B------:R-:W-:Y:S01]  /*9700*/  LEA.HI.X.SX32 R5, R5, R2.reuse, 0x1, P0 ;  /* 0x0000000205057211 */ /* 0x080fe200000f0eff */
[----:B------:R-:W-:Y:S02]  /*9710*/  IMAD R9, R3, 0x72, RZ ;  /* 0x0000007203097824 */ /* 0x000fe400078e02ff */
[----:B------:R0:W-:Y:S01]  /*9720*/  STL [R1+0x564], R6 ;  /* 0x0005640601007387 */ /* 0x0001e20000100800 */
[----:B------:R-:W-:-:S03]  /*9730*/  LEA.HI.X.SX32 R8, R8, R2, 0x1, P1 ;  /* 0x0000000208087211 */ /* 0x000fc600008f0eff */
[----:B------:R1:W-:Y:S01]  /*9740*/  STL [R1+0x550], R5 ;  /* 0x0005500501007387 */ /* 0x0003e20000100800 */
[-C--:B0-----:R-:W-:Y:S01]  /*9750*/  IADD3 R6, P0, R7, R29.reuse, RZ ;  /* 0x0000001d07067210 */ /* 0x081fe20007f1e0ff */
[C---:B------:R-:W-:Y:S02]  /*9760*/  IMAD R7, R3.reuse, 0xbc, RZ ;  /* 0x000000bc03077824 */ /* 0x040fe400078e02ff */
[----:B-1----:R-:W-:Y:S02]  /*9770*/  IMAD R5, R3, 0x3b, RZ ;  /* 0x0000003b03057824 */ /* 0x002fe400078e02ff */
[----:B------:R0:W-:Y:S04]  /*9780*/  STL [R1+0x42c], R6 ;  /* 0x00042c0601007387 */ /* 0x0001e80000100800 */
[----:B------:R1:W-:Y:S01]  /*9790*/  STL [R1+0x388], R8 ;  /* 0x0003880801007387 */ /* 0x0003e20000100800 */
[----:B0-----:R-:W-:-:S02]  /*97a0*/  IADD3 R6, P1, R9, R29, RZ ;  /* 0x0000001d09067210 */ /* 0x001fc40007f3e0ff */
[----:B-1----:R-:W-:-:S03]  /*97b0*/  LEA.HI.X.SX32 R8, R5, R2, 0x1, P3 ;  /* 0x0000000205087211 */ /* 0x002fc600018f0eff */
[----:B------:R0:W-:Y:S01]  /*97c0*/  STL [R1+0x574], R6 ;  /* 0x0005740601007387 */ /* 0x0001e20000100800 */
[----:B------:R-:W-:-:S03]  /*97d0*/  IMAD R10, R3, 0x6e, RZ ;  /* 0x0000006e030a7824 */ /* 0x000fc600078e02ff */
[----:B------:R1:W-:Y:S01]  /*97e0*/  STL [R1+0x560], R8 ;  /* 0x0005600801007387 */ /* 0x0003e20000100800 */
[-C--:B0-----:R-:W-:Y:S01]  /*97f0*/  IADD3 R6, P3, R7, R29.reuse, RZ ;  /* 0x0000001d07067210 */ /* 0x081fe20007f7e0ff */
[C---:B------:R-:W-:Y:S02]  /*9800*/  IMAD R5, R3.reuse, 0x39, RZ ;  /* 0x0000003903057824 */ /* 0x040fe400078e02ff */
[----:B------:R-:W-:Y:S02]  /*9810*/  IMAD R7, R3, 0xb4, RZ ;  /* 0x000000b403077824 */ /* 0x000fe400078e02ff */
[----:B------:R0:W-:Y:S01]  /*9820*/  STL [R1+0x44c], R6 ;  /* 0x00044c0601007387 */ /* 0x0001e20000100800 */
[-C--:B-1----:R-:W-:Y:S02]  /*9830*/  LEA.HI.X.SX32 R8, R5, R2.reuse, 0x1, P1 ;  /* 0x0000000205087211 */ /* 0x082fe400008f0eff */
[----:B0-----:R-:W-:Y:S02]  /*9840*/  LEA.HI.X.SX32 R6, R9, R2, 0x1, P2 ;  /* 0x0000000209067211 */ /* 0x001fe400010f0eff */
[----:B------:R-:W-:-:S03]  /*9850*/  IADD3 R9, P2, R10, R29, RZ ;  /* 0x0000001d0a097210 */ /* 0x000fc60007f5e0ff */
[----:B------:R0:W-:Y:S01]  /*9860*/  STL [R1+0x3a8], R6 ;  /* 0x0003a80601007387 */ /* 0x0001e20000100800 */
[----:B------:R-:W-:-:S03]  /*9870*/  IMAD R11, R3, 0x6a, RZ ;  /* 0x0000006a030b7824 */ /* 0x000fc600078e02ff */
[----:B------:R-:W-:Y:S01]  /*9880*/  STL [R1+0x584], R9 ;  /* 0x0005840901007387 */ /* 0x000fe20000100800 */
[----:B0-----:R-:W-:-:S03]  /*9890*/  IADD3 R6, P1, R7, R29, RZ ;  /* 0x0000001d07067210 */ /* 0x001fc60007f3e0ff */
[----:B------:R-:W-:Y:S01]  /*98a0*/  STL [R1+0x570], R8 ;  /* 0x0005700801007387 */ /* 0x000fe20000100800 */
[----:B------:R-:W-:-:S03]  /*98b0*/  IMAD R5, R3, 0x37, RZ ;  /* 0x0000003703057824 */ /* 0x000fc600078e02ff */
[----:B------:R0:W-:Y:S01]  /*98c0*/  STL [R1+0x46c], R6 ;  /* 0x00046c0601007387 */ /* 0x0001e20000100800 */
[----:B------:R-:W-:Y:S01]  /*98d0*/  IMAD R7, R3, 0xac, RZ ;  /* 0x000000ac03077824 */ /* 0x000fe200078e02ff */
[-C--:B0-----:R-:W-:Y:S02]  /*98e0*/  LEA.HI.X.SX32 R6, R10, R2.reuse, 0x1, P4 ;  /* 0x000000020a067211 */ /* 0x081fe400020f0eff */
[----:B------:R-:W-:Y:S02]  /*98f0*/  IADD3 R9, P4, R11, R29, RZ ;  /* 0x0000001d0b097210 */ /* 0x000fe40007f9e0ff */
[----:B------:R-:W-:Y:S01]  /*9900*/  LEA.HI.X.SX32 R8, R5, R2, 0x1, P2 ;  /* 0x0000000205087211 */ /* 0x000fe200010f0eff */
        /* <DEDUP_REMOVED lines=102> */
[----:B------:R-:W-:Y:S01]  /*9f70*/  IMAD R5, R3, 0x23, RZ ;  /* 0x0000002303057824 */ /* 0x000fe200078e02ff */
[----:B0-----:R-:W-:Y:S02]  /*9f80*/  IADD3 R6, P6, R7, R29, RZ ;  /* 0x0000001d07067210 */ /* 0x001fe40007fde0ff */
[----:B------:R0:W-:Y:S01]  /*9f90*/  STL [R1+0x610], R8 ;  /* 0x0006100801007387 */ /* 0x0001e20000100800 */
[----:B------:R-:W-:-:S03]  /*9fa0*/  IMAD R7, R3, 0xb8, RZ ;  /* 0x000000b803077824 */ /* 0x000fc600078e02ff */
[----:B------:R1:W-:Y:S01]  /*9fb0*/  STL [R1+0x41c], R6 ;  /* 0x00041c0601007387 */ /* 0x0003e20000100800 */
[----:B------:R-:W-:Y:S01]  /*9fc0*/  IMAD R22, R3, 0x7c, RZ ;  /* 0x0000007c03167824 */ /* 0x000fe200078e02ff */
[-C--:B0-----:R-:W-:Y:S02]  /*9fd0*/  LEA.HI.X.SX32 R8, R5, R2.reuse, 0x1, P5 ;  /* 0x0000000205087211 */ /* 0x081fe400028f0eff */
[----:B-1----:R-:W-:Y:S02]  /*9fe0*/  LEA.HI.X.SX32 R6, R20, R2, 0x1, P0 ;  /* 0x0000000214067211 */ /* 0x002fe400000f0eff */
[----:B------:R-:W-:-:S03]  /*9ff0*/  IADD3 R9, P0, R21, R29, RZ ;  /* 0x0000001d15097210 */ /* 0x000fc60007f1e0ff */
[----:B------:R0:W-:Y:S01]  /*a000*/  STL [R1+0x508], R6 ;  /* 0x0005080601007387 */ /* 0x0001e20000100800 */
[----:B------:R-:W-:-:S03]  /*a010*/  IMAD R5, R3, 0x21, RZ ;  /* 0x0000002103057824 */ /* 0x000fc600078e02ff */
[----:B------:R-:W-:Y:S01]  /*a020*/  STL [R1+0x634], R9 ;  /* 0x0006340901007387 */ /* 0x000fe20000100800 */
[----:B0-----:R-:W-:-:S03]  /*a030*/  IADD3 R6, P5, R7, R29, RZ ;  /* 0x0000001d07067210 */ /* 0x001fc60007fbe0ff */
[----:B------:R0:W-:Y:S01]  /*a040*/  STL [R1+0x620], R8 ;  /* 0x0006200801007387 */ /* 0x0001e20000100800 */
[----:B------:R-:W-:-:S03]  /*a050*/  IMAD R23, R3, 0x3e, RZ ;  /* 0x0000003e03177824 */ /* 0x000fc600078e02ff */
[----:B------:R1:W-:Y:S01]  /*a060*/  STL [R1+0x45c], R6 ;  /* 0x00045c0601007387 */ /* 0x0003e20000100800 */
[----:B0-----:R-:W-:Y:S02]  /*a070*/  LEA.HI.X.SX32 R8, R21, R2, 0x1, P3 ;  /* 0x0000000215087211 */ /* 0x001fe400018f0eff */
[----:B-1----:R-:W-:-:S03]  /*a080*/  IADD3 R6, P3, R22, R29, RZ ;  /* 0x0000001d16067210 */ /* 0x002fc60007f7e0ff */
[----:B------:R0:W-:Y:S01]  /*a090*/  STL [R1+0x528], R8 ;  /* 0x0005280801007387 */ /* 0x0001e20000100800 */
[----:B------:R-:W-:-:S03]  /*a0a0*/  IMAD R7, R3, 0xa8, RZ ;  /* 0x000000a803077824 */ /* 0x000fc600078e02ff */
[----:B------:R1:W-:Y:S01]  /*a0b0*/  STL [R1+0x54c], R6 ;  /* 0x00054c0601007387 */ /* 0x0003e20000100800 */
[-C--:B0-----:R-:W-:Y:S02]  /*a0c0*/  LEA.HI.X.SX32 R8, R5, R2.reuse, 0x1, P0 ;  /* 0x0000000205087211 */ /* 0x081fe400000f0eff */
[-C--:B------:R-:W-:Y:S02]  /*a0d0*/  IADD3 R5, P0, R23, R29.reuse, RZ ;  /* 0x0000001d17057210 */ /* 0x080fe40007f1e0ff */
[----:B-1----:R-:W-:Y:S01]  /*a0e0*/  LEA.HI.X.SX32 R6, R22, R2, 0x1, P1 ;  /* 0x0000000216067211 */ /* 0x002fe200008f0eff */
[----:B------:R-:W-:Y:S01]  /*a0f0*/  STL [R1+0x630], R8 ;  /* 0x0006300801007387 */ /* 0x000fe20000100800 */
[----:B------:R-:W-:Y:S01]  /*a100*/  IADD3 R7, P1, R7, R29, RZ ;  /* 0x0000001d07077210 */ /* 0x000fe20007f3e0ff */
[C---:B------:R-:W-:Y:S02]  /*a110*/  IMAD R24, R3.reuse, 0x74, RZ ;  /* 0x0000007403187824 */ /* 0x040fe400078e02ff */
[----:B------:R0:W-:Y:S04]  /*a120*/  STL [R1+0x644], R5 ;  /* 0x0006440501007387 */ /* 0x0001e80000100800 */
[----:B------:R1:W-:Y:S01]  /*a130*/  STL [R1+0x358], R6 ;  /* 0x0003580601007387 */ /* 0x0003e20000100800 */
[----:B------:R-:W-:-:S02]  /*a140*/  IMAD R25, R3, 0x3a, RZ ;  /* 0x0000003a03197824 */ /* 0x000fc400078e02ff */
[----:B0-----:R-:W-:Y:S01]  /*a150*/  IMAD R5, R3, 0x1f, RZ ;  /* 0x0000001f03057824 */ /* 0x001fe200078e02ff */
[----:B-1----:R-:W-:Y:S01]  /*a160*/  LEA.HI.X.SX32 R6, R23, R2, 0x1, P3 ;  /* 0x0000000217067211 */ /* 0x002fe200018f0eff */
[----:B------:R0:W-:Y:S01]  /*a170*/  STL [R1+0x49c], R7 ;  /* 0x00049c0701007387 */ /* 0x0001e20000100800 */
[----:B------:R-:W-:-:S03]  /*a180*/  IADD3 R8, P3, R24, R29, RZ ;  /* 0x0000001d18087210 */ /* 0x000fc60007f7e0ff */
[----:B------:R1:W-:Y:S01]  /*a190*/  STL [R1+0x548], R6 ;  /* 0x0005480601007387 */ /* 0x0003e20000100800 */
[----:B0-----:R-:W-:Y:S01]  /*a1a0*/  IMAD R7, R3, 0x98, RZ ;  /* 0x0000009803077824 */ /* 0x001fe200078e02ff */
[-C--:B-1----:R-:W-:Y:S02]  /*a1b0*/  LEA.HI.X.SX32 R6, R5, R2.reuse, 0x1, P0 ;  /* 0x0000000205067211 */ /* 0x082fe400000f0eff */
[----:B------:R0:W-:Y:S01]  /*a1c0*/  STL [R1+0x56c], R8 ;  /* 0x00056c0801007387 */ /* 0x0001e20000100800 */
[----:B------:R-:W-:Y:S01]  /*a1d0*/  IADD3 R5, P0, R25, R29, RZ ;  /* 0x0000001d19057210 */ /* 0x000fe20007f1e0ff */
[----:B------:R-:W-:Y:S02]  /*a1e0*/  IMAD R26, R3, 0x6c, RZ ;  /* 0x0000006c031a7824 */ /* 0x000fe400078e02ff */
[----:B------:R1:W-:Y:S01]  /*a1f0*/  STL [R1+0x640], R6 ;  /* 0x0006400601007387 */ /* 0x0003e20000100800 */
[----:B0-----:R-:W-:-:S03]  /*a200*/  LEA.HI.X.SX32 R8, R24, R2, 0x1, P2 ;  /* 0x0000000218087211 */ /* 0x001fc600010f0eff */
[----:B------:R0:W-:Y:S01]  /*a210*/  STL [R1+0x654], R5 ;  /* 0x0006540501007387 */ /* 0x0001e20000100800 */
[----:B-1----:R-:W-:-:S03]  /*a220*/  IADD3 R6, P2, R7, R29, RZ ;  /* 0x0000001d07067210 */ /* 0x002fc60007f5e0ff */
[----:B------:R1:W-:Y:S01]  /*a230*/  STL [R1+0x398], R8 ;  /* 0x0003980801007387 */ /* 0x0003e20000100800 */
[----:B------:R-:W-:-:S03]  /*a240*/  IMAD R27, R3, 0x36, RZ ;  /* 0x00000036031b7824 */ /* 0x000fc600078e02ff */
[----:B------:R2:W-:Y:S01]  /*a250*/  STL [R1+0x4dc], R6 ;  /* 0x0004dc0601007387 */ /* 0x0005e20000100800 */
[----:B0-----:R-:W-:Y:S01]  /*a260*/  IMAD R5, R3, 0x1d, RZ ;  /* 0x0000001d03057824 */ /* 0x001fe200078e02ff */
[----:B-1----:R-:W-:Y:S02]  /*a270*/  LEA.HI.X.SX32 R8, R25, R2, 0x1, P3 ;  /* 0x0000000219087211 */ /* 0x002fe400018f0eff */
[----:B--2---:R-:W-:-:S03]  /*a280*/  IADD3 R6, P3, R26, R29, RZ ;  /* 0x0000001d1a067210 */ /* 0x004fc60007f7e0ff */
[----:B------:R0:W-:Y:S01]  /*a290*/  STL [R1+0x568], R8 ;  /* 0x0005680801007387 */ /* 0x0001e20000100800 */
[-C--:B------:R-:W-:Y:S01]  /*a2a0*/  LEA.HI.X.SX32 R5, R5, R2.reuse, 0x1, P0 ;  /* 0x0000000205057211 */ /* 0x080fe200000f0eff */
[C---:B------:R-:W-:Y:S02]  /*a2b0*/  IMAD R7, R3.reuse, 0x88, RZ ;  /* 0x0000008803077824 */ /* 0x040fe400078e02ff */
[----:B------:R1:W-:Y:S01]  /*a2c0*/  STL [R1+0x58c], R6 ;  /* 0x00058c0601007387 */ /* 0x0003e20000100800 */
[----:B------:R-:W-:Y:S01]  /*a2d0*/  IMAD R28, R3, 0x64, RZ ;  /* 0x00000064031c7824 */ /* 0x000fe200078e02ff */
[----:B0-----:R-:W-:Y:S02]  /*a2e0*/  IADD3 R8, P0, R27, R29, RZ ;  /* 0x0000001d1b087210 */ /* 0x001fe40007f1e0ff */
[----:B------:R0:W-:Y:S01]  /*a2f0*/  STL [R1+0x650], R5 ;  /* 0x0006500501007387 */ /* 0x0001e20000100800 */
[----:B-1----:R-:W-:-:S03]  /*a300*/  LEA.HI.X.SX32 R6, R26, R2, 0x1, P4 ;  /* 0x000000021a067211 */ /* 0x002fc600020f0eff */
[----:B------:R1:W-:Y:S01]  /*a310*/  STL [R1+0x664], R8 ;  /* 0x0006640801007387 */ /* 0x0003e20000100800 */
[----:B------:R-:W-:-:S03]  /*a320*/  LEA.HI.X.SX32 R9, R27, R2, 0x1, P3 ;  /* 0x000000021b097211 */ /* 0x000fc600018f0eff */
[----:B------:R2:W-:Y:S01]  /*a330*/  STL [R1+0x3d8], R6 ;  /* 0x0003d80601007387 */ /* 0x0005e20000100800 */
[-C--:B0-----:R-:W-:Y:S01]  /*a340*/  IADD3 R5, P4, R7, R29.reuse, RZ ;  /* 0x0000001d07057210 */ /* 0x081fe20007f9e0ff */
[----:B------:R-:W-:Y:S01]  /*a350*/  IMAD R7, R3, 0x1b, RZ ;  /* 0x0000001b03077824 */ /* 0x000fe200078e02ff */
[----:B-1----:R-:W-:-:S03]  /*a360*/  IADD3 R8, P3, R28, R29, RZ ;  /* 0x0000001d1c087210 */ /* 0x002fc60007f7e0ff */
[----:B------:R0:W-:Y:S01]  /*a370*/  STL [R1+0x51c], R5 ;  /* 0x00051c0501007387 */ /* 0x0001e20000100800 */
[----:B--2---:R-:W-:-:S03]  /*a380*/  IMAD R6, R3, 0x32, RZ ;  /* 0x0000003203067824 */ /* 0x004fc600078e02ff */
[----:B------:R1:W-:Y:S01]  /*a390*/  STL [R1+0x588], R9 ;  /* 0x0005880901007387 */ /* 0x0003e20000100800 */
[-C--:B0-----:R-:W-:Y:S01]  /*a3a0*/  LEA.HI.X.SX32 R5, R7, R2.reuse, 0x1, P0 ;  /* 0x0000000207057211 */ /* 0x081fe200000f0eff */
[C---:B------:R-:W-:Y:S01]  /*a3b0*/  IMAD R7, R3.reuse, 0xf0, RZ ;  /* 0x000000f003077824 */ /* 0x040fe200078e02ff */
[-C--:B-1----:R-:W-:Y:S01]  /*a3c0*/  IADD3 R9, P0, R6, R29.reuse, RZ ;  /* 0x0000001d06097210 */ /* 0x082fe20007f1e0ff */
[----:B------:R0:W-:Y:S04]  /*a3d0*/  STL [R1+0x5ac], R8 ;  /* 0x0005ac0801007387 */ /* 0x0001e80000100800 */
[----:B------:R1:W-:Y:S04]  /*a3e0*/  STL [R1+0x660], R5 ;  /* 0x0006600501007387 */ /* 0x0003e80000100800 */
[----:B------:R2:W-:Y:S01]  /*a3f0*/  STL [R1+0x674], R9 ;  /* 0x0006740901007387 */ /* 0x0005e20000100800 */
[----:B0-----:R-:W-:Y:S01]  /*a400*/  LEA.HI.X.SX32 R8, R28, R2, 0x1, P6 ;  /* 0x000000021c087211 */ /* 0x001fe200030f0eff */
[----:B-1----:R-:W-:Y:S01]  /*a410*/  IMAD R5, R3, 0x5c, RZ ;  /* 0x0000005c03057824 */ /* 0x002fe200078e02ff */
[----:B--2---:R-:W-:-:S03]  /*a420*/  IADD3 R9, P6, R7, R29, RZ ;  /* 0x0000001d07097210 */ /* 0x004fc60007fde0ff */
[----:B------:R0:W-:Y:S01]  /*a430*/  STL [R1+0x418], R8 ;  /* 0x0004180801007387 */ /* 0x0001e20000100800 */
[-C--:B------:R-:W-:Y:S01]  /*a440*/  LEA.HI.X.SX32 R10, R6, R2.reuse, 0x1, P3 ;  /* 0x00000002060a7211 */ /* 0x080fe200018f0eff */
[C---:B------:R-:W-:Y:S02]  /*a450*/  IMAD R7, R3.reuse, 0x19, RZ ;  /* 0x0000001903077824 */ /* 0x040fe400078e02ff */
[----:B------:R1:W-:Y:S01]  /*a460*/  STL [R1+0x37c], R9 ;  /* 0x00037c0901007387 */ /* 0x0003e20000100800 */
[----:B0-----:R-:W-:Y:S01]  /*a470*/  IMAD R8, R3, 0x2e, RZ ;  /* 0x0000002e03087824 */ /* 0x001fe200078e02ff */
[----:B-1----:R-:W-:Y:S02]  /*a480*/  IADD3 R9, P3, R5, R29, RZ ;  /* 0x0000001d05097210 */ /* 0x002fe40007f7e0ff */
[----:B------:R-:W-:Y:S01]  /*a490*/  STL [R1+0x5a8], R10 ;  /* 0x0005a80a01007387 */ /* 0x000fe20000100800 */
[----:B------:R-:W-:Y:S01]  /*a4a0*/  LEA.HI.X.SX32 R6, R7, R2, 0x1, P0 ;  /* 0x0000000207067211 */ /* 0x000fe200000f0eff */
[----:B------:R-:W-:-:S02]  /*a4b0*/  IMAD R7, R3, 0xd0, RZ ;  /* 0x000000d003077824 */ /* 0x000fc400078e02ff */
[----:B------:R0:W-:Y:S04]  /*a4c0*/  STL [R1+0x5cc], R9 ;  /* 0x0005cc0901007387 */ /* 0x0001e80000100800 */
[----:B------:R1:W-:Y:S01]  /*a4d0*/  STL [R1+0x670], R6 ;  /* 0x0006700601007387 */ /* 0x0003e20000100800 */
[----:B0-----:R-:W-:Y:S02]  /*a4e0*/  IADD3 R9, P0, R8, R29, RZ ;  /* 0x0000001d08097210 */ /* 0x001fe40007f1e0ff */
[----:B-1----:R-:W-:-:S03]  /*a4f0*/  LEA.HI.X.SX32 R6, R5, R2, 0x1, P5 ;  /* 0x0000000205067211 */ /* 0x002fc600028f0eff */
[----:B------:R0:W-:Y:S01]  /*a500*/  STL [R1+0x684], R9 ;  /* 0x0006840901007387 */ /* 0x0001e20000100800 */
[----:B------:R-:W-:Y:S01]  /*a510*/  IMAD R5, R3, 0x54, RZ ;  /* 0x0000005403057824 */ /* 0x000fe200078e02ff */
[----:B------:R-:W-:Y:S02]  /*a520*/  LEA.HI.X.SX32 R10, R8, R2, 0x1, P3 ;  /* 0x00000002080a7211 */ /* 0x000fe400018f0eff */
[----:B------:R1:W-:Y:S01]  /*a530*/  STL [R1+0x458], R6 ;  /* 0x0004580601007387 */ /* 0x0003e20000100800 */
[----:B0-----:R-:W-:Y:S01]  /*a540*/  IADD3 R9, P5, R7, R29, RZ ;  /* 0x0000001d07097210 */ /* 0x001fe20007fbe0ff */
[----:B------:R-:W-:-:S04]  /*a550*/  IMAD R7, R3, 0x17, RZ ;  /* 0x0000001703077824 */ /* 0x000fc800078e02ff */
[----:B------:R0:W-:Y:S01]  /*a560*/  STL [R1+0x3fc], R9 ;  /* 0x0003fc0901007387 */ /* 0x0001e20000100800 */
[----:B-1----:R-:W-:Y:S01]  /*a570*/  IMAD R6, R3, 0x2a, RZ ;  /* 0x0000002a03067824 */ /* 0x002fe200078e02ff */
[----:B------:R-:W-:Y:S02]  /*a580*/  LEA.HI.X.SX32 R8, R7, R2, 0x1, P0 ;  /* 0x0000000207087211 */ /* 0x000fe400000f0eff */
[----:B------:R-:W-:Y:S01]  /*a590*/  STL [R1+0x5c8], R10 ;  /* 0x0005c80a01007387 */ /* 0x000fe20000100800 */
[----:B0-----:R-:W-:Y:S01]  /*a5a0*/  IADD3 R9, P3, R5, R29, RZ ;  /* 0x0000001d05097210 */ /* 0x001fe20007f7e0ff */
[----:B------:R-:W-:-:S04]  /*a5b0*/  IMAD R7, R3, 0xb0, RZ ;  /* 0x000000b003077824 */ /* 0x000fc800078e02ff */
        /* <DEDUP_REMOVED lines=21> */
[----:B------:R-:W-:-:S03]  /*a710*/  IMAD R5, R3, 0x44, RZ ;  /* 0x0000004403057824 */ /* 0x000fc600078e02ff */
[----:B------:R1:W-:Y:S01]  /*a720*/  STL [R1+0x4d8], R6 ;  /* 0x0004d80601007387 */ /* 0x0003e20000100800 */
[----:B------:R-:W-:Y:S02]  /*a730*/  LEA.HI.X.SX32 R10, R8, R2, 0x1, P3 ;  /* 0x00000002080a7211 */ /* 0x000fe400018f0eff */
[----:B0-----:R-:W-:Y:S01]  /*a740*/  IADD3 R9, P2, R7, R29, RZ ;  /* 0x0000001d07097210 */ /* 0x001fe20007f5e0ff */
[----:B-1----:R-:W-:-:S04]  /*a750*/  IMAD R6, R3, 0x13, RZ ;  /* 0x0000001303067824 */ /* 0x002fc800078e02ff */
[----:B------:R0:W-:Y:S01]  /*a760*/  STL [R1+0x4fc], R9 ;  /* 0x0004fc0901007387 */ /* 0x0001e20000100800 */
[C---:B------:R-:W-:Y:S01]  /*a770*/  IMAD R7, R3.reuse, 0x22, RZ ;  /* 0x0000002203077824 */ /* 0x040fe200078e02ff */
[----:B------:R-:W-:Y:S01]  /*a780*/  LEA.HI.X.SX32 R8, R6, R2, 0x1, P0 ;  /* 0x0000000206087211 */ /* 0x000fe200000f0eff */
[----:B------:R-:W-:Y:S01]  /*a790*/  IMAD R6, R3, 0xe0, RZ ;  /* 0x000000e003067824 */ /* 0x000fe200078e02ff */
[----:B------:R-:W-:Y:S01]  /*a7a0*/  STL [R1+0x608], R10 ;  /* 0x0006080a01007387 */ /* 0x000fe20000100800 */
[----:B0-----:R-:W-:-:S05]  /*a7b0*/  IADD3 R9, P3, R5, R29, RZ ;  /* 0x0000001d05097210 */ /* 0x001fca0007f7e0ff */
[----:B------:R0:W-:Y:S04]  /*a7c0*/  STL [R1+0x62c], R9 ;  /* 0x00062c0901007387 */ /* 0x0001e80000100800 */
[----:B------:R1:W-:Y:S01]  /*a7d0*/  STL [R1+0x6a0], R8 ;  /* 0x0006a00801007387 */ /* 0x0003e20000100800 */
[-C--:B0-----:R-:W-:Y:S02]  /*a7e0*/  IADD3 R9, P0, R7, R29.reuse, RZ ;  /* 0x0000001d07097210 */ /* 0x081fe40007f1e0ff */
[-C--:B-1----:R-:W-:Y:S01]  /*a7f0*/  LEA.HI.X.SX32 R8, R5, R2.reuse, 0x1, P4 ;  /* 0x0000000205087211 */ /* 0x082fe200020f0eff */
[----:B------:R-:W-:Y:S01]  /*a800*/  IMAD R5, R3, 0x78, RZ ;  /* 0x0000007803057824 */ /* 0x000fe200078e02ff */
[----:B------:R-:W-:Y:S01]  /*a810*/  IADD3 R6, P4, R6, R29, RZ ;  /* 0x0000001d06067210 */ /* 0x000fe20007f9e0ff */
[----:B------:R0:W-:Y:S01]  /*a820*/  STL [R1+0x6b4], R9 ;  /* 0x0006b40901007387 */ /* 0x0001e20000100800 */
[----:B------:R-:W-:-:S03]  /*a830*/  LEA.HI.X.SX32 R7, R7, R2, 0x1, P3 ;  /* 0x0000000207077211 */ /* 0x000fc600018f0eff */
[----:B------:R1:W-:Y:S04]  /*a840*/  STL [R1+0x518], R8 ;  /* 0x0005180801007387 */ /* 0x0003e80000100800 */
[----:B------:R2:W-:Y:S01]  /*a850*/  STL [R1+0x3bc], R6 ;  /* 0x0003bc0601007387 */ /* 0x0005e20000100800 */
[----:B0-----:R-:W-:Y:S01]  /*a860*/  IADD3 R9, P3, R5, R29, RZ ;  /* 0x0000001d05097210 */ /* 0x001fe20007f7e0ff */
[C---:B-1----:R-:W-:Y:S02]  /*a870*/  IMAD R8, R3.reuse, 0x11, RZ ;  /* 0x0000001103087824 */ /* 0x042fe400078e02ff */
[----:B------:R0:W-:Y:S01]  /*a880*/  STL [R1+0x628], R7 ;  /* 0x0006280701007387 */ /* 0x0001e20000100800 */
[----:B--2---:R-:W-:Y:S02]  /*a890*/  IMAD R6, R3, 0x3c, RZ ;  /* 0x0000003c03067824 */ /* 0x004fe400078e02ff */
[-C--:B------:R-:W-:Y:S01]  /*a8a0*/  LEA.HI.X.SX32 R10, R8, R2.reuse, 0x1, P0 ;  /* 0x00000002080a7211 */ /* 0x080fe200000f0eff */
[----:B------:R1:W-:Y:S01]  /*a8b0*/  STL [R1+0x55c], R9 ;  /* 0x00055c0901007387 */ /* 0x0003e20000100800 */
[----:B------:R-:W-:Y:S01]  /*a8c0*/  LEA.HI.X.SX32 R8, R5, R2, 0x1, P6 ;  /* 0x0000000205087211 */ /* 0x000fe200030f0eff */
[----:B------:R-:W-:-:S02]  /*a8d0*/  IMAD R5, R3, 0xa0, RZ ;  /* 0x000000a003057824 */ /* 0x000fc400078e02ff */
[----:B0-----:R-:W-:Y:S01]  /*a8e0*/  IMAD R7, R3, 0x1e, RZ ;  /* 0x0000001e03077824 */ /* 0x001fe200078e02ff */
[----:B------:R-:W-:Y:S01]  /*a8f0*/  STL [R1+0x6b0], R10 ;  /* 0x0006b00a01007387 */ /* 0x000fe20000100800 */
[----:B-1----:R-:W-:-:S05]  /*a900*/  IADD3 R9, P0, R6, R29, RZ ;  /* 0x0000001d06097210 */ /* 0x002fca0007f1e0ff */
        /* <DEDUP_REMOVED lines=13> */
[C---:B--2---:R-:W-:Y:S02]  /*a9e0*/  IMAD R5, R3.reuse, 0x34, RZ ;  /* 0x0000003403057824 */ /* 0x044fe400078e02ff */
[-C--:B------:R-:W-:Y:S01]  /*a9f0*/  LEA.HI.X.SX32 R10, R8, R2.reuse, 0x1, P6 ;  /* 0x00000002080a7211 */ /* 0x080fe200030f0eff */
[----:B------:R1:W-:Y:S01]  /*aa00*/  STL [R1+0x59c], R9 ;  /* 0x00059c0901007387 */ /* 0x0003e20000100800 */
[----:B------:R-:W-:Y:S01]  /*aa10*/  LEA.HI.X.SX32 R8, R6, R2, 0x1, P5 ;  /* 0x0000000206087211 */ /* 0x000fe200028f0eff */
[----:B0-----:R-:W-:-:S02]  /*aa20*/  IMAD R7, R3, 0x1a, RZ ;  /* 0x0000001a03077824 */ /* 0x001fc400078e02ff */
[----:B------:R-:W-:Y:S01]  /*aa30*/  STL [R1+0x6c0], R10 ;  /* 0x0006c00a01007387 */ /* 0x000fe20000100800 */
[----:B-1----:R-:W-:Y:S01]  /*aa40*/  IADD3 R9, P6, R5, R29, RZ ;  /* 0x0000001d05097210 */ /* 0x002fe20007fde0ff */
        /* <DEDUP_REMOVED lines=8> */
[----:B0-----:R-:W-:Y:S01]  /*aad0*/  IADD3 R9, P0, R6, R29, RZ ;  /* 0x0000001d06097210 */ /* 0x001fe20007f1e0ff */
[----:B------:R-:W-:Y:S01]  /*aae0*/  IMAD R6, R3, 0xd, RZ ;  /* 0x0000000d03067824 */ /* 0x000fe200078e02ff */
[----:B-1----:R-:W-:-:S03]  /*aaf0*/  LEA.HI.X.SX32 R8, R7, R2, 0x1, P6 ;  /* 0x0000000207087211 */ /* 0x002fc600030f0eff */
[----:B------:R0:W-:Y:S01]  /*ab00*/  STL [R1+0x43c], R9 ;  /* 0x00043c0901007387 */ /* 0x0001e20000100800 */
[----:B------:R-:W-:Y:S01]  /*ab10*/  IMAD R7, R3, 0x2c, RZ ;  /* 0x0000002c03077824 */ /* 0x000fe200078e02ff */
[-C--:B------:R-:W-:Y:S02]  /*ab20*/  LEA.HI.X.SX32 R6, R6, R2.reuse, 0x1, P5 ;  /* 0x0000000206067211 */ /* 0x080fe400028f0eff */
[----:B------:R1:W-:Y:S01]  /*ab30*/  STL [R1+0x668], R8 ;  /* 0x0006680801007387 */ /* 0x0003e20000100800 */
[C---:B0-----:R-:W-:Y:S02]  /*ab40*/  IADD3 R9, P6, R5.reuse, R29, RZ ;  /* 0x0000001d05097210 */ /* 0x041fe40007fde0ff */
[----:B------:R-:W-:-:S03]  /*ab50*/  LEA.HI.X.SX32 R5, R5, R2, 0x1, P1 ;  /* 0x0000000205057211 */ /* 0x000fc600008f0eff */
[----:B------:R0:W-:Y:S01]  /*ab60*/  STL [R1+0x5dc], R9 ;  /* 0x0005dc0901007387 */ /* 0x0001e20000100800 */
[----:B-1----:R-:W-:-:S03]  /*ab70*/  IMAD R8, R3, 0x16, RZ ;  /* 0x0000001603087824 */ /* 0x002fc600078e02ff */
[----:B------:R1:W-:Y:S01]  /*ab80*/  STL [R1+0x6d0], R6 ;  /* 0x0006d00601007387 */ /* 0x0003e20000100800 */
[----:B0-----:R-:W-:Y:S01]  /*ab90*/  IADD3 R9, P5, R7, R29, RZ ;  /* 0x0000001d07097210 */ /* 0x001fe20007fbe0ff */
[----:B-1----:R-:W-:-:S04]  /*aba0*/  IMAD R6, R3, 0x48, RZ ;  /* 0x0000004803067824 */ /* 0x002fc800078e02ff */
[----:B------:R0:W-:Y:S04]  /*abb0*/  STL [R1+0x68c], R9 ;  /* 0x00068c0901007387 */ /* 0x0001e80000100800 */
[----:B------:R1:W-:Y:S01]  /*abc0*/  STL [R1+0x478], R5 ;  /* 0x0004780501007387 */ /* 0x0003e20000100800 */
[-C--:B0-----:R-:W-:Y:S02]  /*abd0*/  IADD3 R9, P1, R8, R29.reuse, RZ ;  /* 0x0000001d08097210 */ /* 0x081fe40007f3e0ff */
[-C--:B-1----:R-:W-:Y:S01]  /*abe0*/  LEA.HI.X.SX32 R5, R7, R2.reuse, 0x1, P6 ;  /* 0x0000000207057211 */ /* 0x082fe200030f0eff */
[C---:B------:R-:W-:Y:S01]  /*abf0*/  IMAD R7, R3.reuse, 0x24, RZ ;  /* 0x0000002403077824 */ /* 0x040fe200078e02ff */
[----:B------:R-:W-:Y:S01]  /*ac00*/  IADD3 R10, P6, R6, R29, RZ ;  /* 0x0000001d060a7210 */ /* 0x000fe20007fde0ff */
[----:B------:R0:W-:Y:S04]  /*ac10*/  STL [R1+0x6e4], R9 ;  /* 0x0006e40901007387 */ /* 0x0001e80000100800 */
[----:B------:R1:W-:Y:S04]  /*ac20*/  STL [R1+0x5d8], R5 ;  /* 0x0005d80501007387 */ /* 0x0003e80000100800 */
[----:B------:R2:W-:Y:S01]  /*ac30*/  STL [R1+0x61c], R10 ;  /* 0x00061c0a01007387 */ /* 0x0005e20000100800 */
[----:B0-----:R-:W-:Y:S01]  /*ac40*/  LEA.HI.X.SX32 R9, R8, R2, 0x1, P5 ;  /* 0x0000000208097211 */ /* 0x001fe200028f0eff */
[----:B------:R-:W-:-:S02]  /*ac50*/  IMAD R8, R3, 0x12, RZ ;  /* 0x0000001203087824 */ /* 0x000fc400078e02ff */
[----:B-1----:R-:W-:Y:S01]  /*ac60*/  IMAD R5, R3, 0xb, RZ ;  /* 0x0000000b03057824 */ /* 0x002fe200078e02ff */
[-C--:B--2---:R-:W-:Y:S01]  /*ac70*/  IADD3 R10, P5, R7, R29.reuse, RZ ;  /* 0x0000001d070a7210 */ /* 0x084fe20007fbe0ff */
[----:B------:R0:W-:Y:S04]  /*ac80*/  STL [R1+0x688], R9 ;  /* 0x0006880901007387 */ /* 0x0001e80000100800 */
[----:B------:R1:W-:Y:S01]  /*ac90*/  STL [R1+0x6ac], R10 ;  /* 0x0006ac0a01007387 */ /* 0x0003e20000100800 */
[----:B0-----:R-:W-:Y:S01]  /*aca0*/  LEA.HI.X.SX32 R9, R5, R2, 0x1, P1 ;  /* 0x0000000205097211 */ /* 0x001fe200008f0eff */
[----:B------:R-:W-:Y:S01]  /*acb0*/  IMAD R5, R3, 0x70, RZ ;  /* 0x0000007003057824 */ /* 0x000fe200078e02ff */
[----:B-1----:R-:W-:-:S03]  /*acc0*/  IADD3 R10, P1, R8, R29, RZ ;  /* 0x0000001d080a7210 */ /* 0x002fc60007f3e0ff */
[----:B------:R0:W-:Y:S01]  /*acd0*/  STL [R1+0x6e0], R9 ;  /* 0x0006e00901007387 */ /* 0x0001e20000100800 */
[----:B------:R-:W-:-:S03]  /*ace0*/  LEA.HI.X.SX32 R6, R6, R2, 0x1, P2 ;  /* 0x0000000206067211 */ /* 0x000fc600010f0eff */
[----:B------:R1:W-:Y:S01]  /*acf0*/  STL [R1+0x6f4], R10 ;  /* 0x0006f40a01007387 */ /* 0x0003e20000100800 */
[-C--:B------:R-:W-:Y:S01]  /*ad00*/  LEA.HI.X.SX32 R7, R7, R2.reuse, 0x1, P6 ;  /* 0x0000000207077211 */ /* 0x080fe200030f0eff */
[----:B0-----:R-:W-:Y:S01]  /*ad10*/  IMAD R9, R3, 0x38, RZ ;  /* 0x0000003803097824 */ /* 0x001fe200078e02ff */
[-C--:B-1----:R-:W-:Y:S01]  /*ad20*/  IADD3 R10, P2, R5, R29.reuse, RZ ;  /* 0x0000001d050a7210 */ /* 0x082fe20007f5e0ff */
[----:B------:R0:W-:Y:S03]  /*ad30*/  STL [R1+0x4f8], R6 ;  /* 0x0004f80601007387 */ /* 0x0001e60000100800 */
[----:B------:R-:W-:Y:S01]  /*ad40*/  IADD3 R11, P6, R9, R29, RZ ;  /* 0x0000001d090b7210 */ /* 0x000fe20007fde0ff */
[----:B------:R1:W-:Y:S04]  /*ad50*/  STL [R1+0x57c], R10 ;  /* 0x00057c0a01007387 */ /* 0x0003e80000100800 */
[----:B------:R2:W-:Y:S01]  /*ad60*/  STL [R1+0x618], R7 ;  /* 0x0006180701007387 */ /* 0x0005e20000100800 */
[----:B0-----:R-:W-:Y:S01]  /*ad70*/  IMAD R6, R3, 0x1c, RZ ;  /* 0x0000001c03067824 */ /* 0x001fe200078e02ff */
[----:B-1----:R-:W-:-:S02]  /*ad80*/  LEA.HI.X.SX32 R10, R8, R2, 0x1, P5 ;  /* 0x00000002080a7211 */ /* 0x002fc400028f0eff */
[----:B------:R0:W-:Y:S01]  /*ad90*/  STL [R1+0x65c], R11 ;  /* 0x00065c0b01007387 */ /* 0x0001e20000100800 */
[----:B--2---:R-:W-:-:S03]  /*ada0*/  IMAD R7, R3, 0x9, RZ ;  /* 0x0000000903077824 */ /* 0x004fc600078e02ff */
[----:B------:R1:W-:Y:S01]  /*adb0*/  STL [R1+0x6a8], R10 ;  /* 0x0006a80a01007387 */ /* 0x0003e20000100800 */
[----:B------:R-:W-:Y:S01]  /*adc0*/  IMAD R8, R3, 0xe, RZ ;  /* 0x0000000e03087824 */ /* 0x000fe200078e02ff */
[----:B0-----:R-:W-:Y:S02]  /*add0*/  IADD3 R11, P5, R6, R29, RZ ;  /* 0x0000001d060b7210 */ /* 0x001fe40007fbe0ff */
[----:B-1----:R-:W-:-:S03]  /*ade0*/  LEA.HI.X.SX32 R10, R7, R2, 0x1, P1 ;  /* 0x00000002070a7211 */ /* 0x002fc600008f0eff */
[----:B------:R0:W-:Y:S01]  /*adf0*/  STL [R1+0x6cc], R11 ;  /* 0x0006cc0b01007387 */ /* 0x0001e20000100800 */
[----:B------:R-:W-:-:S03]  /*ae00*/  IMAD R7, R3, 0x50, RZ ;  /* 0x0000005003077824 */ /* 0x000fc600078e02ff */
[----:B------:R1:W-:Y:S01]  /*ae10*/  STL [R1+0x6f0], R10 ;  /* 0x0006f00a01007387 */ /* 0x0003e20000100800 */
[-C--:B0-----:R-:W-:Y:S02]  /*ae20*/  IADD3 R11, P1, R8, R29.reuse, RZ ;  /* 0x0000001d080b7210 */ /* 0x081fe40007f3e0ff */
[----:B-1----:R-:W-:Y:S01]  /*ae30*/  LEA.HI.X.SX32 R10, R5, R2, 0x1, P4 ;  /* 0x00000002050a7211 */ /* 0x002fe200020f0eff */
[----:B------:R-:W-:Y:S02]  /*ae40*/  IMAD R5, R3, 0x28, RZ ;  /* 0x0000002803057824 */ /* 0x000fe400078e02ff */
[----:B------:R0:W-:Y:S01]  /*ae50*/  STL [R1+0x704], R11 ;  /* 0x0007040b01007387 */ /* 0x0001e20000100800 */
[----:B------:R-:W-:-:S03]  /*ae60*/  IADD3 R12, P4, R7, R29, RZ ;  /* 0x0000001d070c7210 */ /* 0x000fc60007f9e0ff */
[----:B------:R1:W-:Y:S01]  /*ae70*/  STL [R1+0x3b8], R10 ;  /* 0x0003b80a01007387 */ /* 0x0003e20000100800 */
[-C--:B0-----:R-:W-:Y:S02]  /*ae80*/  LEA.HI.X.SX32 R11, R9, R2.reuse, 0x1, P2 ;  /* 0x00000002090b7211 */ /* 0x081fe400010f0eff */
[----:B------:R-:W-:Y:S01]  /*ae90*/  IADD3 R9, P2, R5, R29, RZ ;  /* 0x0000001d05097210 */ /* 0x000fe20007f5e0ff */
[----:B-1----:R-:W-:Y:S01]  /*aea0*/  IMAD R10, R3, 0x14, RZ ;  /* 0x00000014030a7824 */ /* 0x002fe200078e02ff */
[----:B------:R-:W-:Y:S01]  /*aeb0*/  STL [R1+0x5fc], R12 ;  /* 0x0005fc0c01007387 */ /* 0x000fe20000100800 */
[----:B------:R-:W-:-:S03]  /*aec0*/  LEA.HI.X.SX32 R6, R6, R2, 0x1, P6 ;  /* 0x0000000206067211 */ /* 0x000fc600030f0eff */
[----:B------:R0:W-:Y:S04]  /*aed0*/  STL [R1+0x578], R11 ;  /* 0x0005780b01007387 */ /* 0x0001e80000100800 */
[----:B------:R1:W-:Y:S01]  /*aee0*/  STL [R1+0x69c], R9 ;  /* 0x00069c0901007387 */ /* 0x0003e20000100800 */
[----:B------:R-:W-:Y:S01]  /*aef0*/  LEA.HI.X.SX32 R8, R8, R2, 0x1, P5 ;  /* 0x0000000208087211 */ /* 0x000fe200028f0eff */
[----:B0-----:R-:W-:Y:S01]  /*af00*/  IMAD R11, R3, 0xa, RZ ;  /* 0x0000000a030b7824 */ /* 0x001fe200078e02ff */
[-C--:B-1----:R-:W-:Y:S01]  /*af10*/  IADD3 R9, P6, R10, R29.reuse, RZ ;  /* 0x0000001d0a097210 */ /* 0x082fe20007fde0ff */
[----:B------:R0:W-:Y:S03]  /*af20*/  STL [R1+0x658], R6 ;  /* 0x0006580601007387 */ /* 0x0001e60000100800 */
[----:B------:R-:W-:Y:S01]  /*af30*/  IADD3 R12, P5, R11, R29, RZ ;  /* 0x0000001d0b0c7210 */ /* 0x000fe20007fbe0ff */
[----:B------:R1:W-:Y:S01]  /*af40*/  STL [R1+0x6ec], R9 ;  /* 0x0006ec0901007387 */ /* 0x0003e20000100800 */
[----:B0-----:R-:W-:-:S03]  /*af50*/  IMAD R6, R3, 0x7, RZ ;  /* 0x0000000703067824 */ /* 0x001fc600078e02ff */
[----:B------:R0:W-:Y:S01]  /*af60*/  STL [R1+0x6c8], R8 ;  /* 0x0006c80801007387 */ /* 0x0001e20000100800 */
[C---:B-1----:R-:W-:Y:S01]  /*af70*/  IMAD R9, R3.reuse, 0x60, RZ ;  /* 0x0000006003097824 */ /* 0x042fe200078e02ff */
[----:B------:R-:W-:Y:S02]  /*af80*/  LEA.HI.X.SX32 R6, R6, R2, 0x1, P1 ;  /* 0x0000000206067211 */ /* 0x000fe400008f0eff */
[----:B------:R1:W-:Y:S01]  /*af90*/  STL [R1+0x714], R12 ;  /* 0x0007140c01007387 */ /* 0x0003e20000100800 */
[----:B0-----:R-:W-:-:S03]  /*afa0*/  IMAD R8, R3, 0x30, RZ ;  /* 0x0000003003087824 */ /* 0x001fc600078e02ff */
[----:B------:R0:W-:Y:S01]  /*afb0*/  STL [R1+0x700], R6 ;  /* 0x0007000601007387 */ /* 0x0001e20000100800 */
[----:B-1----:R-:W-:-:S05]  /*afc0*/  IADD3 R12, P1, R9, R29, RZ ;  /* 0x0000001d090c7210 */ /* 0x002fca0007f3e0ff */
[----:B------:R1:W-:Y:S01]  /*afd0*/  STL [R1+0x5bc], R12 ;  /* 0x0005bc0c01007387 */ /* 0x0003e20000100800 */
[-C--:B0-----:R-:W-:Y:S01]  /*afe0*/  LEA.HI.X.SX32 R6, R7, R2.reuse, 0x1, P3 ;  /* 0x0000000207067211 */ /* 0x081fe200018f0eff */
[----:B------:R-:W-:Y:S01]  /*aff0*/  IMAD R7, R3, 0x18, RZ ;  /* 0x0000001803077824 */ /* 0x000fe200078e02ff */
[----:B------:R-:W-:-:S03]  /*b000*/  LEA.HI.X.SX32 R5, R5, R2, 0x1, P4 ;  /* 0x0000000205057211 */ /* 0x000fc600020f0eff */
[----:B------:R0:W-:Y:S01]  /*b010*/  STL [R1+0x4b8], R6 ;  /* 0x0004b80601007387 */ /* 0x0001e20000100800 */
[-C--:B-1----:R-:W-:Y:S02]  /*b020*/  IADD3 R12, P3, R8, R29.reuse, RZ ;  /* 0x0000001d080c7210 */ /* 0x082fe40007f7e0ff */
[----:B------:R-:W-:-:S03]  /*b030*/  IADD3 R13, P4, R7, R29, RZ ;  /* 0x0000001d070d7210 */ /* 0x000fc60007f9e0ff */
[----:B------:R1:W-:Y:S01]  /*b040*/  STL [R1+0x67c], R12 ;  /* 0x00067c0c01007387 */ /* 0x0003e20000100800 */
[----:B0-----:R-:W-:-:S03]  /*b050*/  IMAD R6, R3, 0xc, RZ ;  /* 0x0000000c03067824 */ /* 0x001fc600078e02ff */
[----:B------:R0:W-:Y:S01]  /*b060*/  STL [R1+0x5f8], R5 ;  /* 0x0005f80501007387 */ /* 0x0001e20000100800 */
[----:B-1----:R-:W-:-:S03]  /*b070*/  LEA.HI.X.SX32 R12, R10, R2, 0x1, P2 ;  /* 0x000000020a0c7211 */ /* 0x002fc600010f0eff */
[----:B------:R-:W-:Y:S01]  /*b080*/  STL [R1+0x6dc], R13 ;  /* 0x0006dc0d01007387 */ /* 0x000fe20000100800 */
[----:B------:R-:W-:Y:S01]  /*b090*/  IADD3 R14, P2, R6, R29, RZ ;  /* 0x0000001d060e7210 */ /* 0x000fe20007f5e0ff */
[C---:B------:R-:W-:Y:S02]  /*b0a0*/  IMAD R10, R3.reuse, 0x5, RZ ;  /* 0x00000005030a7824 */ /* 0x040fe400078e02ff */
[----:B0-----:R-:W-:Y:S01]  /*b0b0*/  IMAD R5, R3, 0x6, RZ ;  /* 0x0000000603057824 */ /* 0x001fe200078e02ff */
[----:B------:R0:W-:Y:S04]  /*b0c0*/  STL [R1+0x698], R12 ;  /* 0x0006980c01007387 */ /* 0x0001e80000100800 */
[----:B------:R-:W-:Y:S01]  /*b0d0*/  STL [R1+0x70c], R14 ;  /* 0x00070c0e01007387 */ /* 0x000fe20000100800 */
[----:B0-----:R-:W-:-:S02]  /*b0e0*/  LEA.HI.X.SX32 R12, R11, R2, 0x1, P6 ;  /* 0x000000020b0c7211 */ /* 0x001fc400030f0eff */
[----:B------:R-:W-:Y:S02]  /*b0f0*/  IADD3 R13, P6, R5, R29, RZ ;  /* 0x0000001d050d7210 */ /* 0x000fe40007fde0ff */
[-C--:B------:R-:W-:Y:S01]  /*b100*/  LEA.HI.X.SX32 R11, R10, R2.reuse, 0x1, P5 ;  /* 0x000000020a0b7211 */ /* 0x080fe200028f0eff */
[----:B------:R0:W-:Y:S01]  /*b110*/  STL [R1+0x6e8], R12 ;  /* 0x0006e80c01007387 */ /* 0x0001e20000100800 */
[----:B------:R-:W-:-:S03]  /*b120*/  LEA.HI.X.SX32 R10, R9, R2, 0x1, P0 ;  /* 0x00000002090a7211 */ /* 0x000fc600000f0eff */
[----:B------:R-:W-:Y:S01]  /*b130*/  STL [R1+0x724], R13 ;  /* 0x0007240d01007387 */ /* 0x000fe20000100800 */
[----:B0-----:R-:W-:-:S03]  /*b140*/  LEA R12, P5, R3, R29, 0x7 ;  /* 0x0000001d030c7211 */ /* 0x001fc600078a38ff */
[----:B------:R0:W-:Y:S01]  /*b150*/  STL [R1+0x710], R11 ;  /* 0x0007100b01007387 */ /* 0x0001e20000100800 */
[----:B------:R-:W-:-:S03]  /*b160*/  LEA.HI.X.SX32 R9, R8, R2, 0x1, P1 ;  /* 0x0000000208097211 */ /* 0x000fc600008f0eff */
[----:B------:R-:W-:Y:S01]  /*b170*/  STL [R1+0x53c], R12 ;  /* 0x00053c0c01007387 */ /* 0x000fe20000100800 */
[----:B------:R-:W-:-:S03]  /*b180*/  LEA.HI.X.SX32 R8, R7, R2, 0x1, P3 ;  /* 0x0000000207087211 */ /* 0x000fc600018f0eff */
[----:B------:R1:W-:Y:S01]  /*b190*/  STL [R1+0x438], R10 ;  /* 0x0004380a01007387 */ /* 0x0003e20000100800 */
[----:B0-----:R-:W-:-:S05]  /*b1a0*/  LEA R11, P0, R3, R29, 0x6 ;  /* 0x0000001d030b7211 */ /* 0x001fca00078030ff */
[----:B------:R-:W-:Y:S01]  /*b1b0*/  STL [R1+0x63c], R11 ;  /* 0x00063c0b01007387 */ /* 0x000fe20000100800 */
[----:B-1----:R-:W-:-:S03]  /*b1c0*/  LEA R10, P1, R3, R29, 0x5 ;  /* 0x0000001d030a7211 */ /* 0x002fc600078228ff */
[----:B------:R0:W-:Y:S04]  /*b1d0*/  STL [R1+0x5b8], R9 ;  /* 0x0005b80901007387 */ /* 0x0001e80000100800 */
[----:B------:R-:W-:Y:S04]  /*b1e0*/  STL [R1+0x6bc], R10 ;  /* 0x0006bc0a01007387 */ /* 0x000fe80000100800 */
[----:B------:R1:W-:Y:S01]  /*b1f0*/  STL [R1+0x678], R8 ;  /* 0x0006780801007387 */ /* 0x0003e20000100800 */
[C---:B0-----:R-:W-:Y:S01]  /*b200*/  LEA R9, P3, R3.reuse, R29, 0x4 ;  /* 0x0000001d03097211 */ /* 0x041fe200078620ff */
[----:B------:R-:W-:Y:S01]  /*b210*/  IMAD.SHL.U32 R7, R3, 0x2, RZ ;  /* 0x0000000203077824 */ /* 0x000fe200078e00ff */
[----:B-1----:R-:W-:-:S03]  /*b220*/  LEA.HI.X.SX32 R8, R6, R2, 0x1, P4 ;  /* 0x0000000206087211 */ /* 0x002fc600020f0eff */
[----:B------:R0:W-:Y:S01]  /*b230*/  STL [R1+0x6fc], R9 ;  /* 0x0006fc0901007387 */ /* 0x0001e20000100800 */
[----:B------:R-:W-:-:S03]  /*b240*/  IMAD R6, R3, 0x3, RZ ;  /* 0x0000000303067824 */ /* 0x000fc600078e02ff */
[----:B------:R1:W-:Y:S01]  /*b250*/  STL [R1+0x6d8], R8 ;  /* 0x0006d80801007387 */ /* 0x0003e20000100800 */
[----:B0-----:R-:W-:Y:S02]  /*b260*/  LEA R9, P4, R3, R29, 0x3 ;  /* 0x0000001d03097211 */ /* 0x001fe400078818ff */
[-C--:B-1----:R-:W-:Y:S01]  /*b270*/  LEA.HI.X.SX32 R8, R5, R2.reuse, 0x1, P2 ;  /* 0x0000000205087211 */ /* 0x082fe200010f0eff */
[----:B------:R-:W-:Y:S02]  /*b280*/  IMAD.SHL.U32 R5, R3, 0x40, RZ ;  /* 0x0000004003057824 */ /* 0x000fe400078e00ff */
[----:B------:R0:W-:Y:S04]  /*b290*/  STL [R1+0x71c], R9 ;  /* 0x00071c0901007387 */ /* 0x0001e80000100800 */
[----:B------:R1:W-:Y:S01]  /*b2a0*/  STL [R1+0x708], R8 ;  /* 0x0007080801007387 */ /* 0x0003e20000100800 */
[----:B------:R-:W-:-:S02]  /*b2b0*/  LEA.HI.X.SX32 R5, R5, R2, 0x1, P5 ;  /* 0x0000000205057211 */ /* 0x000fc400028f0eff */
[-C--:B0-----:R-:W-:Y:S02]  /*b2c0*/  IADD3 R9, P2, R7, R29.reuse, RZ ;  /* 0x0000001d07097210 */ /* 0x081fe40007f5e0ff */
[----:B-1----:R-:W-:Y:S02]  /*b2d0*/  LEA.HI.X.SX32 R8, R6, R2, 0x1, P6 ;  /* 0x0000000206087211 */ /* 0x002fe400030f0eff */
[C---:B------:R-:W-:Y:S01]  /*b2e0*/  LEA R6, P6, R3.reuse, R29, 0x2 ;  /* 0x0000001d03067211 */ /* 0x040fe200078c10ff */
[----:B------:R0:W-:Y:S04]  /*b2f0*/  STL [R1+0x734], R9 ;  /* 0x0007340901007387 */ /* 0x0001e80000100800 */
[----:B------:R1:W-:Y:S04]  /*b300*/  STL [R1+0x720], R8 ;  /* 0x0007200801007387 */ /* 0x0003e80000100800 */
[----:B------:R2:W-:Y:S01]  /*b310*/  STL [R1+0x72c], R6 ;  /* 0x00072c0601007387 */ /* 0x0005e20000100800 */
[----:B0-----:R-:W-:-:S03]  /*b320*/  IMAD.SHL.U32 R9, R3, 0x20, RZ ;  /* 0x0000002003097824 */ /* 0x001fc600078e00ff */
[----:B------:R0:W-:Y:S01]  /*b330*/  STL [R1+0x538], R5 ;  /* 0x0005380501007387 */ /* 0x0001e20000100800 */
[----:B-1----:R-:W-:Y:S01]  /*b340*/  IMAD.SHL.U32 R8, R3, 0x10, RZ ;  /* 0x0000001003087824 */ /* 0x002fe200078e00ff */
[----:B------:R-:W-:Y:S01]  /*b350*/  LEA.HI.X.SX32 R9, R9, R2, 0x1, P0 ;  /* 0x0000000209097211 */ /* 0x000fe200000f0eff */
[----:B--2---:R-:W-:-:S03]  /*b360*/  IMAD.SHL.U32 R6, R3, 0x8, RZ ;  /* 0x0000000803067824 */ /* 0x004fc600078e00ff */
[-C--:B------:R-:W-:Y:S01]  /*b370*/  LEA.HI.X.SX32 R8, R8, R2.reuse, 0x1, P1 ;  /* 0x0000000208087211 */ /* 0x080fe200008f0eff */
[----:B0-----:R-:W-:Y:S01]  /*b380*/  IMAD.SHL.U32 R5, R3, 0x4, RZ ;  /* 0x0000000403057824 */ /* 0x001fe200078e00ff */
[-C--:B------:R-:W-:Y:S01]  /*b390*/  LEA.HI.X.SX32 R6, R6, R2.reuse, 0x1, P3 ;  /* 0x0000000206067211 */ /* 0x080fe200018f0eff */
[----:B------:R-:W-:Y:S03]  /*b3a0*/  STL [R1+0x638], R9 ;  /* 0x0006380901007387 */ /* 0x000fe60000100800 */
[-C--:B------:R-:W-:Y:S01]  /*b3b0*/  LEA.HI.X.SX32 R5, R5, R2.reuse, 0x1, P4 ;  /* 0x0000000205057211 */ /* 0x080fe200020f0eff */
[----:B------:R-:W-:Y:S01]  /*b3c0*/  STL [R1+0x6b8], R8 ;  /* 0x0006b80801007387 */ /* 0x000fe20000100800 */
[-C--:B------:R-:W-:Y:S02]  /*b3d0*/  LEA.HI.X.SX32 R3, R3, R2.reuse, 0x1, P2 ;  /* 0x0000000203037211 */ /* 0x080fe400010f0eff */
[----:B------:R-:W-:Y:S01]  /*b3e0*/  LEA.HI.X.SX32 R2, R7, R2, 0x1, P6 ;  /* 0x0000000207027211 */ /* 0x000fe200030f0eff */
[----:B------:R-:W-:Y:S04]  /*b3f0*/  STL [R1+0x6f8], R6 ;  /* 0x0006f80601007387 */ /* 0x000fe80000100800 */
[----:B------:R-:W-:Y:S04]  /*b400*/  STL [R1+0x718], R5 ;  /* 0x0007180501007387 */ /* 0x000fe80000100800 */
[----:B------:R-:W2:Y:S04]  /*b410*/  LDL R7, [R1+0x1f0] ;  /* 0x0001f00001077983 */ /* 0x000ea80000100800 */
[----:B------:R-:W0:Y:S04]  /*b420*/  S2R R29, SR_TID.X ;  /* 0x00000000001d7919 */ /* 0x000e280000002100 */
[----:B------:R-:W-:Y:S04]  /*b430*/  STL [R1+0x730], R3 ;  /* 0x0007300301007387 */ /* 0x000fe80000100800 */
[----:B------:R1:W-:Y:S04]  /*b440*/  STL [R1+0x728], R2 ;  /* 0x0007280201007387 */ /* 0x0003e80000100800 */
[----:B------:R3:W-:Y:S04]  /*b450*/  STL [R1+0xf0], RZ ;  /* 0x0000f0ff01007387 */ /* 0x0007e80000100800 */
[----:B------:R3:W-:Y:S04]  /*b460*/  STL [R1+0xf4], RZ ;  /* 0x0000f4ff01007387 */ /* 0x0007e80000100800 */
[----:B------:R3:W-:Y:S04]  /*b470*/  STL [R1+0xf8], RZ ;  /* 0x0000f8ff01007387 */ /* 0x0007e80000100800 */
[----:B------:R3:W-:Y:S01]  /*b480*/  STL [R1+0xfc], RZ ;  /* 0x0000fcff01007387 */ /* 0x0007e20000100800 */
[----:B0-----:R-:W-:-:S03]  /*b490*/  LOP3.LUT R29, R29, 0x7f, RZ, 0xc0, !PT ;  /* 0x0000007f1d1d7812 */ /* 0x001fc600078ec0ff */
[----:B------:R3:W-:Y:S04]  /*b4a0*/  STL [R1+0xd0], RZ ;  /* 0x0000d0ff01007387 */ /* 0x0007e80000100800 */
[----:B------:R3:W-:Y:S04]  /*b4b0*/  STL [R1+0xd4], RZ ;  /* 0x0000d4ff01007387 */ /* 0x0007e80000100800 */
[----:B------:R3:W-:Y:S04]  /*b4c0*/  STL [R1+0xd8], RZ ;  /* 0x0000d8ff01007387 */ /* 0x0007e80000100800 */
[----:B------:R3:W-:Y:S04]  /*b4d0*/  STL [R1+0xdc], RZ ;  /* 0x0000dcff01007387 */ /* 0x0007e80000100800 */
[----:B------:R3:W-:Y:S01]  /*b4e0*/  STL [R1+0x130], RZ ;  /* 0x000130ff01007387 */ /* 0x0007e20000100800 */
[----:B------:R-:W-:-:S03]  /*b4f0*/  IMAD.SHL.U32 R29, R29, 0x2, RZ ;  /* 0x000000021d1d7824 */ /* 0x000fc600078e00ff */
[----:B------:R3:W-:Y:S04]  /*b500*/  STL [R1+0x134], RZ ;  /* 0x000134ff01007387 */ /* 0x0007e80000100800 */
[----:B------:R3:W-:Y:S04]  /*b510*/  STL [R1+0x138], RZ ;  /* 0x000138ff01007387 */ /* 0x0007e80000100800 */
[----:B------:R3:W-:Y:S04]  /*b520*/  STL [R1+0x13c], RZ ;  /* 0x00013cff01007387 */ /* 0x0007e80000100800 */
[----:B------:R3:W-:Y:S04]  /*b530*/  STL [R1+0x120], RZ ;  /* 0x000120ff01007387 */ /* 0x0007e80000100800 */
[----:B------:R3:W-:Y:S01]  /*b540*/  STL [R1+0x124], RZ ;  /* 0x000124ff01007387 */ /* 0x0007e20000100800 */
[----:B-1----:R-:W-:-:S03]  /*b550*/  LOP3.LUT R2, R29, 0x30, RZ, 0x3c, !PT ;  /* 0x000000301d027812 */ /* 0x002fc600078e3cff */
[----:B------:R3:W-:Y:S01]  /*b560*/  STL [R1+0x128], RZ ;  /* 0x000128ff01007387 */ /* 0x0007e20000100800 */
[----:B------:R-:W-:-:S03]  /*b570*/  LOP3.LUT R3, R29, 0x20, RZ, 0x3c, !PT ;  /* 0x000000201d037812 */ /* 0x000fc600078e3cff */
[----:B------:R3:W-:Y:S01]  /*b580*/  STL [R1+0x12c], RZ ;  /* 0x00012cff01007387 */ /* 0x0007e20000100800 */
[----:B------:R-:W-:-:S03]  /*b590*/  LOP3.LUT R2, R29, 0x60, RZ, 0x3c, !PT ;  /* 0x000000601d027812 */ /* 0x000fc600078e3cff */
[----:B------:R3:W-:Y:S01]  /*b5a0*/  STL [R1+0xe0], RZ ;  /* 0x0000e0ff01007387 */ /* 0x0007e20000100800 */
[----:B------:R-:W-:-:S03]  /*b5b0*/  LOP3.LUT R3, R29, 0x50, RZ, 0x3c, !PT ;  /* 0x000000501d037812 */ /* 0x000fc600078e3cff */
[----:B------:R3:W-:Y:S01]  /*b5c0*/  STL [R1+0xe4], RZ ;  /* 0x0000e4ff01007387 */ /* 0x0007e20000100800 */
[----:B------:R-:W-:-:S03]  /*b5d0*/  LOP3.LUT R3, R4, 0x40, RZ, 0x3c, !PT ;  /* 0x0000004004037812 */ /* 0x000fc600078e3cff */
[----:B------:R3:W-:Y:S04]  /*b5e0*/  STL [R1+0xe8], RZ ;  /* 0x0000e8ff01007387 */ /* 0x0007e80000100800 */
[----:B------:R3:W-:Y:S04]  /*b5f0*/  STL [R1+0xec], RZ ;  /* 0x0000ecff01007387 */ /* 0x0007e80000100800 */
[----:B------:R3:W-:Y:S04]  /*b600*/  STL [R1+0x50], RZ ;  /* 0x000050ff01007387 */ /* 0x0007e80000100800 */
[----:B------:R3:W-:Y:S04]  /*b610*/  STL [R1+0x54], RZ ;  /* 0x000054ff01007387 */ /* 0x0007e80000100800 */
[----:B------:R3:W-:Y:S04]  /*b620*/  STL [R1+0x58], RZ ;  /* 0x000058ff01007387 */ /* 0x0007e80000100800 */
[----:B------:R3:W-:Y:S01]  /*b630*/  STL [R1+0x5c], RZ ;  /* 0x00005cff01007387 */ /* 0x0007e20000100800 */
[----:B------:R-:W-:-:S02]  /*b640*/  ULDC UR4, c[0x0][0x18c] ;  /* 0x0000630000047ab9 */ /* 0x000fc40000000800 */
[----:B------:R-:W-:Y:S01]  /*b650*/  USHF.L.U32 UR4, UR4, 0x7, URZ ;  /* 0x0000000704047899 */ /* 0x000fe2000800063f */
[C---:B------:R-:W-:Y:S02]  /*b660*/  LOP3.LUT R5, R29.reuse, 0x10, RZ, 0x3c, !PT ;  /* 0x000000101d057812 */ /* 0x040fe400078e3cff */
[C---:B------:R-:W-:Y:S01]  /*b670*/  LOP3.LUT R5, R29.reuse, 0x40, RZ, 0x3c, !PT ;  /* 0x000000401d057812 */ /* 0x040fe200078e3cff */
[----:B------:R-:W-:Y:S01]  /*b680*/  USHF.R.S32.HI UR5, URZ, 0x1f, UR4 ;  /* 0x0000001f3f057899 */ /* 0x000fe20008011404 */
[----:B------:R-:W-:Y:S01]  /*b690*/  LOP3.LUT R5, R29, 0x70, RZ, 0x3c, !PT ;  /* 0x000000701d057812 */ /* 0x000fe200078e3cff */
[----:B------:R-:W-:Y:S02]  /*b6a0*/  USHF.L.U32 UR8, UR4, 0x1, URZ ;  /* 0x0000000104087899 */ /* 0x000fe4000800063f */
[----:B------:R-:W-:Y:S01]  /*b6b0*/  USHF.L.U64.HI UR5, UR4, 0x1, UR5 ;  /* 0x0000000104057899 */ /* 0x000fe20008010205 */
[----:B--2---:R-:W-:-:S05]  /*b6c0*/  LOP3.LUT R2, R7, 0x40, RZ, 0x3c, !PT ;  /* 0x0000004007027812 */ /* 0x004fca00078e3cff */
[----:B------:R3:W-:Y:S04]  /*b6d0*/  STL [R1+0x954], R2 ;  /* 0x0009540201007387 */ /* 0x0007e80000100800 */
[----:B------:R3:W-:Y:S02]  /*b6e0*/  STL [R1+0x270], R3 ;  /* 0x0002700301007387 */ /* 0x0007e40000100800 */
.L_x_3:
[----:B---3-5:R-:W2:Y:S01]  /*b6f0*/  LDL R3, [R1+0x1f8] ;  /* 0x0001f80001037983 */ /* 0x028ea20000100800 */
[----:B------:R-:W-:-:S03]  /*b700*/  IMAD.MOV.U32 R5, RZ, RZ, -0x80 ;  /* 0xffffff80ff057424 */ /* 0x000fc600078e00ff */
[----:B--2---:R0:W-:Y:S04]  /*b710*/  STL [R1+0x1638], R3 ;  /* 0x0016380301007387 */ /* 0x0041e80000100800 */
[----:B------:R-:W2:Y:S04]  /*b720*/  LDL R2, [R1+0x1fc] ;  /* 0x0001fc0001027983 */ /* 0x000ea80000100800 */
[----:B0-----:R-:W3:Y:S04]  /*b730*/  LDL R3, [R1+0x334] ;  /* 0x0003340001037983 */ /* 0x001ee80000100800 */
[----:B------:R-:W-:Y:S04]  /*b740*/  STL [R1+0x1600], R28 ;  /* 0x0016001c01007387 */ /* 0x000fe80000100800 */
        /* <DEDUP_REMOVED lines=14> */
[----:B------:R0:W-:Y:S04]  /*b830*/  STL [R1+0x1634], R26 ;  /* 0x0016341a01007387 */ /* 0x0001e80000100800 */
        /* <DEDUP_REMOVED lines=85> */
[----:B------:R-:W-:Y:S01]  /*bd90*/  STL [R1+0x14c4], R29 ;  /* 0x0014c41d01007387 */ /* 0x000fe20000100800 */
[----:B---3--:R-:W-:-:S03]  /*bda0*/  IMAD R5, R3, R5, c[0x0][0x180] ;  /* 0x0000600003057624 */ /* 0x008fc600078e0205 */
[----:B------:R-:W-:Y:S04]  /*bdb0*/  STL [R1+0x14c8], R29 ;  /* 0x0014c81d01007387 */ /* 0x000fe80000100800 */
[----:B------:R-:W-:Y:S04]  /*bdc0*/  STL [R1+0x14cc], R29 ;  /* 0x0014cc1d01007387 */ /* 0x000fe80000100800 */
[----:B------:R-:W-:Y:S04]  /*bdd0*/  STL [R1+0x14d0], R29 ;  /* 0x0014d01d01007387 */ /* 0x000fe80000100800 */
[----:B------:R-:W-:Y:S04]  /*bde0*/  STL [R1+0xb78], R0 ;  /* 0x000b780001007387 */ /* 0x000fe80000100800 */
[----:B------:R-:W2:Y:S01]  /*bdf0*/  LDL.LU R3, [R1+0x1638] ;  /* 0x0016380001037983 */ /* 0x000ea20000300800 */
[----:B------:R-:W-:-:S02]  /*be00*/  ISETP.GT.AND P0, PT, R5, RZ, PT ;  /* 0x000000ff0500720c */ /* 0x000fc40003f04270 */
[----:B0-----:R-:W-:-:S11]  /*be10*/  PRMT R26, RZ, 0x7610, R26 ;  /* 0x00007610ff1a7816 */ /* 0x001fd6000000001a */
[----:B--2---:R-:W2:Y:S01]  /*be20*/  @P0 LDG.E.U16 R26, [R2.64] ;  /* 0x00000006021a0981 */ /* 0x004ea2000c1e1500 */
[----:B------:R-:W-:-:S03]  /*be30*/  ISETP.GT.AND P1, PT, R5, 0x1, PT ;  /* 0x000000010500780c */ /* 0x000fc60003f24270 */
[----:B--2---:R0:W-:Y:S04]  /*be40*/  STL [R1+0xc], R26 ;  /* 0x00000c1a01007387 */ /* 0x0041e80000100800 */
[----:B0-----:R-:W2:Y:S04]  /*be50*/  LDL.LU R26, [R1+0x1634] ;  /* 0x00163400011a7983 */ /* 0x001ea80000300800 */
[----:B------:R-:W3:Y:S04]  /*be60*/  LDL R2, [R1+0x730] ;  /* 0x0007300001027983 */ /* 0x000ee80000100800 */
[----:B------:R-:W3:Y:S01]  /*be70*/  LDL R3, [R1+0x734] ;  /* 0x0007340001037983 */ /* 0x000ee20000100800 */
[----:B------:R-:W-:-:S02]  /*be80*/  PRMT R28, RZ, 0x7610, R28 ;  /* 0x00007610ff1c7816 */ /* 0x000fc4000000001c */
[----:B---3--:R-:W-:-:S04]  /*be90*/  @P1 LOP3.LUT R3, R3, R2, RZ, 0x3c, !PT ;  /* 0x0000000203031212 */ /* 0x008fc800078e3cff */
[----:B------:R-:W-:-:S04]  /*bea0*/  @P1 LOP3.LUT R2, R3, R2, RZ, 0x3c, !PT ;  /* 0x0000000203021212 */ /* 0x000fc800078e3cff */
[----:B------:R-:W-:-:S05]  /*beb0*/  @P1 LOP3.LUT R3, R3, R2, RZ, 0x3c, !PT ;  /* 0x0000000203031212 */ /* 0x000fca00078e3cff */
[----:B------:R-:W3:Y:S01]  /*bec0*/  @P1 LDG.E.U16 R28, [R2.64] ;  /* 0x00000006021c1981 */ /* 0x000ee2000c1e1500 */
[----:B------:R-:W-:-:S03]  /*bed0*/  ISETP.GT.AND P2, PT, R5, 0x2, PT ;  /* 0x000000020500780c */ /* 0x000fc60003f44270 */
[----:B---3--:R0:W-:Y:S04]  /*bee0*/  STL [R1+0x1c], R28 ;  /* 0x00001c1c01007387 */ /* 0x0081e80000100800 */
[----:B0-----:R-:W3:Y:S04]  /*bef0*/  LDL.LU R28, [R1+0x1630] ;  /* 0x00163000011c7983 */ /* 0x001ee80000300800 */
[----:B------:R-:W4:Y:S04]  /*bf00*/  LDL R2, [R1+0x728] ;  /* 0x0007280001027983 */ /* 0x000f280000100800 */
[----:B------:R-:W4:Y:S01]  /*bf10*/  LDL R3, [R1+0x72c] ;  /* 0x00072c0001037983 */ /* 0x000f220000100800 */
[----:B--2---:R-:W-:-:S02]  /*bf20*/  PRMT R26, RZ, 0x7610, R26 ;  /* 0x00007610ff1a7816 */ /* 0x004fc4000000001a */
[----:B----4-:R-:W-:-:S04]  /*bf30*/  @P2 LOP3.LUT R3, R3, R2, RZ, 0x3c, !PT ;  /* 0x0000000203032212 */ /* 0x010fc800078e3cff */
[----:B------:R-:W-:-:S04]  /*bf40*/  @P2 LOP3.LUT R2, R3, R2, RZ, 0x3c, !PT ;  /* 0x0000000203022212 */ /* 0x000fc800078e3cff */
[----:B------:R-:W-:-:S05]  /*bf50*/  @P2 LOP3.LUT R3, R3, R2, RZ, 0x3c, !PT ;  /* 0x0000000203032212 */ /* 0x000fca00078e3cff */
[----:B------:R-:W2:Y:S01]  /*bf60*/  @P2 LDG.E.U16 R26, [R2.64] ;  /* 0x00000006021a2981 */ /* 0x000ea2000c1e1500 */
[----:B------:R-:W-:-:S03]  /*bf70*/  ISETP.GT.AND P3, PT, R5, 0x3, PT ;  /* 0x000000030500780c */ /* 0x000fc60003f64270 */
[----:B--2---:R0:W-:Y:S04]  /*bf80*/  STL [R1+0x2d4], R26 ;  /* 0x0002d41a01007387 */ /* 0x0041e80000100800 */
[----:B0-----:R-:W2:Y:S04]  /*bf90*/  LDL.LU R26, [R1+0x162c] ;  /* 0x00162c00011a7983 */ /* 0x001ea80000300800 */
[----:B------:R-:W4:Y:S04]  /*bfa0*/  LDL R2, [R1+0x720] ;  /* 0x0007200001027983 */ /* 0x000f280000100800 */
[----:B------:R-:W4:Y:S01]  /*bfb0*/  LDL R3, [R1+0x724] ;  /* 0x0007240001037983 */ /* 0x000f220000100800 */
[----:B---3--:R-:W-:-:S02]  /*bfc0*/  PRMT R28, RZ, 0x7610, R28 ;  /* 0x00007610ff1c7816 */ /* 0x008fc4000000001c */
[----:B----4-:R-:W-:-:S04]  /*bfd0*/  @P3 LOP3.LUT R3, R3, R2, RZ, 0x3c, !PT ;  /* 0x0000000203033212 */ /* 0x010fc800078e3cff */
        /* <DEDUP_REMOVED lines=8> */
[----:B------:R-:W-:-:S02]  /*c060*/  PRMT R24, RZ, 0x7610, R24 ;  /* 0x00007610ff187816 */ /* 0x000fc40000000018 */
[----:B----4-:R-:W-:-:S04]  /*c070*/  @P4 LOP3.LUT R3, R3, R2, RZ, 0x3c, !PT ;  /* 0x0000000203034212 */ /* 0x010fc800078e3cff */
[----:B------:R-:W-:-:S04]  /*c080*/  @P4 LOP3.LUT R2, R3, R2, RZ, 0x3c, !PT ;  /* 0x0000000203024212 */ /* 0x000fc800078e3cff */
[----:B------:R-:W-:-:S05]  /*c090*/  @P4 LOP3.LUT R3, R3, R2, RZ, 0x3c, !PT ;  /* 0x0000000203034212 */ /* 0x000fca00078e3cff */
[----:B------:R-:W4:Y:S01]  /*c0a0*/  @P4 LDG.E.U16 R24, [R2.64] ;  /* 0x0000000602184981 */ /* 0x000f22000c1e1500 */
[----:B------:R-:W-:-:S03]  /*c0b0*/  ISETP.GT.AND P5, PT, R5, 0x5, PT ;  /* 0x000000050500780c */ /* 0x000fc60003fa4270 */
[----:B----4-:R0:W-:Y:S04]  /*c0c0*/  STL [R1+0x330], R24 ;  /* 0x0003301801007387 */ /* 0x0101e80000100800 */
[----:B0-----:R-:W4:Y:S04]  /*c0d0*/  LDL.LU R24, [R1+0x1624] ;  /* 0x0016240001187983 */ /* 0x001f280000300800 */
[----:B------:R-:W3:Y:S04]  /*c0e0*/  LDL R2, [R1+0x710] ;  /* 0x0007100001027983 */ /* 0x000ee80000100800 */
[----:B------:R-:W3:Y:S01]  /*c0f0*/  LDL R3, [R1+0x714] ;  /* 0x0007140001037983 */ /* 0x000ee20000100800 */
[----:B--2---:R-:W-:-:S02]  /*c100*/  PRMT R26, RZ, 0x7610, R26 ;  /* 0x00007610ff1a7816 */ /* 0x004fc4000000001a */
[----:B---3--:R-:W-:-:S04]  /*c110*/  @P5 LOP3.LUT R3, R3, R2, RZ, 0x3c, !PT ;  /* 0x0000000203035212 */ /* 0x008fc800078e3cff */
[----:B------:R-:W-:-:S04]  /*c120*/  @P5 LOP3.LUT R2, R3, R2, RZ, 0x3c, !PT ;  /* 0x0000000203025212 */ /* 0x000fc800078e3cff */
[----:B------:R-:W-:-:S05]  /*c130*/  @P5 LOP3.LUT R3, R3, R2, RZ, 0x3c, !PT ;  /* 0x0000000203035212 */ /* 0x000fca00078e3cff */
[----:B------:R-:W2:Y:S01]  /*c140*/  @P5 LDG.E.U16 R26, [R2.64] ;  /* 0x00000006021a5981 */ /* 0x000ea2000c1e1500 */
        /* <DEDUP_REMOVED lines=33> */
[----:B------:R-:W2:Y:S04]  /*c360*/  LDL R2, [R1+0x6f0] ;  /* 0x0006f00001027983 */ /* 0x000ea80000100800 */
[----:B------:R-:W2:Y:S01]  /*c370*/  LDL R3, [R1+0x6f4] ;  /* 0x0006f40001037983 */ /* 0x000ea20000100800 */
[----:B----4-:R-:W-:-:S02]  /*c380*/  PRMT R24, RZ, 0x7610, R24 ;  /* 0x00007610ff187816 */ /* 0x010fc40000000018 */
[----:B--2---:R-:W-:-:S04]  /*c390*/  @P2 LOP3.LUT R3, R3, R2, RZ, 0x3c, !PT ;  /* 0x0000000203032212 */ /* 0x004fc800078e3cff */
        /* <DEDUP_REMOVED lines=16> */
[----:B------:R-:W2:Y:S04]  /*c4a0*/  LDL R2, [R1+0x6e0] ;  /* 0x0006e00001027983 */ /* 0x000ea80000100800 */
[----:B------:R-:W2:Y:S01]  /*c4b0*/  LDL R3, [R1+0x6e4] ;  /* 0x0006e40001037983 */ /* 0x000ea20000100800 */
[----:B---3--:R-:W-:-:S02]  /*c4c0*/  PRMT R28, RZ, 0x7610, R28 ;  /* 0x00007610ff1c7816 */ /* 0x008fc4000000001c */
[----:B--2---:R-:W-:-:S04]  /*c4d0*/  @P4 LOP3.LUT R3, R3, R2, RZ, 0x3c, !PT ;  /* 0x0000000203034212 */ /* 0x004fc800078e3cff */
        /* <DEDUP_REMOVED lines=8> */
[----:B----4-:R-:W-:-:S02]  /*c560*/  PRMT R26, RZ, 0x7610, R26 ;  /* 0x00007610ff1a7816 */ /* 0x010fc4000000001a */
        /* <DEDUP_REMOVED lines=43> */
[----:B------:R0:W3:Y:S04]  /*c820*/  @P4 LDG.E.U16 R28, [R2.64] ;  /* 0x00000006021c4981 */ /* 0x0000e8000c1e1500 */
[----:B0-----:R-:W2:Y:S04]  /*c830*/  LDL R2, [R1+0x6b0] ;  /* 0x0006b00001027983 */ /* 0x001ea80000100800 */
[----:B------:R-:W2:Y:S01]  /*c840*/  LDL R3, [R1+0x6b4] ;  /* 0x0006b40001037983 */ /* 0x000ea20000100800 */
[----:B------:R-:W-:Y:S02]  /*c850*/  ISETP.GT.AND P1, PT, R5, 0x11, PT ;  /* 0x000000110500780c */ /* 0x000fe40003f24270 */
[----:B----4-:R-:W-:-:S11]  /*c860*/  PRMT R24, RZ, 0x7610, R24 ;  /* 0x00007610ff187816 */ /* 0x010fd60000000018 */
[----:B--2---:R-:W-:-:S04]  /*c870*/  @P1 LOP3.LUT R3, R3, R2, RZ, 0x3c, !PT ;  /* 0x0000000203031212 */ /* 0x004fc800078e3cff */
[----:B------:R-:W-:-:S04]  /*c880*/  @P1 LOP3.LUT R2, R3, R2, RZ, 0x3c, !PT ;  /* 0x0000000203021212 */ /* 0x000fc800078e3cff */
[----:B------:R-:W-:-:S05]  /*c890*/  @P1 LOP3.LUT R3, R3, R2, RZ, 0x3c, !PT ;  /* 0x0000000203031212 */ /* 0x000fca00078e3cff */
[----:B------:R-:W2:Y:S04]  /*c8a0*/  @P1 LDG.E.U16 R24, [R2.64] ;  /* 0x0000000602181981 */ /* 0x000ea8000c1e1500 */
[----:B---3--:R-:W-:Y:S01]  /*c8b0*/  STL [R1+0x1490], R28 ;  /* 0x0014901c01007387 */ /* 0x008fe20000100800 */
        /* <DEDUP_REMOVED lines=65> */
[----:B---3--:R-:W-:-:S02]  /*ccd0*/  PRMT R26, RZ, 0x7610, R26 ;  /* 0x00007610ff1a7816 */ /* 0x008fc4000000001a */
[----:B--2---:R-:W-:-:S04]  /*cce0*/  @P2 LOP3.LUT R3, R3, R2, RZ, 0x3c, !PT ;  /* 0x0000000203032212 */ /* 0x004fc800078e3cff */
[----:B------:R-:W-:-:S04]  /*ccf0*/  @P2 LOP3.LUT R2, R3, R2, RZ, 0x3c, !PT ;  /* 0x0000000203022212 */ /* 0x000fc800078e3cff */
[----:B------:R-:W-:-:S05]  /*cd00*/  @P2 LOP3.LUT R3, R3, R2, RZ, 0x3c, !PT ;  /* 0x0000000203032212 */ /* 0x000fca00078e3cff */
[----:B------:R0:W2:Y:S04]  /*cd10*/  @P2 LDG.E.U16 R26, [R2.64] ;  /* 0x00000006021a2981 */ /* 0x0000a8000c1e1500 */
[----:B0-----:R-:W3:Y:S04]  /*cd20*/  LDL R2, [R1+0x670] ;  /* 0x0006700001027983 */ /* 0x001ee80000100800 */
[----:B------:R-:W3:Y:S01]  /*cd30*/  LDL R3, [R1+0x674] ;  /* 0x0006740001037983 */ /* 0x000ee20000100800 */
[----:B------:R-:W-:Y:S02]  /*cd40*/  ISETP.GT.AND P3, PT, R5, 0x19, PT ;  /* 0x000000190500780c */ /* 0x000fe40003f64270 */
[----:B----4-:R-:W-:-:S11]  /*cd50*/  PRMT R22, RZ, 0x7610, R22 ;  /* 0x00007610ff167816 */ /* 0x010fd60000000016 */
        /* <DEDUP_REMOVED lines=77> */
[----:B------:R-:W-:-:S11]  /*d230*/  PRMT R22, RZ, 0x7610, R22 ;  /* 0x00007610ff167816 */ /* 0x000fd60000000016 */
        /* <DEDUP_REMOVED lines=9> */
[----:B------:R-:W-:-:S02]  /*d2d0*/  PRMT R27, RZ, 0x7610, R27 ;  /* 0x00007610ff1b7816 */ /* 0x000fc4000000001b */
[----:B--2---:R-:W-:-:S04]  /*d2e0*/  @P2 LOP3.LUT R3, R3, R2, RZ, 0x3c, !PT ;  /* 0x0000000203032212 */ /* 0x004fc800078e3cff */
[----:B------:R-:W-:-:S04]  /*d2f0*/  @P2 LOP3.LUT R2, R3, R2, RZ, 0x3c, !PT ;  /* 0x0000000203022212 */ /* 0x000fc800078e3cff */
[----:B------:R-:W-:-:S05]  /*d300*/  @P2 LOP3.LUT R3, R3, R2, RZ, 0x3c, !PT ;  /* 0x0000000203032212 */ /* 0x000fca00078e3cff */
[----:B------:R-:W2:Y:S01]  /*d310*/  @P2 LDG.E.U16 R27, [R2.64] ;  /* 0x00000006021b2981 */ /* 0x000ea2000c1e1500 */
[----:B------:R-:W-:-:S03]  /*d320*/  ISETP.GT.AND P3, PT, R5, 0x23, PT ;  /* 0x000000230500780c */ /* 0x000fc60003f64270 */
[----:B--2---:R0:W-:Y:S04]  /*d330*/  STL [R1+0x280], R27 ;  /* 0x0002801b01007387 */ /* 0x0041e80000100800 */
[----:B0-----:R-:W2:Y:S04]  /*d340*/  LDL.LU R27, [R1+0x15b8] ;  /* 0x0015b800011b7983 */ /* 0x001ea80000300800 */
        /* <DEDUP_REMOVED lines=66> */
[----:B---3--:R0:W-:Y:S04]  /*d770*/  STL [R1], R20 ;  /* 0x0000001401007387 */ /* 0x0081e80000100800 */
        /* <DEDUP_REMOVED lines=68> */
[----:B0-----:R-:W3:Y:S04]  /*dbc0*/  LDL R2, [R1+0x5b0] ;  /* 0x0005b00001027983 */ /* 0x001ee80000100800 */
[----:B------:R-:W3:Y:S01]  /*dbd0*/  LDL R3, [R1+0x5b4] ;  /* 0x0005b40001037983 */ /* 0x000ee20000100800 */
[----:B------:R-:W-:Y:S02]  /*dbe0*/  ISETP.GT.AND P2, PT, R5, 0x31, PT ;  /* 0x000000310500780c */ /* 0x000fe40003f44270 */
[----:B--2---:R-:W-:-:S11]  /*dbf0*/  PRMT R27, RZ, 0x7610, R27 ;  /* 0x00007610ff1b7816 */ /* 0x004fd6000000001b */
[----:B---3--:R-:W-:-:S04]  /*dc00*/  @P2 LOP3.LUT R3, R3, R2, RZ, 0x3c, !PT ;  /* 0x0000000203032212 */ /* 0x008fc800078e3cff */
        /* <DEDUP_REMOVED lines=10> */
[----:B------:R-:W3:Y:S04]  /*dcb0*/  @P3 LDG.E.U16 R25, [R2.64] ;  /* 0x0000000602193981 */ /* 0x000ee8000c1e1500 */
[----:B--2---:R-:W-:Y:S04]  /*dcc0*/  STL [R1+0x1460], R27 ;  /* 0x0014601b01007387 */ /* 0x004fe80000100800 */
[----:B------:R-:W-:Y:S01]  /*dcd0*/  STL [R1+0x1464], R27 ;  /* 0x0014641b01007387 */ /* 0x000fe20000100800 */
[----:B------:R-:W-:-:S03]  /*dce0*/  ISETP.GT.AND P4, PT, R5, 0x33, PT ;  /* 0x000000330500780c */ /* 0x000fc60003f84270 */
[----:B---3--:R0:W-:Y:S04]  /*dcf0*/  STL [R1+0x254], R25 ;  /* 0x0002541901007387 */ /* 0x0081e80000100800 */
        /* <DEDUP_REMOVED lines=73> */
[----:B------:R-:W3:Y:S04]  /*e190*/  @P0 LDG.E.U16 R16, [R2.64] ;  /* 0x0000000602100981 */ /* 0x000ee8000c1e1500 */
[----:B--2---:R-:W-:Y:S04]  /*e1a0*/  STL [R1+0x145c], R25 ;  /* 0x00145c1901007387 */ /* 0x004fe80000100800 */
[----:B------:R-:W-:Y:S04]  /*e1b0*/  STL [R1+0x1468], R25 ;  /* 0x0014681901007387 */ /* 0x000fe80000100800 */
[----:B------:R-:W-:Y:S04]  /*e1c0*/  STL [R1+0x146c], R25 ;  /* 0x00146c1901007387 */ /* 0x000fe80000100800 */
[----:B---3--:R0:W-:Y:S04]  /*e1d0*/  STL [R1+0x240], R16 ;  /* 0x0002401001007387 */ /* 0x0081e80000100800 */
[----:B0-----:R-:W2:Y:S04]  /*e1e0*/  LDL.LU R16, [R1+0x156c] ;  /* 0x00156c0001107983 */ /* 0x001ea80000300800 */
[----:B------:R-:W3:Y:S04]  /*e1f0*/  LDL R2, [R1+0x560] ;  /* 0x0005600001027983 */ /* 0x000ee80000100800 */
[----:B------:R-:W3:Y:S01]  /*e200*/  LDL R3, [R1+0x564] ;  /* 0x0005640001037983 */ /* 0x000ee20000100800 */
[----:B------:R-:W-:-:S02]  /*e210*/  ISETP.GT.AND P2, PT, R5, 0x3b, PT ;  /* 0x0000003b0500780c */ /* 0x000fc40003f44270 */
        /* <DEDUP_REMOVED lines=54> */
[----:B------:R0:W2:Y:S04]  /*e580*/  @P2 LDG.E.U16 R16, [R2.64] ;  /* 0x0000000602102981 */ /* 0x0000a8000c1e1500 */
[----:B0-----:R-:W4:Y:S04]  /*e590*/  LDL R2, [R1+0x530] ;  /* 0x0005300001027983 */ /* 0x001f280000100800 */
[----:B------:R-:W4:Y:S01]  /*e5a0*/  LDL R3, [R1+0x534] ;  /* 0x0005340001037983 */ /* 0x000f220000100800 */
[----:B------:R-:W-:Y:S02]  /*e5b0*/  ISETP.GT.AND P3, PT, R5, 0x41, PT ;  /* 0x000000410500780c */ /* 0x000fe40003f64270 */
[----:B---3--:R-:W-:-:S11]  /*e5c0*/  PRMT R23, RZ, 0x7610, R23 ;  /* 0x00007610ff177816 */ /* 0x008fd60000000017 */
[----:B----4-:R-:W-:-:S04]  /*e5d0*/  @P3 LOP3.LUT R3, R3, R2, RZ, 0x3c, !PT ;  /* 0x0000000203033212 */ /* 0x010fc800078e3cff */
[----:B------:R-:W-:-:S04]  /*e5e0*/  @P3 LOP3.LUT R2, R3, R2, RZ, 0x3c, !PT ;  /* 0x0000000203023212 */ /* 0x000fc800078e3cff */
[----:B------:R-:W-:-:S05]  /*e5f0*/  @P3 LOP3.LUT R3, R3, R2, RZ, 0x3c, !PT ;  /* 0x0000000203033212 */ /* 0x000fca00078e3cff */
[----:B------:R0:W3:Y:S04]  /*e600*/  @P3 LDG.E.U16 R23, [R2.64] ;  /* 0x0000000602173981 */ /* 0x0000e8000c1e1500 */
[----:B0-----:R-:W4:Y:S04]  /*e610*/  LDL R2, [R1+0x528] ;  /* 0x0005280001027983 */ /* 0x001f280000100800 */
[----:B------:R-:W4:Y:S01]  /*e620*/  LDL R3, [R1+0x52c] ;  /* 0x00052c0001037983 */ /* 0x000f220000100800 */
[----:B------:R-:W-:Y:S02]  /*e630*/  ISETP.GT.AND P4, PT, R5, 0x42, PT ;  /* 0x000000420500780c */ /* 0x000fe40003f84270 */
[----:B------:R-:W-:-:S11]  /*e640*/  PRMT R14, RZ, 0x7610, R14 ;  /* 0x00007610ff0e7816 */ /* 0x000fd6000000000e */
[----:B----4-:R-:W-:-:S04]  /*e650*/  @P4 LOP3.LUT R3, R3, R2, RZ, 0x3c, !PT ;  /* 0x0000000203034212 */ /* 0x010fc800078e3cff */
[----:B------:R-:W-:-:S04]  /*e660*/  @P4 LOP3.LUT R2, R3, R2, RZ, 0x3c, !PT ;  /* 0x0000000203024212 */ /* 0x000fc800078e3cff */
[----:B------:R-:W-:-:S05]  /*e670*/  @P4 LOP3.LUT R3, R3, R2, RZ, 0x3c, !PT ;  /* 0x0000000203034212 */ /* 0x000fca00078e3cff */
[----:B------:R-:W4:Y:S04]  /*e680*/  @P4 LDG.E.U16 R14, [R2.64] ;  /* 0x00000006020e4981 */ /* 0x000f28000c1e1500 */
[----:B---3--:R-:W-:Y:S04]  /*e690*/  STL [R1+0x1470], R23 ;  /* 0x0014701701007387 */ /* 0x008fe80000100800 */
[----:B------:R-:W-:Y:S04]  /*e6a0*/  STL [R1+0x1474], R23 ;  /* 0x0014741701007387 */ /* 0x000fe80000100800 */
[----:B------:R-:W-:Y:S04]  /*e6b0*/  STL [R1+0x1478], R23 ;  /* 0x0014781701007387 */ /* 0x000fe80000100800 */
[----:B----4-:R0:W-:Y:S04]  /*e6c0*/  STL [R1+0x22c], R14 ;  /* 0x00022c0e01007387 */ /* 0x0101e80000100800 */
[----:B0-----:R-:W3:Y:S04]  /*e6d0*/  LDL.LU R14, [R1+0x1554] ;  /* 0x00155400010e7983 */ /* 0x001ee80000300800 */
[----:B------:R-:W4:Y:S04]  /*e6e0*/  LDL R2, [R1+0x520] ;  /* 0x0005200001027983 */ /* 0x000f280000100800 */
[----:B------:R-:W4:Y:S01]  /*e6f0*/  LDL R3, [R1+0x524] ;  /* 0x0005240001037983 */ /* 0x000f220000100800 */
[----:B------:R-:W-:-:S02]  /*e700*/  ISETP.GT.AND P1, PT, R5, 0x43, PT ;  /* 0x000000430500780c */ /* 0x000fc40003f24270 */
[----:B------:R-:W-:-:S11]  /*e710*/  PRMT R21, RZ, 0x7610, R21 ;  /* 0x00007610ff157816 */ /* 0x000fd60000000015 */
        /* <DEDUP_REMOVED lines=140> */
[----:B------:R0:W3:Y:S04]  /*efe0*/  @P4 LDG.E.U16 R19, [R2.64] ;  /* 0x0000000602134981 */ /* 0x0000e8000c1e1500 */
[----:B0-----:R-:W2:Y:S04]  /*eff0*/  LDL R2, [R1+0x4a8] ;  /* 0x0004a80001027983 */ /* 0x001ea80000100800 */
[----:B------:R-:W2:Y:S01]  /*f000*/  LDL R3, [R1+0x4ac] ;  /* 0x0004ac0001037983 */ /* 0x000ea20000100800 */
[----:B------:R-:W-:Y:S02]  /*f010*/  ISETP.GT.AND P1, PT, R5, 0x52, PT ;  /* 0x000000520500780c */ /* 0x000fe40003f24270 */
[----:B------:R-:W-:-:S11]  /*f020*/  PRMT R12, RZ, 0x7610, R12 ;  /* 0x00007610ff0c7816 */ /* 0x000fd6000000000c */
[----:B--2---:R-:W-:-:S04]  /*f030*/  @P1 LOP3.LUT R3, R3, R2, RZ, 0x3c, !PT ;  /* 0x0000000203031212 */ /* 0x004fc800078e3cff */
[----:B------:R-:W-:-:S04]  /*f040*/  @P1 LOP3.LUT R2, R3, R2, RZ, 0x3c, !PT ;  /* 0x0000000203021212 */ /* 0x000fc800078e3cff */
[----:B------:R-:W-:-:S05]  /*f050*/  @P1 LOP3.LUT R3, R3, R2, RZ, 0x3c, !PT ;  /* 0x0000000203031212 */ /* 0x000fca00078e3cff */
[----:B------:R-:W2:Y:S04]  /*f060*/  @P1 LDG.E.U16 R12, [R2.64] ;  /* 0x00000006020c1981 */ /* 0x000ea8000c1e1500 */
[----:B---3--:R-:W-:Y:S04]  /*f070*/  STL [R1+0x1454], R19 ;  /* 0x0014541301007387 */ /* 0x008fe80000100800 */
[----:B------:R-:W-:Y:S04]  /*f080*/  STL [R1+0x1484], R19 ;  /* 0x0014841301007387 */ /* 0x000fe80000100800 */
[----:B------:R-:W-:Y:S04]  /*f090*/  STL [R1+0x1488], R19 ;  /* 0x0014881301007387 */ /* 0x000fe80000100800 */
[----:B--2---:R0:W-:Y:S04]  /*f0a0*/  STL [R1+0x200], R12 ;  /* 0x0002000c01007387 */ /* 0x0041e80000100800 */
[----:B0-----:R-:W2:Y:S04]  /*f0b0*/  LDL.LU R12, [R1+0x1524] ;  /* 0x00152400010c7983 */ /* 0x001ea80000300800 */
[----:B------:R-:W3:Y:S04]  /*f0c0*/  LDL R2, [R1+0x4a0] ;  /* 0x0004a00001027983 */ /* 0x000ee80000100800 */
[----:B------:R-:W3:Y:S01]  /*f0d0*/  LDL R3, [R1+0x4a4] ;  /* 0x0004a40001037983 */ /* 0x000ee20000100800 */
[----:B------:R-:W-:-:S02]  /*f0e0*/  ISETP.GT.AND P0, PT, R5, 0x53, PT ;  /* 0x000000530500780c */ /* 0x000fc40003f04270 */
[----:B----4-:R-:W-:-:S11]  /*f0f0*/  PRMT R7, RZ, 0x7610, R7 ;  /* 0x00007610ff077816 */ /* 0x010fd60000000007 */
[----:B---3--:R-:W-:-:S04]  /*f100*/  @P0 LOP3.LUT R3, R3, R2, RZ, 0x3c, !PT ;  /* 0x0000000203030212 */ /* 0x008fc800078e3cff */
        /* <DEDUP_REMOVED lines=11> */
[----:B---3--:R0:W-:Y:S04]  /*f1c0*/  STL [R1+0x244], R7 ;  /* 0x0002440701007387 */ /* 0x0081e80000100800 */
[----:B0-----:R-:W3:Y:S04]  /*f1d0*/  LDL R7, [R1+0x47c] ;  /* 0x00047c0001077983 */ /* 0x001ee80000100800 */
[----:B----4-:R0:W-:Y:S04]  /*f1e0*/  STL [R1+0x23c], R6 ;  /* 0x00023c0601007387 */ /* 0x0101e80000100800 */
[----:B0-----:R-:W4:Y:S04]  /*f1f0*/  LDL.LU R6, [R1+0x1520] ;  /* 0x0015200001067983 */ /* 0x001f280000300800 */
[----:B------:R-:W2:Y:S04]  /*f200*/  LDL R2, [R1+0x490] ;  /* 0x0004900001027983 */ /* 0x000ea80000100800 */
[----:B------:R-:W2:Y:S01]  /*f210*/  LDL R3, [R1+0x494] ;  /* 0x0004940001037983 */ /* 0x000ea20000100800 */
[----:B------:R-:W-:-:S02]  /*f220*/  ISETP.GT.AND P3, PT, R5, 0x55, PT ;  /* 0x000000550500780c */ /* 0x000fc40003f64270 */
[----:B------:R-:W-:-:S11]  /*f230*/  PRMT R17, RZ, 0x7610, R17 ;  /* 0x00007610ff117816 */ /* 0x000fd60000000011 */
        /* <DEDUP_REMOVED lines=24> */
[C---:B------:R-:W-:Y:S02]  /*f3c0*/  ISETP.GT.AND P0, PT, R5.reuse, 0x58, PT ;  /* 0x000000580500780c */ /* 0x040fe40003f04270 */
[----:B------:R-:W-:Y:S01]  /*f3d0*/  PRMT R12, RZ, 0x7610, R12 ;  /* 0x00007610ff0c7816 */ /* 0x000fe2000000000c */
[----:B--2---:R0:W-:Y:S04]  /*f3e0*/  STL [R1+0x230], R17 ;  /* 0x0002301101007387 */ /* 0x0041e80000100800 */
[----:B0-----:R-:W2:Y:S04]  /*f3f0*/  LDL.LU R17, [R1+0x1514] ;  /* 0x0015140001117983 */ /* 0x001ea80000300800 */
[----:B------:R-:W2:Y:S02]  /*f400*/  LDL R3, [R1+0x478] ;  /* 0x0004780001037983 */ /* 0x000ea40000100800 */
[----:B---3--:R-:W-:Y:S01]  /*f410*/  @P0 IMAD.MOV.U32 R2, RZ, RZ, R7 ;  /* 0x000000ffff020224 */ /* 0x008fe200078e0007 */
[----:B------:R-:W-:-:S02]  /*f420*/  ISETP.GT.AND P2, PT, R5, 0x59, PT ;  /* 0x000000590500780c */ /* 0x000fc40003f44270 */
[----:B------:R-:W-:Y:S01]  /*f430*/  ISETP.GT.AND P3, PT, R5, 0x5a, PT ;  /* 0x0000005a0500780c */ /* 0x000fe20003f64270 */
[----:B------:R-:W3:Y:S04]  /*f440*/  LDL R7, [R1+0x45c] ;  /* 0x00045c0001077983 */ /* 0x000ee80000100800 */
[----:B--2---:R0:W2:Y:S04]  /*f450*/  @P0 LDG.E.U16 R12, [R2.64] ;  /* 0x00000006020c0981 */ /* 0x0040a8000c1e1500 */
[----:B0-----:R-:W2:Y:S04]  /*f460*/  LDL R2, [R1+0x470] ;  /* 0x0004700001027983 */ /* 0x001ea80000100800 */
[----:B------:R-:W2:Y:S01]  /*f470*/  LDL R3, [R1+0x474] ;  /* 0x0004740001037983 */ /* 0x000ea20000100800 */
[----:B------:R-:W-:-:S02]  /*f480*/  PRMT R17, RZ, 0x7610, R17 ;  /* 0x00007610ff117816 */ /* 0x000fc40000000011 */
[----:B--2---:R-:W-:-:S04]  /*f490*/  @P2 LOP3.LUT R3, R3, R2, RZ, 0x3c, !PT ;  /* 0x0000000203032212 */ /* 0x004fc800078e3cff */
[----:B------:R-:W-:-:S04]  /*f4a0*/  @P2 LOP3.LUT R2, R3, R2, RZ, 0x3c, !PT ;  /* 0x0000000203022212 */ /* 0x000fc800078e3cff */
[----:B------:R-:W-:-:S05]  /*f4b0*/  @P2 LOP3.LUT R3, R3, R2, RZ, 0x3c, !PT ;  /* 0x0000000203032212 */ /* 0x000fca00078e3cff */
[----:B------:R0:W2:Y:S04]  /*f4c0*/  @P2 LDG.E.U16 R17, [R2.64] ;  /* 0x0000000602112981 */ /* 0x0000a8000c1e1500 */
[----:B0-----:R-:W2:Y:S04]  /*f4d0*/  LDL R2, [R1+0x468] ;  /* 0x0004680001027983 */ /* 0x001ea80000100800 */
[----:B------:R-:W2:Y:S01]  /*f4e0*/  LDL R3, [R1+0x46c] ;  /* 0x00046c0001037983 */ /* 0x000ea20000100800 */
[----:B------:R-:W-:Y:S02]  /*f4f0*/  PRMT R10, RZ, 0x7610, R10 ;  /* 0x00007610ff0a7816 */ /* 0x000fe4000000000a */
[----:B--2---:R-:W-:-:S04]  /*f500*/  @P3 LOP3.LUT R3, R3, R2, RZ, 0x3c, !PT ;  /* 0x0000000203033212 */ /* 0x004fc800078e3cff */
[----:B------:R-:W-:-:S04]  /*f510*/  @P3 LOP3.LUT R2, R3, R2, RZ, 0x3c, !PT ;  /* 0x0000000203023212 */ /* 0x000fc800078e3cff */
[----:B------:R-:W-:-:S05]  /*f520*/  @P3 LOP3.LUT R3, R3, R2, RZ, 0x3c, !PT ;  /* 0x0000000203033212 */ /* 0x000fca00078e3cff */
[----:B------:R-:W2:Y:S04]  /*f530*/  @P3 LDG.E.U16 R10, [R2.64] ;  /* 0x00000006020a3981 */ /* 0x000ea8000c1e1500 */
[----:B------:R-:W-:Y:S04]  /*f540*/  STL [R1+0x1450], R17 ;  /* 0x0014501101007387 */ /* 0x000fe80000100800 */
[----:B------:R-:W-:Y:S01]  /*f550*/  STL [R1+0x148c], R17 ;  /* 0x00148c1101007387 */ /* 0x000fe20000100800 */
        /* <DEDUP_REMOVED lines=13> */
[----:B------:R-:W4:Y:S02]  /*f630*/  LDL R3, [R1+0x458] ;  /* 0x0004580001037983 */ /* 0x000f240000100800 */
[----:B---3--:R-:W-:Y:S01]  /*f640*/  @P0 IMAD.MOV.U32 R2, RZ, RZ, R7 ;  /* 0x000000ffff020224 */ /* 0x008fe200078e0007 */
[----:B------:R-:W-:-:S02]  /*f650*/  ISETP.GT.AND P1, PT, R5, 0x5d, PT ;  /* 0x0000005d0500780c */ /* 0x000fc40003f24270 */
[----:B------:R-:W-:Y:S01]  /*f660*/  PRMT R10, RZ, 0x7610, R10 ;  /* 0x00007610ff0a7816 */ /* 0x000fe2000000000a */
[----:B------:R-:W3:Y:S01]  /*f670*/  LDL R7, [R1+0x430] ;  /* 0x0004300001077983 */ /* 0x000ee20000100800 */
[----:B--2---:R-:W-:-:S06]  /*f680*/  PRMT R6, RZ, 0x7610, R6 ;  /* 0x00007610ff067816 */ /* 0x004fcc0000000006 */
[----:B----4-:R0:W2:Y:S04]  /*f690*/  @P0 LDG.E.U16 R6, [R2.64] ;  /* 0x0000000602060981 */ /* 0x0100a8000c1e1500 */
[----:B0-----:R-:W4:Y:S04]  /*f6a0*/  LDL R2, [R1+0x450] ;  /* 0x0004500001027983 */ /* 0x001f280000100800 */
[----:B------:R-:W4:Y:S02]  /*f6b0*/  LDL R3, [R1+0x454] ;  /* 0x0004540001037983 */ /* 0x000f240000100800 */
[----:B----4-:R-:W-:-:S04]  /*f6c0*/  @P1 LOP3.LUT R3, R3, R2, RZ, 0x3c, !PT ;  /* 0x0000000203031212 */ /* 0x010fc800078e3cff */
[----:B------:R-:W-:-:S04]  /*f6d0*/  @P1 LOP3.LUT R2, R3, R2, RZ, 0x3c, !PT ;  /* 0x0000000203021212 */ /* 0x000fc800078e3cff */
[----:B------:R-:W-:-:S05]  /*f6e0*/  @P1 LOP3.LUT R3, R3, R2, RZ, 0x3c, !PT ;  /* 0x0000000203031212 */ /* 0x000fca00078e3cff */
[----:B------:R-:W4:Y:S04]  /*f6f0*/  @P1 LDG.E.U16 R10, [R2.64] ;  /* 0x00000006020a1981 */ /* 0x000f28000c1e1500 */
[----:B--2---:R0:W-:Y:S04]  /*f700*/  STL [R1+0x224], R6 ;  /* 0x0002240601007387 */ /* 0x0041e80000100800 */
[----:B0-----:R-:W2:Y:S04]  /*f710*/  LDL R6, [R1+0x434] ;  /* 0x0004340001067983 */ /* 0x001ea80000100800 */
[----:B----4-:R0:W-:Y:S04]  /*f720*/  STL [R1+0x220], R10 ;  /* 0x0002200a01007387 */ /* 0x0101e80000100800 */
[----:B0-----:R-:W4:Y:S04]  /*f730*/  LDL.LU R10, [R1+0x1508] ;  /* 0x00150800010a7983 */ /* 0x001f280000300800 */
[----:B------:R-:W2:Y:S04]  /*f740*/  LDL R2, [R1+0x448] ;  /* 0x0004480001027983 */ /* 0x000ea80000100800 */
[----:B------:R-:W2:Y:S01]  /*f750*/  LDL R3, [R1+0x44c] ;  /* 0x00044c0001037983 */ /* 0x000ea20000100800 */
[----:B------:R-:W-:-:S02]  /*f760*/  ISETP.GT.AND P2, PT, R5, 0x5e, PT ;  /* 0x0000005e0500780c */ /* 0x000fc40003f44270 */
[----:B----4-:R-:W-:-:S11]  /*f770*/  PRMT R10, RZ, 0x7610, R10 ;  /* 0x00007610ff0a7816 */ /* 0x010fd6000000000a */
        /* <DEDUP_REMOVED lines=19> */
[----:B------:R-:W-:-:S02]  /*f8b0*/  ISETP.GT.AND P0, PT, R5, 0x61, PT ;  /* 0x000000610500780c */ /* 0x000fc40003f04270 */
[----:B--2---:R-:W-:Y:S02]  /*f8c0*/  PRMT R10, RZ, 0x7610, R10 ;  /* 0x00007610ff0a7816 */ /* 0x004fe4000000000a */
[----:B---3--:R-:W-:-:S04]  /*f8d0*/  @P1 LOP3.LUT R3, R3, R2, RZ, 0x3c, !PT ;  /* 0x0000000203031212 */ /* 0x008fc800078e3cff */
[----:B------:R-:W-:-:S04]  /*f8e0*/  @P1 LOP3.LUT R2, R3, R2, RZ, 0x3c, !PT ;  /* 0x0000000203021212 */ /* 0x000fc800078e3cff */
[----:B------:R-:W-:Y:S02]  /*f8f0*/  @P1 LOP3.LUT R3, R3, R2, RZ, 0x3c, !PT ;  /* 0x0000000203031212 */ /* 0x000fe400078e3cff */
[----:B----4-:R-:W-:-:S03]  /*f900*/  PRMT R15, RZ, 0x7610, R15 ;  /* 0x00007610ff0f7816 */ /* 0x010fc6000000000f */
[----:B------:R0:W2:Y:S02]  /*f910*/  @P1 LDG.E.U16 R10, [R2.64] ;  /* 0x00000006020a1981 */ /* 0x0000a4000c1e1500 */
[----:B0-----:R-:W-:Y:S02]  /*f920*/  @P0 IMAD.MOV.U32 R2, RZ, RZ, R6 ;  /* 0x000000ffff020224 */ /* 0x001fe400078e0006 */
[----:B------:R-:W-:Y:S01]  /*f930*/  @P0 IMAD.MOV.U32 R3, RZ, RZ, R7 ;  /* 0x000000ffff030224 */ /* 0x000fe200078e0007 */
[----:B------:R-:W-:Y:S01]  /*f940*/  ISETP.GT.AND P1, PT, R5, 0x62, PT ;  /* 0x000000620500780c */ /* 0x000fe20003f24270 */
[----:B------:R-:W3:Y:S04]  /*f950*/  LDL R7, [R1+0x408] ;  /* 0x0004080001077983 */ /* 0x000ee80000100800 */
[----:B------:R0:W4:Y:S01]  /*f960*/  @P0 LDG.E.U16 R15, [R2.64] ;  /* 0x00000006020f0981 */ /* 0x000122000c1e1500 */
[----:B------:R-:W-:-:S03]  /*f970*/  PRMT R9, RZ, 0x7610, R9 ;  /* 0x00007610ff097816 */ /* 0x000fc60000000009 */
[----:B------:R-:W2:Y:S04]  /*f980*/  LDL R6, [R1+0x40c] ;  /* 0x00040c0001067983 */ /* 0x000ea80000100800 */
[----:B0-----:R-:W2:Y:S04]  /*f990*/  LDL R2, [R1+0x428] ;  /* 0x0004280001027983 */ /* 0x001ea80000100800 */
[----:B------:R-:W2:Y:S02]  /*f9a0*/  LDL R3, [R1+0x42c] ;  /* 0x00042c0001037983 */ /* 0x000ea40000100800 */
        /* <DEDUP_REMOVED lines=30> */
[----:B------:R-:W-:Y:S02]  /*fb90*/  ISETP.GT.AND P1, PT, R5, 0x66, PT ;  /* 0x000000660500780c */ /* 0x000fe40003f24270 */
[----:B---3--:R-:W-:-:S04]  /*fba0*/  @P0 LOP3.LUT R3, R3, R2, RZ, 0x3c, !PT ;  /* 0x0000000203030212 */ /* 0x008fc800078e3cff */
[----:B------:R-:W-:-:S04]  /*fbb0*/  @P0 LOP3.LUT R2, R3, R2, RZ, 0x3c, !PT ;  /* 0x0000000203020212 */ /* 0x000fc800078e3cff */
[----:B------:R-:W-:-:S05]  /*fbc0*/  @P0 LOP3.LUT R3, R3, R2, RZ, 0x3c, !PT ;  /* 0x0000000203030212 */ /* 0x000fca00078e3cff */
[----:B------:R0:W3:Y:S01]  /*fbd0*/  @P0 LDG.E.U16 R13, [R2.64] ;  /* 0x00000006020d0981 */ /* 0x0000e2000c1e1500 */
[----:B------:R-:W-:Y:S01]  /*fbe0*/  PRMT R0, RZ, 0x7610, R0 ;  /* 0x00007610ff007816 */ /* 0x000fe20000000000 */
[----:B0-----:R-:W-:Y:S02]  /*fbf0*/  @P1 IMAD.MOV.U32 R2, RZ, RZ, R6 ;  /* 0x000000ffff021224 */ /* 0x001fe400078e0006 */
[----:B------:R-:W-:-:S05]  /*fc00*/  @P1 IMAD.MOV.U32 R3, RZ, RZ, R7 ;  /* 0x000000ffff031224 */ /* 0x000fca00078e0007 */
[----:B------:R0:W2:Y:S04]  /*fc10*/  @P1 LDG.E.U16 R0, [R2.64] ;  /* 0x0000000602001981 */ /* 0x0000a8000c1e1500 */
[----:B---3--:R1:W-:Y:S04]  /*fc20*/  STL [R1+0x208], R13 ;  /* 0x0002080d01007387 */ /* 0x0083e80000100800 */
[----:B-1----:R-:W3:Y:S04]  /*fc30*/  LDL.LU R13, [R1+0x14f0] ;  /* 0x0014f000010d7983 */ /* 0x002ee80000300800 */
[----:B0-----:R-:W2:Y:S04]  /*fc40*/  LDL R2, [R1+0x400] ;  /* 0x0004000001027983 */ /* 0x001ea80000100800 */
[----:B------:R-:W2:Y:S01]  /*fc50*/  LDL R3, [R1+0x404] ;  /* 0x0004040001037983 */ /* 0x000ea20000100800 */
[----:B------:R-:W-:-:S02]  /*fc60*/  ISETP.GT.AND P0, PT, R5, 0x67, PT ;  /* 0x000000670500780c */ /* 0x000fc40003f04270 */
[----:B------:R-:W-:Y:S01]  /*fc70*/  PRMT R8, RZ, 0x7610, R8 ;  /* 0x00007610ff087816 */ /* 0x000fe20000000008 */
[----:B------:R-:W3:Y:S04]  /*fc80*/  LDL R7, [R1+0x378] ;  /* 0x0003780001077983 */ /* 0x000ee80000100800 */
[----:B------:R-:W3:Y:S06]  /*fc90*/  LDL R6, [R1+0x37c] ;  /* 0x00037c0001067983 */ /* 0x000eec0000100800 */
[----:B--2---:R-:W-:-:S04]  /*fca0*/  @P0 LOP3.LUT R3, R3, R2, RZ, 0x3c, !PT ;  /* 0x0000000203030212 */ /* 0x004fc800078e3cff */
[----:B------:R-:W-:-:S04]  /*fcb0*/  @P0 LOP3.LUT R2, R3, R2, RZ, 0x3c, !PT ;  /* 0x0000000203020212 */ /* 0x000fc800078e3cff */
[----:B------:R-:W-:-:S05]  /*fcc0*/  @P0 LOP3.LUT R3, R3, R2, RZ, 0x3c, !PT ;  /* 0x0000000203030212 */ /* 0x000fca00078e3cff */
[----:B------:R-:W2:Y:S04]  /*fcd0*/  @P0 LDG.E.U16 R8, [R2.64] ;  /* 0x0000000602080981 */ /* 0x000ea8000c1e1500 */
[----:B------:R-:W-:Y:S01]  /*fce0*/  STL [R1+0x1448], R0 ;  /* 0x0014480001007387 */ /* 0x000fe20000100800 */
        /* <DEDUP_REMOVED lines=12> */
[----:B------:R-:W-:Y:S02]  /*fdb0*/  ISETP.GT.AND P0, PT, R5, 0x69, PT ;  /* 0x000000690500780c */ /* 0x000fe40003f04270 */
[----:B---3--:R-:W-:-:S11]  /*fdc0*/  PRMT R13, RZ, 0x7610, R13 ;  /* 0x00007610ff0d7816 */ /* 0x008fd6000000000d */
[----:B--2---:R-:W-:-:S04]  /*fdd0*/  @P0 LOP3.LUT R3, R3, R2, RZ, 0x3c, !PT ;  /* 0x0000000203030212 */ /* 0x004fc800078e3cff */
[----:B------:R-:W-:-:S04]  /*fde0*/  @P0 LOP3.LUT R2, R3, R2, RZ, 0x3c, !PT ;  /* 0x0000000203020212 */ /* 0x000fc800078e3cff */
[----:B------:R-:W-:-:S05]  /*fdf0*/  @P0 LOP3.LUT R3, R3, R2, RZ, 0x3c, !PT ;  /* 0x0000000203030212 */ /* 0x000fca00078e3cff */
[----:B------:R0:W2:Y:S04]  /*fe00*/  @P0 LDG.E.U16 R13, [R2.64] ;  /* 0x00000006020d0981 */ /* 0x0000a8000c1e1500 */
[----:B0-----:R-:W3:Y:S04]  /*fe10*/  LDL R2, [R1+0x3b8] ;  /* 0x0003b80001027983 */ /* 0x001ee80000100800 */
[----:B------:R-:W3:Y:S01]  /*fe20*/  LDL R3, [R1+0x3bc] ;  /* 0x0003bc0001037983 */ /* 0x000ee20000100800 */
[C---:B------:R-:W-:Y:S02]  /*fe30*/  ISETP.GT.AND P1, PT, R5.reuse, 0x70, PT ;  /* 0x000000700500780c */ /* 0x040fe40003f24270 */
[----:B------:R-:W-:-:S02]  /*fe40*/  ISETP.GT.AND P2, PT, R5, 0x78, PT ;  /* 0x000000780500780c */ /* 0x000fc40003f44270 */
[----:B------:R-:W-:-:S09]  /*fe50*/  PRMT R8, RZ, 0x7610, R8 ;  /* 0x00007610ff087816 */ /* 0x000fd20000000008 */
[----:B---3--:R-:W-:-:S04]  /*fe60*/  @P1 LOP3.LUT R3, R3, R2, RZ, 0x3c, !PT ;  /* 0x0000000203031212 */ /* 0x008fc800078e3cff */
[----:B------:R-:W-:-:S04]  /*fe70*/  @P1 LOP3.LUT R2, R3, R2, RZ, 0x3c, !PT ;  /* 0x0000000203021212 */ /* 0x000fc800078e3cff */
[----:B------:R-:W-:-:S05]  /*fe80*/  @P1 LOP3.LUT R3, R3, R2, RZ, 0x3c, !PT ;  /* 0x0000000203031212 */ /* 0x000fca00078e3cff */
[----:B------:R0:W3:Y:S02]  /*fe90*/  @P1 LDG.E.U16 R8, [R2.64] ;  /* 0x0000000602081981 */ /* 0x0000e4000c1e1500 */
[----:B0-----:R-:W-:-:S06]  /*fea0*/  PRMT R3, RZ, 0x7610, R3 ;  /* 0x00007610ff037816 */ /* 0x001fcc0000000003 */
[----:B------:R0:W2:Y:S04]  /*feb0*/  @P2 LDG.E.U16 R3, [R6.64] ;  /* 0x0000000606032981 */ /* 0x0000a8000c1e1500 */
[----:B0-----:R-:W2:Y:S04]  /*fec0*/  LDL R6, [R1+0x3e8] ;  /* 0x0003e80001067983 */ /* 0x001ea80000100800 */
[----:B------:R-:W2:Y:S01]  /*fed0*/  LDL R7, [R1+0x3ec] ;  /* 0x0003ec0001077983 */ /* 0x000ea20000100800 */
[----:B------:R-:W-:Y:S02]  /*fee0*/  ISETP.GT.AND P0, PT, R5, 0x6a, PT ;  /* 0x0000006a0500780c */ /* 0x000fe40003f04270 */
        /* <DEDUP_REMOVED lines=73> */
[----:B--2---:R-:W-:Y:S01]  /*10380*/  STL [R1+0x144c], R11 ;  /* 0x00144c0b01007387 */ /* 0x004fe20000100800 */
[----:B------:R-:W-:-:S03]  /*10390*/  ISETP.GT.AND P0, PT, R5, 0x73, PT ;  /* 0x000000730500780c */ /* 0x000fc60003f04270 */
[----:B---3--:R0:W-:Y:S04]  /*103a0*/  STL [R1+0xa8], R29 ;  /* 0x0000a81d01007387 */ /* 0x0081e80000100800 */
        /* <DEDUP_REMOVED lines=89> */
[----:B------:R-:W-:Y:S01]  /*10940*/  PRMT R0, RZ, 0x7610, R0 ;  /* 0x00007610ff007816 */ /* 0x000fe20000000000 */
[----:B--2---:R0:W-:Y:S10]  /*10950*/  STL [R1+0xc4], R29 ;  /* 0x0000c41d01007387 */ /* 0x0041f40000100800 */
[----:B---3--:R-:W-:-:S04]  /*10960*/  @P1 LOP3.LUT R7, R7, R6, RZ, 0x3c, !PT ;  /* 0x0000000607071212 */ /* 0x008fc800078e3cff */
[----:B------:R-:W-:-:S04]  /*10970*/  @P1 LOP3.LUT R6, R7, R6, RZ, 0x3c, !PT ;  /* 0x0000000607061212 */ /* 0x000fc800078e3cff */
[----:B------:R-:W-:-:S05]  /*10980*/  @P1 LOP3.LUT R7, R7, R6, RZ, 0x3c, !PT ;  /* 0x0000000607071212 */ /* 0x000fca00078e3cff */
[----:B------:R1:W2:Y:S04]  /*10990*/  @P1 LDG.E.U16 R0, [R6.64] ;  /* 0x0000000606001981 */ /* 0x0002a8000c1e1500 */
[----:B-1----:R-:W3:Y:S04]  /*109a0*/  LDL R6, [R1+0x348] ;  /* 0x0003480001067983 */ /* 0x002ee80000100800 */
[----:B------:R-:W3:Y:S04]  /*109b0*/  LDL R7, [R1+0x34c] ;  /* 0x00034c0001077983 */ /* 0x000ee80000100800 */
[----:B0-----:R-:W0:Y:S01]  /*109c0*/  S2R R29, SR_TID.X ;  /* 0x00000000001d7919 */ /* 0x001e220000002100 */
[----:B------:R-:W-:-:S02]  /*109d0*/  ISETP.GT.AND P2, PT, R5, 0x7e, PT ;  /* 0x0000007e0500780c */ /* 0x000fc40003f44270 */
[----:B------:R-:W-:Y:S02]  /*109e0*/  PRMT R28, RZ, 0x7610, R28 ;  /* 0x00007610ff1c7816 */ /* 0x000fe4000000001c */
[----:B0-----:R-:W-:-:S04]  /*109f0*/  LOP3.LUT R29, R29, 0x7f, RZ, 0xc0, !PT ;  /* 0x0000007f1d1d7812 */ /* 0x001fc800078ec0ff */
[----:B------:R-:W-:Y:S02]  /*10a00*/  ISETP.GE.AND P0, PT, R29, R5, PT ;  /* 0x000000051d00720c */ /* 0x000fe40003f06270 */
[----:B------:R-:W2:Y:S03]  /*10a10*/  LDL.LU R29, [R1+0x14b0] ;  /* 0x0014b000011d7983 */ /* 0x000ea60000300800 */
[----:B---3--:R-:W-:-:S04]  /*10a20*/  @P2 LOP3.LUT R7, R7, R6, RZ, 0x3c, !PT ;  /* 0x0000000607072212 */ /* 0x008fc800078e3cff */
[----:B------:R-:W-:-:S04]  /*10a30*/  @P2 LOP3.LUT R6, R7, R6, RZ, 0x3c, !PT ;  /* 0x0000000607062212 */ /* 0x000fc800078e3cff */
[----:B------:R-:W-:-:S05]  /*10a40*/  @P2 LOP3.LUT R7, R7, R6, RZ, 0x3c, !PT ;  /* 0x0000000607072212 */ /* 0x000fca00078e3cff */
[----:B------:R0:W3:Y:S04]  /*10a50*/  @P2 LDG.E.U16 R28, [R6.64] ;  /* 0x00000006061c2981 */ /* 0x0000e8000c1e1500 */
[----:B0-----:R-:W2:Y:S04]  /*10a60*/  LDL R6, [R1+0x340] ;  /* 0x0003400001067983 */ /* 0x001ea80000100800 */
[----:B------:R-:W2:Y:S01]  /*10a70*/  LDL R7, [R1+0x344] ;  /* 0x0003440001077983 */ /* 0x000ea20000100800 */
[----:B------:R-:W-:Y:S02]  /*10a80*/  ISETP.GT.AND P1, PT, R5, 0x7f, PT ;  /* 0x0000007f0500780c */ /* 0x000fe40003f24270 */
[----:B------:R-:W-:Y:S01]  /*10a90*/  PRMT R25, RZ, 0x7610, R25 ;  /* 0x00007610ff197816 */ /* 0x000fe20000000019 */
[----:B---3--:R0:W-:Y:S04]  /*10aa0*/  STL [R1+0xb8], R28 ;  /* 0x0000b81c01007387 */ /* 0x0081e80000100800 */
[----:B0-----:R-:W3:Y:S06]  /*10ab0*/  LDL.LU R28, [R1+0xc] ;  /* 0x00000c00011c7983 */ /* 0x001eec0000300800 */
[----:B--2---:R-:W-:-:S04]  /*10ac0*/  @P1 LOP3.LUT R7, R7, R6, RZ, 0x3c, !PT ;  /* 0x0000000607071212 */ /* 0x004fc800078e3cff */
[----:B------:R-:W-:-:S04]  /*10ad0*/  @P1 LOP3.LUT R6, R7, R6, RZ, 0x3c, !PT ;  /* 0x0000000607061212 */ /* 0x000fc800078e3cff */
[----:B------:R-:W-:-:S05]  /*10ae0*/  @P1 LOP3.LUT R7, R7, R6, RZ, 0x3c, !PT ;  /* 0x0000000607071212 */ /* 0x000fca00078e3cff */
[----:B------:R0:W2:Y:S04]  /*10af0*/  @P1 LDG.E.U16 R25, [R6.64] ;  /* 0x0000000606191981 */ /* 0x0000a8000c1e1500 */
[----:B0-----:R-:W2:Y:S04]  /*10b00*/  LDL R6, [R1+0x910] ;  /* 0x0009100001067983 */ /* 0x001ea80000100800 */
[----:B------:R-:W2:Y:S01]  /*10b10*/  LDL R7, [R1+0x918] ;  /* 0x0009180001077983 */ /* 0x000ea20000100800 */
[----:B------:R-:W-:-:S03]  /*10b20*/  PRMT R29, RZ, 0x7610, R29 ;  /* 0x00007610ff1d7816 */ /* 0x000fc6000000001d */
[----:B------:R-:W-:Y:S01]  /*10b30*/  BAR.SYNC.DEFER_BLOCKING 0x0 ;  /* 0x0000000000007b1d */ /* 0x000fe20000010000 */
[----:B--2---:R-:W-:-:S04]  /*10b40*/  @!P0 LOP3.LUT R7, R7, R6, RZ, 0x3c, !PT ;  /* 0x0000000607078212 */ /* 0x004fc800078e3cff */
[----:B------:R-:W-:-:S04]  /*10b50*/  @!P0 LOP3.LUT R6, R7, R6, RZ, 0x3c, !PT ;  /* 0x0000000607068212 */ /* 0x000fc800078e3cff */
[----:B------:R-:W-:-:S05]  /*10b60*/  @!P0 LOP3.LUT R7, R7, R6, RZ, 0x3c, !PT ;  /* 0x0000000607078212 */ /* 0x000fca00078e3cff */
[----:B------:R-:W2:Y:S04]  /*10b70*/  @!P0 LDG.E.U16 R29, [R6.64] ;  /* 0x00000006061d8981 */ /* 0x000ea8000c1e1500 */
[----:B------:R0:W-:Y:S04]  /*10b80*/  STL [R1+0xb4], R25 ;  /* 0x0000b41901007387 */ /* 0x0001e80000100800 */
[----:B0-----:R-:W3:Y:S04]  /*10b90*/  LDL.LU R25, [R1+0x4] ;  /* 0x0000040001197983 */ /* 0x001ee80000300800 */
[----:B--2---:R0:W-:Y:S04]  /*10ba0*/  STL [R1+0xb0], R29 ;  /* 0x0000b01d01007387 */ /* 0x0041e80000100800 */
[----:B0-----:R-:W2:Y:S04]  /*10bb0*/  LDL.LU R29, [R1+0x14ac] ;  /* 0x0014ac00011d7983 */ /* 0x001ea80000300800 */
[----:B------:R-:W3:Y:S04]  /*10bc0*/  LDL R6, [R1+0x33c] ;  /* 0x00033c0001067983 */ /* 0x000ee80000100800 */
[----:B------:R-:W3:Y:S01]  /*10bd0*/  LDL R7, [R1+0x750] ;  /* 0x0007500001077983 */ /* 0x000ee20000100800 */
[----:B--2---:R-:W-:-:S02]  /*10be0*/  PRMT R29, RZ, 0x7610, R29 ;  /* 0x00007610ff1d7816 */ /* 0x004fc4000000001d */
[----:B---3--:R-:W-:-:S04]  /*10bf0*/  @!P0 LOP3.LUT R7, R7, R6, RZ, 0x3c, !PT ;  /* 0x0000000607078212 */ /* 0x008fc800078e3cff */
[----:B------:R-:W-:-:S04]  /*10c00*/  @!P0 LOP3.LUT R6, R7, R6, RZ, 0x3c, !PT ;  /* 0x0000000607068212 */ /* 0x000fc800078e3cff */
[----:B------:R-:W-:-:S05]  /*10c10*/  @!P0 LOP3.LUT R7, R7, R6, RZ, 0x3c, !PT ;  /* 0x0000000607078212 */ /* 0x000fca00078e3cff */
[----:B------:R-:W2:Y:S04]  /*10c20*/  @!P0 LDG.E.U16 R29, [R6.64] ;  /* 0x00000006061d8981 */ /* 0x000ea8000c1e1500 */
        /* <DEDUP_REMOVED lines=55> */
[----:B------:R-:W2:Y:S04]  /*10fa0*/  LDL R6, [R1+0x764] ;  /* 0x0007640001067983 */ /* 0x000ea80000100800 */
[----:B------:R-:W2:Y:S04]  /*10fb0*/  LDL R7, [R1+0x914] ;  /* 0x0009140001077983 */ /* 0x000ea80000100800 */
[----:B0-----:R-:W0:Y:S02]  /*10fc0*/  S2R R29, SR_TID.X ;  /* 0x00000000001d7919 */ /* 0x001e240000002100 */
[----:B0-----:R-:W-:-:S05]  /*10fd0*/  LOP3.LUT R29, R29, 0x7f, RZ, 0xc0, !PT ;  /* 0x0000007f1d1d7812 */ /* 0x001fca00078ec0ff */
[----:B------:R-:W-:-:S05]  /*10fe0*/  IMAD.SHL.U32 R29, R29, 0x2, RZ ;  /* 0x000000021d1d7824 */ /* 0x000fca00078e00ff */
[----:B------:R0:W-:Y:S02]  /*10ff0*/  STS.U16 [R29], R28 ;  /* 0x0000001c1d007388 */ /* 0x0001e40000000400 */
[----:B0-----:R-:W-:Y:S02]  /*11000*/  PRMT R29, RZ, 0x7610, R29 ;  /* 0x00007610ff1d7816 */ /* 0x001fe4000000001d */
[----:B------:R-:W3:Y:S01]  /*11010*/  LDL.LU R28, [R1+0x1490] ;  /* 0x00149000011c7983 */ /* 0x000ee20000300800 */
[----:B--2---:R-:W-:-:S04]  /*11020*/  @!P0 LOP3.LUT R7, R7, R6, RZ, 0x3c, !PT ;  /* 0x0000000607078212 */ /* 0x004fc800078e3cff */
        /* <DEDUP_REMOVED lines=9> */
[----:B------:R0:W-:Y:S02]  /*110c0*/  STS.U16 [R29+0x800], R25 ;  /* 0x000800191d007388 */ /* 0x0001e40000000400 */
[----:B0-----:R-:W-:Y:S02]  /*110d0*/  PRMT R29, RZ, 0x7610, R29 ;  /* 0x00007610ff1d7816 */ /* 0x001fe4000000001d */
[----:B------:R-:W3:Y:S01]  /*110e0*/  LDL R25, [R1+0x814] ;  /* 0x0008140001197983 */ /* 0x000ee20000100800 */
        /* <DEDUP_REMOVED lines=10> */
[----:B---3--:R0:W-:Y:S02]  /*11190*/  STS.U16 [R29+0x1000], R28 ;  /* 0x0010001c1d007388 */ /* 0x0081e40000000400 */
[----:B0-----:R-:W-:Y:S02]  /*111a0*/  PRMT R29, RZ, 0x7610, R29 ;  /* 0x00007610ff1d7816 */ /* 0x001fe4000000001d */
        /* <DEDUP_REMOVED lines=30> */
[----:B0-----:R-:W0:Y:S01]  /*11390*/  S2R R29, SR_TID.X ;  /* 0x00000000001d7919 */ /* 0x001e220000002100 */
[----:B------:R-:W-:-:S03]  /*113a0*/  @!P0 IMAD.MOV.U32 R6, RZ, RZ, R25 ;  /* 0x000000ffff068224 */ /* 0x000fc600078e0019 */
[----:B------:R-:W3:Y:S01]  /*113b0*/  LDL R25, [R1+0x8f8] ;  /* 0x0008f80001197983 */ /* 0x000ee20000100800 */
[----:B0-----:R-:W-:-:S05]  /*113c0*/  LOP3.LUT R29, R29, 0x7f, RZ, 0xc0, !PT ;  /* 0x0000007f1d1d7812 */ /* 0x001fca00078ec0ff */
[----:B------:R-:W-:-:S05]  /*113d0*/  IMAD.SHL.U32 R29, R29, 0x2, RZ ;  /* 0x000000021d1d7824 */ /* 0x000fca00078e00ff */
[----:B------:R0:W-:Y:S02]  /*113e0*/  STS.U16 [R29+0x2800], R22 ;  /* 0x002800161d007388 */ /* 0x0001e40000000400 */
[----:B0-----:R-:W-:-:S06]  /*113f0*/  PRMT R29, RZ, 0x7610, R29 ;  /* 0x00007610ff1d7816 */ /* 0x001fcc000000001d */
[----:B--2---:R-:W2:Y:S04]  /*11400*/  @!P0 LDG.E.U16 R29, [R6.64] ;  /* 0x00000006061d8981 */ /* 0x004ea8000c1e1500 */
[----:B--2---:R0:W-:Y:S04]  /*11410*/  STL [R1+0x74], R29 ;  /* 0x0000741d01007387 */ /* 0x0041e80000100800 */
[----:B------:R-:W2:Y:S04]  /*11420*/  LDL R6, [R1+0x7d0] ;  /* 0x0007d00001067983 */ /* 0x000ea80000100800 */
[----:B------:R-:W2:Y:S01]  /*11430*/  LDL R7, [R1+0x7d4] ;  /* 0x0007d40001077983 */ /* 0x000ea20000100800 */
[----:B------:R-:W-:-:S03]  /*11440*/  PRMT R5, RZ, 0x7610, R5 ;  /* 0x00007610ff057816 */ /* 0x000fc60000000005 */
[----:B0-----:R-:W0:Y:S01]  /*11450*/  S2R R29, SR_TID.X ;  /* 0x00000000001d7919 */ /* 0x001e220000002100 */
[----:B--2---:R-:W-:-:S04]  /*11460*/  @!P0 LOP3.LUT R7, R7, R6, RZ, 0x3c, !PT ;  /* 0x0000000607078212 */ /* 0x004fc800078e3cff */
[----:B------:R-:W-:-:S04]  /*11470*/  @!P0 LOP3.LUT R6, R7, R6, RZ, 0x3c, !PT ;  /* 0x0000000607068212 */ /* 0x000fc800078e3cff */
[----:B------:R-:W-:-:S05]  /*11480*/  @!P0 LOP3.LUT R7, R7, R6, RZ, 0x3c, !PT ;  /* 0x0000000607078212 */ /* 0x000fca00078e3cff */
[----:B------:R1:W2:Y:S04]  /*11490*/  @!P0 LDG.E.U16 R5, [R6.64] ;  /* 0x0000000606058981 */ /* 0x0002a8000c1e1500 */
[----:B-1----:R-:W2:Y:S04]  /*114a0*/  LDL R6, [R1+0x790] ;  /* 0x0007900001067983 */ /* 0x002ea80000100800 */
[----:B------:R-:W2:Y:S01]  /*114b0*/  LDL R7, [R1+0x794] ;  /* 0x0007940001077983 */ /* 0x000ea20000100800 */
[----:B0-----:R-:W-:-:S05]  /*114c0*/  LOP3.LUT R29, R29, 0x7f, RZ, 0xc0, !PT ;  /* 0x0000007f1d1d7812 */ /* 0x001fca00078ec0ff */
[----:B------:R-:W-:-:S05]  /*114d0*/  IMAD.SHL.U32 R29, R29, 0x2, RZ ;  /* 0x000000021d1d7824 */ /* 0x000fca00078e00ff */
[----:B------:R-:W-:Y:S04]  /*114e0*/  STS.U16 [R29+0x3000], R20 ;  /* 0x003000141d007388 */ /* 0x000fe80000000400 */
[----:B------:R0:W-:Y:S02]  /*114f0*/  STS.U16 [R29+0x3800], R18 ;  /* 0x003800121d007388 */ /* 0x0001e40000000400 */
[----:B0-----:R-:W-:Y:S02]  /*11500*/  PRMT R29, RZ, 0x7610, R29 ;  /* 0x00007610ff1d7816 */ /* 0x001fe4000000001d */
[----:B--2---:R-:W-:-:S04]  /*11510*/  @!P0 LOP3.LUT R7, R7, R6, RZ, 0x3c, !PT ;  /* 0x0000000607078212 */ /* 0x004fc800078e3cff */
[----:B------:R-:W-:-:S04]  /*11520*/  @!P0 LOP3.LUT R6, R7, R6, RZ, 0x3c, !PT ;  /* 0x0000000607068212 */ /* 0x000fc800078e3cff */
[----:B------:R-:W-:-:S05]  /*11530*/  @!P0 LOP3.LUT R7, R7, R6, RZ, 0x3c, !PT ;  /* 0x0000000607078212 */ /* 0x000fca00078e3cff */
[----:B------:R-:W2:Y:S04]  /*11540*/  @!P0 LDG.E.U16 R29, [R6.64] ;  /* 0x00000006061d8981 */ /* 0x000ea8000c1e1500 */
[----:B------:R0:W-:Y:S04]  /*11550*/  STL [R1+0x70], R5 ;  /* 0x0000700501007387 */ /* 0x0001e80000100800 */
[----:B0-----:R-:W3:Y:S04]  /*11560*/  LDL R5, [R1+0x8cc] ;  /* 0x0008cc0001057983 */ /* 0x001ee80000100800 */
        /* <DEDUP_REMOVED lines=11> */
[----:B------:R-:W2:Y:S01]  /*11620*/  @!P0 LDG.E.U16 R29, [R6.64] ;  /* 0x00000006061d8981 */ /* 0x000ea2000c1e1500 */
[----:B------:R-:W-:-:S03]  /*11630*/  PRMT R19, RZ, 0x7610, R19 ;  /* 0x00007610ff137816 */ /* 0x000fc60000000013 */
[----:B--2---:R0:W-:Y:S04]  /*11640*/  STL [R1+0x68], R29 ;  /* 0x0000681d01007387 */ /* 0x0041e80000100800 */
[----:B------:R-:W2:Y:S01]  /*11650*/  LDL R7, [R1+0x748] ;  /* 0x0007480001077983 */ /* 0x000ea20000100800 */
[----:B---3--:R-:W-:-:S03]  /*11660*/  @!P0 IMAD.MOV.U32 R6, RZ, RZ, R25 ;  /* 0x000000ffff068224 */ /* 0x008fc600078e0019 */
[----:B------:R-:W3:Y:S04]  /*11670*/  LDL R25, [R1+0x80c] ;  /* 0x00080c0001197983 */ /* 0x000ee80000100800 */
[----:B0-----:R-:W0:Y:S04]  /*11680*/  S2R R29, SR_TID.X ;  /* 0x00000000001d7919 */ /* 0x001e280000002100 */
[----:B--2---:R1:W2:Y:S01]  /*11690*/  @!P0 LDG.E.U16 R19, [R6.64] ;  /* 0x0000000606138981 */ /* 0x0042a2000c1e1500 */
[----:B0-----:R-:W-:-:S05]  /*116a0*/  LOP3.LUT R29, R29, 0x7f, RZ, 0xc0, !PT ;  /* 0x0000007f1d1d7812 */ /* 0x001fca00078ec0ff */
[----:B------:R-:W-:Y:S01]  /*116b0*/  IMAD.SHL.U32 R29, R29, 0x2, RZ ;  /* 0x000000021d1d7824 */ /* 0x000fe200078e00ff */
[----:B-1----:R-:W3:Y:S04]  /*116c0*/  LDL R7, [R1+0x84c] ;  /* 0x00084c0001077983 */ /* 0x002ee80000100800 */
[----:B------:R-:W-:Y:S04]  /*116d0*/  STS.U16 [R29+0x5000], R4 ;  /* 0x005000041d007388 */ /* 0x000fe80000000400 */
[----:B--2---:R0:W-:Y:S04]  /*116e0*/  STL [R1+0x64], R19 ;  /* 0x0000641301007387 */ /* 0x0041e80000100800 */
[----:B0-----:R-:W2:Y:S04]  /*116f0*/  LDL.LU R19, [R1+0x1c] ;  /* 0x00001c0001137983 */ /* 0x001ea80000300800 */
[----:B------:R-:W2:Y:S01]  /*11700*/  LDL R4, [R1+0x8c8] ;  /* 0x0008c80001047983 */ /* 0x000ea20000100800 */
[----:B------:R-:W-:-:S02]  /*11710*/  PRMT R21, RZ, 0x7610, R21 ;  /* 0x00007610ff157816 */ /* 0x000fc40000000015 */
[----:B--2---:R-:W-:-:S04]  /*11720*/  @!P0 LOP3.LUT R5, R5, R4, RZ, 0x3c, !PT ;  /* 0x0000000405058212 */ /* 0x004fc800078e3cff */
[----:B------:R-:W-:-:S04]  /*11730*/  @!P0 LOP3.LUT R4, R5, R4, RZ, 0x3c, !PT ;  /* 0x0000000405048212 */ /* 0x000fc800078e3cff */
[----:B------:R-:W-:-:S05]  /*11740*/  @!P0 LOP3.LUT R5, R5, R4, RZ, 0x3c, !PT ;  /* 0x0000000405058212 */ /* 0x000fca00078e3cff */
[----:B------:R0:W2:Y:S04]  /*11750*/  @!P0 LDG.E.U16 R21, [R4.64] ;  /* 0x0000000604158981 */ /* 0x0000a8000c1e1500 */
[----:B0-----:R-:W3:Y:S04]  /*11760*/  LDL R4, [R1+0x888] ;  /* 0x0008880001047983 */ /* 0x001ee80000100800 */
[----:B------:R-:W3:Y:S01]  /*11770*/  LDL R5, [R1+0x88c] ;  /* 0x00088c0001057983 */ /* 0x000ee20000100800 */
[----:B------:R-:W-:-:S03]  /*11780*/  PRMT R23, RZ, 0x7610, R23 ;  /* 0x00007610ff177816 */ /* 0x000fc60000000017 */
[----:B--2---:R0:W-:Y:S04]  /*11790*/  STL [R1+0x60], R21 ;  /* 0x0000601501007387 */ /* 0x0041e80000100800 */
[----:B0-----:R-:W2:Y:S01]  /*117a0*/  LDL.LU R21, [R1+0x18] ;  /* 0x0000180001157983 */ /* 0x001ea20000300800 */
[----:B---3--:R-:W-:-:S04]  /*117b0*/  @!P0 LOP3.LUT R5, R5, R4, RZ, 0x3c, !PT ;  /* 0x0000000405058212 */ /* 0x008fc800078e3cff */
[----:B------:R-:W-:-:S04]  /*117c0*/  @!P0 LOP3.LUT R4, R5, R4, RZ, 0x3c, !PT ;  /* 0x0000000405048212 */ /* 0x000fc800078e3cff */
[----:B------:R-:W-:-:S05]  /*117d0*/  @!P0 LOP3.LUT R5, R5, R4, RZ, 0x3c, !PT ;  /* 0x0000000405058212 */ /* 0x000fca00078e3cff */
[----:B------:R0:W3:Y:S04]  /*117e0*/  @!P0 LDG.E.U16 R23, [R4.64] ;  /* 0x0000000604178981 */ /* 0x0000e8000c1e1500 */
[----:B0-----:R-:W2:Y:S01]  /*117f0*/  LDL R5, [R1+0x848] ;  /* 0x0008480001057983 */ /* 0x001ea20000100800 */
[----:B------:R-:W-:-:S03]  /*11800*/  @!P0 IMAD.MOV.U32 R4, RZ, RZ, R7 ;  /* 0x000000ffff048224 */ /* 0x000fc600078e0007 */
[----:B------:R-:W-:Y:S04]  /*11810*/  STS.U16 [R29+0x4800], R14 ;  /* 0x0048000e1d007388 */ /* 0x000fe80000000400 */
[----:B------:R-:W-:Y:S04]  /*11820*/  STS.U16 [R29+0x5800], R12 ;  /* 0x0058000c1d007388 */ /* 0x000fe80000000400 */
[----:B------:R0:W-:Y:S02]  /*11830*/  STS.U16 [R29+0x6000], R10 ;  /* 0x0060000a1d007388 */ /* 0x0001e40000000400 */
[----:B0-----:R-:W-:-:S06]  /*11840*/  PRMT R29, RZ, 0x7610, R29 ;  /* 0x00007610ff1d7816 */ /* 0x001fcc000000001d */
[----:B--2---:R-:W2:Y:S04]  /*11850*/  @!P0 LDG.E.U16 R29, [R4.64] ;  /* 0x00000006041d8981 */ /* 0x004ea8000c1e1500 */
[----:B---3--:R0:W-:Y:S04]  /*11860*/  STL [R1+0x4c], R23 ;  /* 0x00004c1701007387 */ /* 0x0081e80000100800 */
[----:B0-----:R-:W3:Y:S04]  /*11870*/  LDL.LU R23, [R1+0x14] ;  /* 0x0000140001177983 */ /* 0x001ee80000300800 */
[----:B------:R-:W3:Y:S04]  /*11880*/  LDL.LU R7, [R1+0x10] ;  /* 0x0000100001077983 */ /* 0x000ee80000300800 */
[----:B--2---:R0:W-:Y:S04]  /*11890*/  STL [R1+0x48], R29 ;  /* 0x0000481d01007387 */ /* 0x0041e80000100800 */
[----:B------:R-:W2:Y:S01]  /*118a0*/  LDL R5, [R1+0x808] ;  /* 0x0008080001057983 */ /* 0x000ea20000100800 */
[----:B------:R-:W-:Y:S01]  /*118b0*/  PRMT R27, RZ, 0x7610, R27 ;  /* 0x00007610ff1b7816 */ /* 0x000fe2000000001b */
[----:B------:R-:W-:-:S02]  /*118c0*/  @!P0 IMAD.MOV.U32 R4, RZ, RZ, R25 ;  /* 0x000000ffff048224 */ /* 0x000fc400078e0019 */
[----:B------:R-:W3:Y:S04]  /*118d0*/  LDL.LU R25, [R1+0x8] ;  /* 0x0000080001197983 */ /* 0x000ee80000300800 */
[----:B0-----:R-:W0:Y:S04]  /*118e0*/  S2R R29, SR_TID.X ;  /* 0x00000000001d7919 */ /* 0x001e280000002100 */
[----:B--2---:R1:W2:Y:S04]  /*118f0*/  @!P0 LDG.E.U16 R27, [R4.64] ;  /* 0x00000006041b8981 */ /* 0x0042a8000c1e1500 */
[----:B-1----:R-:W3:Y:S04]  /*11900*/  LDL R4, [R1+0x7c8] ;  /* 0x0007c80001047983 */ /* 0x002ee80000100800 */
[----:B------:R-:W3:Y:S01]  /*11910*/  LDL R5, [R1+0x7cc] ;  /* 0x0007cc0001057983 */ /* 0x000ee20000100800 */
[----:B0-----:R-:W-:-:S05]  /*11920*/  LOP3.LUT R29, R29, 0x7f, RZ, 0xc0, !PT ;  /* 0x0000007f1d1d7812 */ /* 0x001fca00078ec0ff */
[----:B------:R-:W-:-:S05]  /*11930*/  IMAD.SHL.U32 R29, R29, 0x2, RZ ;  /* 0x000000021d1d7824 */ /* 0x000fca00078e00ff */
[----:B------:R0:W-:Y:S02]  /*11940*/  STS.U16 [R29+0x6800], R9 ;  /* 0x006800091d007388 */ /* 0x0001e40000000400 */
[----:B0-----:R-:W-:Y:S02]  /*11950*/  PRMT R9, RZ, 0x7610, R9 ;  /* 0x00007610ff097816 */ /* 0x001fe40000000009 */
[----:B--2---:R0:W-:Y:S04]  /*11960*/  STL [R1+0x44], R27 ;  /* 0x0000441b01007387 */ /* 0x0041e80000100800 */
[----:B0-----:R-:W2:Y:S01]  /*11970*/  LDL.LU R27, [R1] ;  /* 0x00000000011b7983 */ /* 0x001ea20000300800 */
[----:B---3--:R-:W-:-:S04]  /*11980*/  @!P0 LOP3.LUT R5, R5, R4, RZ, 0x3c, !PT ;  /* 0x0000000405058212 */ /* 0x008fc800078e3cff */
[----:B------:R-:W-:-:S04]  /*11990*/  @!P0 LOP3.LUT R4, R5, R4, RZ, 0x3c, !PT ;  /* 0x0000000405048212 */ /* 0x000fc800078e3cff */
[----:B------:R-:W-:-:S05]  /*119a0*/  @!P0 LOP3.LUT R5, R5, R4, RZ, 0x3c, !PT ;  /* 0x0000000405058212 */ /* 0x000fca00078e3cff */
[----:B------:R0:W3:Y:S04]  /*119b0*/  @!P0 LDG.E.U16 R9, [R4.64] ;  /* 0x0000000604098981 */ /* 0x0000e8000c1e1500 */
[----:B0-----:R-:W2:Y:S04]  /*119c0*/  LDL R4, [R1+0x788] ;  /* 0x0007880001047983 */ /* 0x001ea80000100800 */
[----:B------:R-:W2:Y:S01]  /*119d0*/  LDL R5, [R1+0x78c] ;  /* 0x00078c0001057983 */ /* 0x000ea20000100800 */
[----:B------:R-:W-:Y:S02]  /*119e0*/  PRMT R17, RZ, 0x7610, R17 ;  /* 0x00007610ff117816 */ /* 0x000fe40000000011 */
[----:B--2---:R-:W-:-:S04]  /*119f0*/  @!P0 LOP3.LUT R5, R5, R4, RZ, 0x3c, !PT ;  /* 0x0000000405058212 */ /* 0x004fc800078e3cff */
[----:B------:R-:W-:-:S04]  /*11a00*/  @!P0 LOP3.LUT R4, R5, R4, RZ, 0x3c, !PT ;  /* 0x0000000405048212 */ /* 0x000fc800078e3cff */
[----:B------:R-:W-:-:S05]  /*11a10*/  @!P0 LOP3.LUT R5, R5, R4, RZ, 0x3c, !PT ;  /* 0x0000000405058212 */ /* 0x000fca00078e3cff */
[----:B------:R-:W2:Y:S04]  /*11a20*/  @!P0 LDG.E.U16 R17, [R4.64] ;  /* 0x0000000604118981 */ /* 0x000ea8000c1e1500 */
[----:B---3--:R0:W-:Y:S04]  /*11a30*/  STL [R1+0x40], R9 ;  /* 0x0000400901007387 */ /* 0x0081e80000100800 */
[----:B------:R-:W-:Y:S01]  /*11a40*/  STS.U16 [R29+0x7000], R8 ;  /* 0x007000081d007388 */ /* 0x000fe20000000400 */
[----:B0-----:R-:W-:-:S03]  /*11a50*/  LOP3.LUT R9, R29, 0x10, RZ, 0x3c, !PT ;  /* 0x000000101d097812 */ /* 0x001fc600078e3cff */
[----:B------:R-:W-:Y:S04]  /*11a60*/  STS.U16 [R29+0x7800], R3 ;  /* 0x007800031d007388 */ /* 0x000fe80000000400 */
[----:B------:R-:W-:Y:S04]  /*11a70*/  STS.U16 [R9+0x100], R19 ;  /* 0x0001001309007388 */ /* 0x000fe80000000400 */
[----:B--2---:R0:W-:Y:S04]  /*11a80*/  STL [R1+0x3c], R17 ;  /* 0x00003c1101007387 */ /* 0x0041e80000100800 */
[----:B0-----:R-:W2:Y:S04]  /*11a90*/  LDL.LU R17, [R1+0x148c] ;  /* 0x00148c0001117983 */ /* 0x001ea80000300800 */
[----:B------:R-:W3:Y:S04]  /*11aa0*/  LDL R4, [R1+0x75c] ;  /* 0x00075c0001047983 */ /* 0x000ee80000100800 */
[----:B------:R-:W3:Y:S04]  /*11ab0*/  LDL R5, [R1+0x92c] ;  /* 0x00092c0001057983 */ /* 0x000ee80000100800 */
[----:B------:R-:W2:Y:S01]  /*11ac0*/  LDL.LU R19, [R1+0x1488] ;  /* 0x0014880001137983 */ /* 0x000ea20000300800 */
[----:B---3--:R-:W-:-:S04]  /*11ad0*/  @!P0 LOP3.LUT R5, R5, R4, RZ, 0x3c, !PT ;  /* 0x0000000405058212 */ /* 0x008fc800078e3cff */
[C---:B------:R-:W-:Y:S02]  /*11ae0*/  @!P0 LOP3.LUT R4, R5.reuse, R4, RZ, 0x3c, !PT ;  /* 0x0000000405048212 */ /* 0x040fe400078e3cff */
[----:B--2---:R-:W-:Y:S02]  /*11af0*/  PRMT R19, RZ, 0x7610, R19 ;  /* 0x00007610ff137816 */ /* 0x004fe40000000013 */
[----:B------:R-:W-:-:S05]  /*11b00*/  @!P0 LOP3.LUT R5, R5, R4, RZ, 0x3c, !PT ;  /* 0x0000000405058212 */ /* 0x000fca00078e3cff */
[----:B------:R-:W2:Y:S04]  /*11b10*/  @!P0 LDG.E.U16 R19, [R4.64] ;  /* 0x0000000604138981 */ /* 0x000ea8000c1e1500 */
        /* <DEDUP_REMOVED lines=31> */
[----:B------:R0:W-:Y:S04]  /*11d10*/  STS.U16 [R9+0x1900], R7 ;  /* 0x0019000709007388 */ /* 0x0001e80000000400 */
[----:B0-----:R-:W3:Y:S04]  /*11d20*/  LDL R7, [R1+0x784] ;  /* 0x0007840001077983 */ /* 0x001ee80000100800 */
[----:B------:R-:W-:Y:S04]  /*11d30*/  STS.U16 [R9+0x2100], R25 ;  /* 0x0021001909007388 */ /* 0x000fe80000000400 */
[----:B--2---:R0:W-:Y:S04]  /*11d40*/  STL [R1+0x30], R23 ;  /* 0x0000301701007387 */ /* 0x0041e80000100800 */
[----:B0-----:R-:W2:Y:S04]  /*11d50*/  LDL.LU R23, [R1+0x1470] ;  /* 0x0014700001177983 */ /* 0x001ea80000300800 */
[----:B------:R-:W2:Y:S04]  /*11d60*/  LDL R4, [R1+0x840] ;  /* 0x0008400001047983 */ /* 0x000ea80000100800 */
[----:B------:R-:W2:Y:S04]  /*11d70*/  LDL R5, [R1+0x844] ;  /* 0x0008440001057983 */ /* 0x000ea80000100800 */
[----:B------:R-:W3:Y:S01]  /*11d80*/  LDL.LU R25, [R1+0x146c] ;  /* 0x00146c0001197983 */ /* 0x000ee20000300800 */
[----:B--2---:R-:W-:-:S04]  /*11d90*/  @!P0 LOP3.LUT R5, R5, R4, RZ, 0x3c, !PT ;  /* 0x0000000405058212 */ /* 0x004fc800078e3cff */
[C---:B------:R-:W-:Y:S02]  /*11da0*/  @!P0 LOP3.LUT R4, R5.reuse, R4, RZ, 0x3c, !PT ;  /* 0x0000000405048212 */ /* 0x040fe400078e3cff */
[----:B---3--:R-:W-:Y:S02]  /*11db0*/  PRMT R25, RZ, 0x7610, R25 ;  /* 0x00007610ff197816 */ /* 0x008fe40000000019 */
        /* <DEDUP_REMOVED lines=17> */
[----:B------:R-:W-:-:S02]  /*11ed0*/  PRMT R25, RZ, 0x7610, R25 ;  /* 0x00007610ff197816 */ /* 0x000fc40000000019 */
[----:B---3--:R-:W-:-:S04]  /*11ee0*/  @!P0 LOP3.LUT R5, R5, R4, RZ, 0x3c, !PT ;  /* 0x0000000405058212 */ /* 0x008fc800078e3cff */
[----:B------:R-:W-:-:S04]  /*11ef0*/  @!P0 LOP3.LUT R4, R5, R4, RZ, 0x3c, !PT ;  /* 0x0000000405048212 */ /* 0x000fc800078e3cff */
[----:B------:R-:W-:-:S05]  /*11f00*/  @!P0 LOP3.LUT R5, R5, R4, RZ, 0x3c, !PT ;  /* 0x0000000405058212 */ /* 0x000fca00078e3cff */
[----:B------:R-:W3:Y:S01]  /*11f10*/  @!P0 LDG.E.U16 R25, [R4.64] ;  /* 0x0000000604198981 */ /* 0x000ee2000c1e1500 */
[----:B------:R-:W-:-:S03]  /*11f20*/  PRMT R3, RZ, 0x7610, R3 ;  /* 0x00007610ff037816 */ /* 0x000fc60000000003 */
[----:B---3--:R0:W-:Y:S04]  /*11f30*/  STL [R1+0x24], R25 ;  /* 0x0000241901007387 */ /* 0x0081e80000100800 */
[----:B0-----:R-:W3:Y:S04]  /*11f40*/  LDL.LU R25, [R1+0x145c] ;  /* 0x00145c0001197983 */ /* 0x001ee80000300800 */
[----:B------:R-:W2:Y:S01]  /*11f50*/  LDL R5, [R1+0x780] ;  /* 0x0007800001057983 */ /* 0x000ea20000100800 */
[----:B------:R-:W-:Y:S01]  /*11f60*/  @!P0 IMAD.MOV.U32 R4, RZ, RZ, R7 ;  /* 0x000000ffff048224 */ /* 0x000fe200078e0007 */
[----:B------:R-:W-:-:S02]  /*11f70*/  PRMT R21, RZ, 0x7610, R21 ;  /* 0x00007610ff157816 */ /* 0x000fc40000000015 */
[----:B------:R-:W3:Y:S04]  /*11f80*/  LDL R7, [R1+0x838] ;  /* 0x0008380001077983 */ /* 0x000ee80000100800 */
[----:B--2---:R0:W2:Y:S04]  /*11f90*/  @!P0 LDG.E.U16 R3, [R4.64] ;  /* 0x0000000604038981 */ /* 0x0040a8000c1e1500 */
[----:B0-----:R-:W2:Y:S04]  /*11fa0*/  LDL R4, [R1+0x758] ;  /* 0x0007580001047983 */ /* 0x001ea80000100800 */
[----:B------:R-:W2:Y:S02]  /*11fb0*/  LDL R5, [R1+0x928] ;  /* 0x0009280001057983 */ /* 0x000ea40000100800 */
[----:B--2---:R-:W-:-:S04]  /*11fc0*/  @!P0 LOP3.LUT R5, R5, R4, RZ, 0x3c, !PT ;  /* 0x0000000405058212 */ /* 0x004fc800078e3cff */
[----:B------:R-:W-:-:S04]  /*11fd0*/  @!P0 LOP3.LUT R4, R5, R4, RZ, 0x3c, !PT ;  /* 0x0000000405048212 */ /* 0x000fc800078e3cff */
[----:B------:R-:W-:-:S05]  /*11fe0*/  @!P0 LOP3.LUT R5, R5, R4, RZ, 0x3c, !PT ;  /* 0x0000000405058212 */ /* 0x000fca00078e3cff */
[----:B------:R-:W2:Y:S04]  /*11ff0*/  @!P0 LDG.E.U16 R21, [R4.64] ;  /* 0x0000000604158981 */ /* 0x000ea8000c1e1500 */
[----:B------:R0:W-:Y:S04]  /*12000*/  STL [R1+0x20], R3 ;  /* 0x0000200301007387 */ /* 0x0001e80000100800 */
[----:B0-----:R-:W3:Y:S04]  /*12010*/  LDL R3, [R1+0x83c] ;  /* 0x00083c0001037983 */ /* 0x001ee80000100800 */
[----:B--2---:R0:W-:Y:S04]  /*12020*/  STL [R1], R21 ;  /* 0x0000001501007387 */ /* 0x0041e80000100800 */
[----:B0-----:R-:W2:Y:S04]  /*12030*/  LDL.LU R21, [R1+0x1458] ;  /* 0x0014580001157983 */ /* 0x001ea80000300800 */
[----:B------:R-:W2:Y:S04]  /*12040*/  LDL R4, [R1+0x740] ;  /* 0x0007400001047983 */ /* 0x000ea80000100800 */
[----:B------:R-:W2:Y:S01]  /*12050*/  LDL R5, [R1+0x8f0] ;  /* 0x0008f00001057983 */ /* 0x000ea20000100800 */
[----:B------:R-:W-:-:S02]  /*12060*/  PRMT R19, RZ, 0x7610, R19 ;  /* 0x00007610ff137816 */ /* 0x000fc40000000013 */
[----:B--2---:R-:W-:-:S04]  /*12070*/  @!P0 LOP3.LUT R5, R5, R4, RZ, 0x3c, !PT ;  /* 0x0000000405058212 */ /* 0x004fc800078e3cff */
[----:B------:R-:W-:-:S04]  /*12080*/  @!P0 LOP3.LUT R4, R5, R4, RZ, 0x3c, !PT ;  /* 0x0000000405048212 */ /* 0x000fc800078e3cff */
[----:B------:R-:W-:-:S05]  /*12090*/  @!P0 LOP3.LUT R5, R5, R4, RZ, 0x3c, !PT ;  /* 0x0000000405058212 */ /* 0x000fca00078e3cff */
[----:B------:R-:W2:Y:S04]  /*120a0*/  @!P0 LDG.E.U16 R19, [R4.64] ;  /* 0x0000000604138981 */ /* 0x000ea8000c1e1500 */
[----:B--2---:R0:W-:Y:S04]  /*120b0*/  STL [R1+0x18], R19 ;  /* 0x0000181301007387 */ /* 0x0041e80000100800 */
        /* <DEDUP_REMOVED lines=16> */
[----:B------:R3:W2:Y:S01]  /*121c0*/  @!P0 LDG.E.U16 R8, [R4.64] ;  /* 0x0000000604088981 */ /* 0x0006a2000c1e1500 */
[----:B------:R-:W-:Y:S01]  /*121d0*/  PRMT R6, RZ, 0x7610, R6 ;  /* 0x00007610ff067816 */ /* 0x000fe20000000006 */
[----:B---3--:R-:W-:Y:S02]  /*121e0*/  @!P0 IMAD.MOV.U32 R4, RZ, RZ, R3 ;  /* 0x000000ffff048224 */ /* 0x008fe400078e0003 */
[----:B------:R-:W-:Y:S01]  /*121f0*/  @!P0 IMAD.MOV.U32 R5, RZ, RZ, R7 ;  /* 0x000000ffff058224 */ /* 0x000fe200078e0007 */
[----:B------:R-:W3:Y:S04]  /*12200*/  LDL R3, [R1+0x77c] ;  /* 0x00077c0001037983 */ /* 0x000ee80000100800 */
[----:B------:R0:W3:Y:S04]  /*12210*/  @!P0 LDG.E.U16 R6, [R4.64] ;  /* 0x0000000604068981 */ /* 0x0000e8000c1e1500 */
[----:B--2---:R1:W-:Y:S04]  /*12220*/  STL [R1+0x10], R8 ;  /* 0x0000100801007387 */ /* 0x0043e80000100800 */
[----:B-1----:R-:W2:Y:S04]  /*12230*/  LDL.LU R8, [R1+0x2b0] ;  /* 0x0002b00001087983 */ /* 0x002ea80000300800 */
[----:B0-----:R-:W2:Y:S04]  /*12240*/  LDL R4, [R1+0x7f8] ;  /* 0x0007f80001047983 */ /* 0x001ea80000100800 */
[----:B------:R-:W2:Y:S01]  /*12250*/  LDL R5, [R1+0x7fc] ;  /* 0x0007fc0001057983 */ /* 0x000ea20000100800 */
[----:B------:R-:W-:-:S03]  /*12260*/  PRMT R11, RZ, 0x7610, R11 ;  /* 0x00007610ff0b7816 */ /* 0x000fc6000000000b */
[----:B------:R-:W3:Y:S01]  /*12270*/  LDL R7, [R1+0x754] ;  /* 0x0007540001077983 */ /* 0x000ee20000100800 */
[----:B--2---:R-:W-:-:S04]  /*12280*/  @!P0 LOP3.LUT R5, R5, R4, RZ, 0x3c, !PT ;  /* 0x0000000405058212 */ /* 0x004fc800078e3cff */
[----:B------:R-:W-:-:S04]  /*12290*/  @!P0 LOP3.LUT R4, R5, R4, RZ, 0x3c, !PT ;  /* 0x0000000405048212 */ /* 0x000fc800078e3cff */
[----:B------:R-:W-:-:S05]  /*122a0*/  @!P0 LOP3.LUT R5, R5, R4, RZ, 0x3c, !PT ;  /* 0x0000000405058212 */ /* 0x000fca00078e3cff */
[----:B------:R-:W2:Y:S04]  /*122b0*/  @!P0 LDG.E.U16 R11, [R4.64] ;  /* 0x00000006040b8981 */ /* 0x000ea8000c1e1500 */
[----:B---3--:R0:W-:Y:S04]  /*122c0*/  STL [R1+0xc], R6 ;  /* 0x00000c0601007387 */ /* 0x0081e80000100800 */
[----:B0-----:R-:W3:Y:S04]  /*122d0*/  LDL R6, [R1+0x924] ;  /* 0x0009240001067983 */ /* 0x001ee80000100800 */
        /* <DEDUP_REMOVED lines=9> */
[----:B------:R-:W-:Y:S04]  /*12370*/  STS.U16 [R9+0x3100], R27 ;  /* 0x0031001b09007388 */ /* 0x000fe80000000400 */
[----:B------:R-:W-:Y:S04]  /*12380*/  STS.U16 [R9+0x3900], R25 ;  /* 0x0039001909007388 */ /* 0x000fe80000000400 */
[----:B--2---:R-:W-:Y:S04]  /*12390*/  STL [R1+0x4], R29 ;  /* 0x0000041d01007387 */ /* 0x004fe80000100800 */
[----:B------:R-:W2:Y:S04]  /*123a0*/  LDL R4, [R1+0x778] ;  /* 0x0007780001047983 */ /* 0x000ea80000100800 */
[----:B------:R-:W-:Y:S04]  /*123b0*/  STS.U16 [R9+0x4100], R23 ;  /* 0x0041001709007388 */ /* 0x000fe80000000400 */
[----:B------:R-:W-:Y:S04]  /*123c0*/  STS.U16 [R9+0x4900], R21 ;  /* 0x0049001509007388 */ /* 0x000fe80000000400 */
[----:B------:R-:W-:Y:S04]  /*123d0*/  STS.U16 [R9+0x5100], R19 ;  /* 0x0051001309007388 */ /* 0x000fe80000000400 */
[----:B------:R-:W-:Y:S04]  /*123e0*/  STS.U16 [R9+0x5900], R17 ;  /* 0x0059001109007388 */ /* 0x000fe80000000400 */
[----:B----4-:R-:W-:Y:S01]  /*123f0*/  STS.U16 [R9+0x6100], R15 ;  /* 0x0061000f09007388 */ /* 0x010fe20000000400 */
[----:B------:R-:W-:-:S03]  /*12400*/  PRMT R16, RZ, 0x7610, R16 ;  /* 0x00007610ff107816 */ /* 0x000fc60000000010 */
[----:B------:R-:W-:Y:S04]  /*12410*/  STS.U16 [R9+0x6900], R13 ;  /* 0x0069000d09007388 */ /* 0x000fe80000000400 */
[----:B------:R-:W-:Y:S04]  /*12420*/  STS.U16 [R9+0x7100], R11 ;  /* 0x0071000b09007388 */ /* 0x000fe80000000400 */
[----:B------:R0:W-:Y:S04]  /*12430*/  STS.U16 [R9+0x7900], R2 ;  /* 0x0079000209007388 */ /* 0x0001e80000000400 */
[----:B------:R-:W4:Y:S01]  /*12440*/  LDL.LU R5, [R1+0x2d4] ;  /* 0x0002d40001057983 */ /* 0x000f220000300800 */
[----:B0-----:R-:W-:-:S02]  /*12450*/  @!P0 IMAD.MOV.U32 R2, RZ, RZ, R3 ;  /* 0x000000ffff028224 */ /* 0x001fc400078e0003 */
[----:B--2---:R-:W-:-:S05]  /*12460*/  @!P0 IMAD.MOV.U32 R3, RZ, RZ, R4 ;  /* 0x000000ffff038224 */ /* 0x004fca00078e0004 */
[----:B------:R0:W2:Y:S04]  /*12470*/  @!P0 LDG.E.U16 R16, [R2.64] ;  /* 0x0000000602108981 */ /* 0x0000a8000c1e1500 */
[----:B------:R-:W1:Y:S01]  /*12480*/  S2R R29, SR_TID.X ;  /* 0x00000000001d7919 */ /* 0x000e620000002100 */
[----:B---3--:R-:W-:Y:S01]  /*12490*/  @!P0 IMAD.MOV.U32 R4, RZ, RZ, R6 ;  /* 0x000000ffff048224 */ /* 0x008fe200078e0006 */
[----:B0-----:R-:W-:Y:S02]  /*124a0*/  PRMT R2, RZ, 0x7610, R2 ;  /* 0x00007610ff027816 */ /* 0x001fe40000000002 */
[----:B-1----:R-:W-:-:S05]  /*124b0*/  LOP3.LUT R29, R29, 0x7f, RZ, 0xc0, !PT ;  /* 0x0000007f1d1d7812 */ /* 0x002fca00078ec0ff */
[----:B------:R-:W-:-:S05]  /*124c0*/  IMAD.SHL.U32 R29, R29, 0x2, RZ ;  /* 0x000000021d1d7824 */ /* 0x000fca00078e00ff */
[----:B------:R-:W-:-:S05]  /*124d0*/  LOP3.LUT R9, R29, 0x20, RZ, 0x3c, !PT ;  /* 0x000000201d097812 */ /* 0x000fca00078e3cff */
[----:B----4-:R0:W-:Y:S02]  /*124e0*/  STS.U16 [R9+0x200], R5 ;  /* 0x0002000509007388 */ /* 0x0101e40000000400 */
[----:B0-----:R-:W-:-:S05]  /*124f0*/  @!P0 IMAD.MOV.U32 R5, RZ, RZ, R7 ;  /* 0x000000ffff058224 */ /* 0x001fca00078e0007 */
[----:B------:R0:W3:Y:S04]  /*12500*/  @!P0 LDG.E.U16 R2, [R4.64] ;  /* 0x0000000604028981 */ /* 0x0000e8000c1e1500 */
[----:B--2---:R1:W-:Y:S04]  /*12510*/  STL [R1+0x13d4], R16 ;  /* 0x0013d41001007387 */ /* 0x0043e80000100800 */
[----:B-1----:R-:W2:Y:S04]  /*12520*/  LDL.LU R16, [R1+0x280] ;  /* 0x0002800001107983 */ /* 0x002ea80000300800 */
[----:B0-----:R-:W4:Y:S04]  /*12530*/  LDL R4, [R1+0x73c] ;  /* 0x00073c0001047983 */ /* 0x001f280000100800 */
[----:B------:R-:W4:Y:S01]  /*12540*/  LDL R5, [R1+0x8ec] ;  /* 0x0008ec0001057983 */ /* 0x000f220000100800 */
[----:B------:R-:W-:-:S03]  /*12550*/  PRMT R28, RZ, 0x7610, R28 ;  /* 0x00007610ff1c7816 */ /* 0x000fc6000000001c */
[----:B------:R-:W2:Y:S04]  /*12560*/  LDL R7, [R1+0x870] ;  /* 0x0008700001077983 */ /* 0x000ea80000100800 */
[----:B------:R-:W2:Y:S04]  /*12570*/  LDL R6, [R1+0x874] ;  /* 0x0008740001067983 */ /* 0x000ea80000100800 */
[----:B---3--:R0:W-:Y:S04]  /*12580*/  STL [R1+0x13d0], R2 ;  /* 0x0013d00201007387 */ /* 0x0081e80000100800 */
[----:B0-----:R-:W3:Y:S01]  /*12590*/  LDL.LU R2, [R1+0x2c8] ;  /* 0x0002c80001027983 */ /* 0x001ee20000300800 */
[----:B----4-:R-:W-:-:S04]  /*125a0*/  @!P0 LOP3.LUT R5, R5, R4, RZ, 0x3c, !PT ;  /* 0x0000000405058212 */ /* 0x010fc800078e3cff */
[----:B------:R-:W-:-:S04]  /*125b0*/  @!P0 LOP3.LUT R4, R5, R4, RZ, 0x3c, !PT ;  /* 0x0000000405048212 */ /* 0x000fc800078e3cff */
[----:B------:R-:W-:-:S05]  /*125c0*/  @!P0 LOP3.LUT R5, R5, R4, RZ, 0x3c, !PT ;  /* 0x0000000405058212 */ /* 0x000fca00078e3cff */
[----:B------:R0:W4:Y:S04]  /*125d0*/  @!P0 LDG.E.U16 R28, [R4.64] ;  /* 0x00000006041c8981 */ /* 0x000128000c1e1500 */
[----:B0-----:R-:W2:Y:S04]  /*125e0*/  LDL R4, [R1+0x8b0] ;  /* 0x0008b00001047983 */ /* 0x001ea80000100800 */
[----:B------:R-:W2:Y:S01]  /*125f0*/  LDL R5, [R1+0x8b4] ;  /* 0x0008b40001057983 */ /* 0x000ea20000100800 */
[----:B------:R-:W-:-:S03]  /*12600*/  PRMT R27, RZ, 0x7610, R27 ;  /* 0x00007610ff1b7816 */ /* 0x000fc6000000001b */
[----:B---3--:R-:W-:Y:S04]  /*12610*/  STS.U16 [R9+0xa00], R2 ;  /* 0x000a000209007388 */ /* 0x008fe80000000400 */
[----:B------:R0:W-:Y:S04]  /*12620*/  STS.U16 [R9+0x1200], R8 ;  /* 0x0012000809007388 */ /* 0x0001e80000000400 */
[----:B----4-:R1:W-:Y:S04]  /*12630*/  STL [R1+0x13d8], R28 ;  /* 0x0013d81c01007387 */ /* 0x0103e80000100800 */
[----:B0-----:R-:W3:Y:S04]  /*12640*/  LDL R8, [R1+0x830] ;  /* 0x0008300001087983 */ /* 0x001ee80000100800 */
[----:B------:R-:W4:Y:S04]  /*12650*/  LDL R2, [R1+0x834] ;  /* 0x0008340001027983 */ /* 0x000f280000100800 */
[----:B-1----:R-:W3:Y:S01]  /*12660*/  LDL.LU R28, [R1+0x240] ;  /* 0x00024000011c7983 */ /* 0x002ee20000300800 */
[----:B--2---:R-:W-:-:S04]  /*12670*/  @!P0 LOP3.LUT R5, R5, R4, RZ, 0x3c, !PT ;  /* 0x0000000405058212 */ /* 0x004fc800078e3cff */
[----:B------:R-:W-:-:S04]  /*12680*/  @!P0 LOP3.LUT R4, R5, R4, RZ, 0x3c, !PT ;  /* 0x0000000405048212 */ /* 0x000fc800078e3cff */
[----:B------:R-:W-:-:S05]  /*12690*/  @!P0 LOP3.LUT R5, R5, R4, RZ, 0x3c, !PT ;  /* 0x0000000405058212 */ /* 0x000fca00078e3cff */
[----:B------:R0:W2:Y:S04]  /*126a0*/  @!P0 LDG.E.U16 R27, [R4.64] ;  /* 0x00000006041b8981 */ /* 0x0000a8000c1e1500 */
[----:B0-----:R-:W2:Y:S01]  /*126b0*/  LDL.LU R5, [R1+0x298] ;  /* 0x0002980001057983 */ /* 0x001ea20000300800 */
[----:B------:R-:W-:Y:S01]  /*126c0*/  PRMT R26, RZ, 0x7610, R26 ;  /* 0x00007610ff1a7816 */ /* 0x000fe2000000001a */
[----:B------:R-:W-:Y:S02]  /*126d0*/  @!P0 IMAD.MOV.U32 R4, RZ, RZ, R6 ;  /* 0x000000ffff048224 */ /* 0x000fe400078e0006 */
[----:B--2---:R0:W-:Y:S02]  /*126e0*/  STS.U16 [R9+0x1a00], R5 ;  /* 0x001a000509007388 */ /* 0x0041e40000000400 */
[----:B0-----:R-:W-:-:S05]  /*126f0*/  @!P0 IMAD.MOV.U32 R5, RZ, RZ, R7 ;  /* 0x000000ffff058224 */ /* 0x001fca00078e0007 */
[----:B------:R4:W2:Y:S01]  /*12700*/  @!P0 LDG.E.U16 R26, [R4.64] ;  /* 0x00000006041a8981 */ /* 0x0008a2000c1e1500 */
[----:B------:R-:W-:-:S03]  /*12710*/  PRMT R25, RZ, 0x7610, R25 ;  /* 0x00007610ff197816 */ /* 0x000fc60000000019 */
[----:B------:R0:W-:Y:S04]  /*12720*/  STL [R1+0x13dc], R27 ;  /* 0x0013dc1b01007387 */ /* 0x0001e80000100800 */
[----:B------:R-:W2:Y:S01]  /*12730*/  LDL R6, [R1+0x7b4] ;  /* 0x0007b40001067983 */ /* 0x000ea20000100800 */
[----:B----4-:R-:W-:Y:S02]  /*12740*/  @!P0 IMAD.MOV.U32 R4, RZ, RZ, R2 ;  /* 0x000000ffff048224 */ /* 0x010fe400078e0002 */
[----:B---3--:R-:W-:Y:S01]  /*12750*/  @!P0 IMAD.MOV.U32 R5, RZ, RZ, R8 ;  /* 0x000000ffff058224 */ /* 0x008fe200078e0008 */
[----:B0-----:R-:W3:Y:S04]  /*12760*/  LDL R27, [R1+0x7b0] ;  /* 0x0007b000011b7983 */ /* 0x001ee80000100800 */
[----:B------:R-:W4:Y:S04]  /*12770*/  LDL.LU R7, [R1+0x22c] ;  /* 0x00022c0001077983 */ /* 0x000f280000300800 */
[----:B------:R0:W-:Y:S04]  /*12780*/  STS.U16 [R9+0x2200], R16 ;  /* 0x0022001009007388 */ /* 0x0001e80000000400 */
[----:B------:R1:W3:Y:S04]  /*12790*/  @!P0 LDG.E.U16 R25, [R4.64] ;  /* 0x0000000604198981 */ /* 0x0002e8000c1e1500 */
[----:B--2---:R2:W-:Y:S04]  /*127a0*/  STL [R1+0x13e0], R26 ;  /* 0x0013e01a01007387 */ /* 0x0045e80000100800 */
[----:B0-----:R-:W4:Y:S04]  /*127b0*/  LDL R16, [R1+0x770] ;  /* 0x0007700001107983 */ /* 0x001f280000100800 */
[----:B------:R-:W4:Y:S04]  /*127c0*/  LDL R2, [R1+0x774] ;  /* 0x0007740001027983 */ /* 0x000f280000100800 */
[----:B--2---:R-:W2:Y:S04]  /*127d0*/  LDL R26, [R1+0x7f4] ;  /* 0x0007f400011a7983 */ /* 0x004ea80000100800 */
[----:B------:R-:W2:Y:S04]  /*127e0*/  LDL.LU R8, [R1+0x214] ;  /* 0x0002140001087983 */ /* 0x000ea80000300800 */
[----:B-1----:R-:W2:Y:S04]  /*127f0*/  LDL.LU R4, [R1+0x260] ;  /* 0x0002600001047983 */ /* 0x002ea80000300800 */
[----:B------:R-:W4:Y:S01]  /*12800*/  LDL R5, [R1+0x7f0] ;  /* 0x0007f00001057983 */ /* 0x000f220000100800 */
[----:B------:R-:W-:-:S02]  /*12810*/  PRMT R24, RZ, 0x7610, R24 ;  /* 0x00007610ff187816 */ /* 0x000fc40000000018 */
[----:B------:R-:W-:Y:S01]  /*12820*/  PRMT R23, RZ, 0x7610, R23 ;  /* 0x00007610ff177816 */ /* 0x000fe20000000017 */
[----:B---3--:R0:W-:Y:S04]  /*12830*/  STL [R1+0x13e4], R25 ;  /* 0x0013e41901007387 */ /* 0x0081e80000100800 */
[----:B0-----:R-:W3:Y:S04]  /*12840*/  LDL.LU R25, [R1+0x254] ;  /* 0x0002540001197983 */ /* 0x001ee80000300800 */
[----:B--2---:R0:W-:Y:S02]  /*12850*/  STS.U16 [R9+0x2a00], R4 ;  /* 0x002a000409007388 */ /* 0x0041e40000000400 */
[----:B0-----:R-:W-:Y:S01]  /*12860*/  @!P0 IMAD.MOV.U32 R4, RZ, RZ, R26 ;  /* 0x000000ffff048224 */ /* 0x001fe200078e001a */
[----:B------:R-:W-:Y:S01]  /*12870*/  PRMT R15, RZ, 0x7610, R15 ;  /* 0x00007610ff0f7816 */ /* 0x000fe2000000000f */
[----:B------:R-:W2:Y:S04]  /*12880*/  LDL.LU R26, [R1+0x200] ;  /* 0x00020000011a7983 */ /* 0x000ea80000300800 */
[----:B----4-:R0:W4:Y:S02]  /*12890*/  @!P0 LDG.E.U16 R24, [R4.64] ;  /* 0x0000000604188981 */ /* 0x010124000c1e1500 */
[----:B0-----:R-:W-:-:S02]  /*128a0*/  @!P0 IMAD.MOV.U32 R4, RZ, RZ, R6 ;  /* 0x000000ffff048224 */ /* 0x001fc400078e0006 */
[----:B------:R-:W-:-:S05]  /*128b0*/  @!P0 IMAD.MOV.U32 R5, RZ, RZ, R27 ;  /* 0x000000ffff058224 */ /* 0x000fca00078e001b */
[----:B------:R0:W2:Y:S04]  /*128c0*/  @!P0 LDG.E.U16 R23, [R4.64] ;  /* 0x0000000604178981 */ /* 0x0000a8000c1e1500 */
[----:B---3--:R1:W-:Y:S01]  /*128d0*/  STS.U16 [R9+0x3200], R25 ;  /* 0x0032001909007388 */ /* 0x0083e20000000400 */
[----:B0-----:R-:W-:Y:S02]  /*128e0*/  @!P0 IMAD.MOV.U32 R4, RZ, RZ, R2 ;  /* 0x000000ffff048224 */ /* 0x001fe400078e0002 */
[----:B------:R-:W-:-:S05]  /*128f0*/  @!P0 IMAD.MOV.U32 R5, RZ, RZ, R16 ;  /* 0x000000ffff058224 */ /* 0x000fca00078e0010 */
[----:B------:R-:W3:Y:S04]  /*12900*/  @!P0 LDG.E.U16 R15, [R4.64] ;  /* 0x00000006040f8981 */ /* 0x000ee8000c1e1500 */
[----:B----4-:R0:W-:Y:S04]  /*12910*/  STL [R1+0x13e8], R24 ;  /* 0x0013e81801007387 */ /* 0x0101e80000100800 */
[----:B-1----:R-:W4:Y:S04]  /*12920*/  LDL R25, [R1+0x900] ;  /* 0x0009000001197983 */ /* 0x002f280000100800 */
[----:B------:R-:W4:Y:S04]  /*12930*/  LDL R6, [R1+0x920] ;  /* 0x0009200001067983 */ /* 0x000f280000100800 */
[----:B------:R-:W4:Y:S04]  /*12940*/  LDL.LU R27, [R1+0x1e8] ;  /* 0x0001e800011b7983 */ /* 0x000f280000300800 */
[----:B--2---:R1:W-:Y:S04]  /*12950*/  STL [R1+0x13ec], R23 ;  /* 0x0013ec1701007387 */ /* 0x0043e80000100800 */
[----:B0-----:R-:W2:Y:S04]  /*12960*/  LDL R24, [R1+0x738] ;  /* 0x0007380001187983 */ /* 0x001ea80000100800 */
[----:B-1----:R-:W2:Y:S01]  /*12970*/  LDL R23, [R1+0x8e8] ;  /* 0x0008e80001177983 */ /* 0x002ea20000100800 */
[----:B------:R-:W-:-:S03]  /*12980*/  PRMT R3, RZ, 0x7610, R3 ;  /* 0x00007610ff037816 */ /* 0x000fc60000000003 */
[----:B------:R0:W-:Y:S01]  /*12990*/  STS.U16 [R9+0x3a00], R28 ;  /* 0x003a001c09007388 */ /* 0x0001e20000000400 */
[----:B------:R-:W-:-:S03]  /*129a0*/  PRMT R22, RZ, 0x7610, R22 ;  /* 0x00007610ff167816 */ /* 0x000fc60000000016 */
[----:B------:R1:W-:Y:S04]  /*129b0*/  STS.U16 [R9+0x4200], R7 ;  /* 0x0042000709007388 */ /* 0x0003e80000000400 */
[----:B0-----:R-:W2:Y:S04]  /*129c0*/  LDL.LU R28, [R1+0x1d0] ;  /* 0x0001d000011c7983 */ /* 0x001ea80000300800 */
[----:B---3--:R-:W-:Y:S04]  /*129d0*/  STL [R1+0x13f0], R15 ;  /* 0x0013f00f01007387 */ /* 0x008fe80000100800 */
[----:B-1----:R-:W3:Y:S04]  /*129e0*/  LDL R7, [R1+0x8a8] ;  /* 0x0008a80001077983 */ /* 0x002ee80000100800 */
[----:B------:R-:W3:Y:S01]  /*129f0*/  LDL R2, [R1+0x8ac] ;  /* 0x0008ac0001027983 */ /* 0x000ee20000100800 */
[----:B------:R-:W-:-:S03]  /*12a00*/  PRMT R21, RZ, 0x7610, R21 ;  /* 0x00007610ff157816 */ /* 0x000fc60000000015 */
[----:B------:R-:W3:Y:S01]  /*12a10*/  LDL.LU R16, [R1+0xc0] ;  /* 0x0000c00001107983 */ /* 0x000ee20000300800 */
[----:B----4-:R-:W-:Y:S02]  /*12a20*/  @!P0 IMAD.MOV.U32 R5, RZ, RZ, R25 ;  /* 0x000000ffff058224 */ /* 0x010fe400078e0019 */
[----:B------:R-:W-:Y:S01]  /*12a30*/  @!P0 IMAD.MOV.U32 R4, RZ, RZ, R6 ;  /* 0x000000ffff048224 */ /* 0x000fe200078e0006 */
[----:B------:R0:W-:Y:S04]  /*12a40*/  STS.U16 [R9+0x4a00], R8 ;  /* 0x004a000809007388 */ /* 0x0001e80000000400 */
[----:B------:R2:W4:Y:S04]  /*12a50*/  @!P0 LDG.E.U16 R3, [R4.64] ;  /* 0x0000000604038981 */ /* 0x000528000c1e1500 */
[----:B------:R-:W4:Y:S01]  /*12a60*/  LDL.LU R6, [R1+0xa8] ;  /* 0x0000a80001067983 */ /* 0x000f220000300800 */
[----:B--2---:R-:W-:-:S02]  /*12a70*/  @!P0 IMAD.MOV.U32 R5, RZ, RZ, R24 ;  /* 0x000000ffff058224 */ /* 0x004fc400078e0018 */
[----:B------:R-:W-:-:S05]  /*12a80*/  @!P0 IMAD.MOV.U32 R4, RZ, RZ, R23 ;  /* 0x000000ffff048224 */ /* 0x000fca00078e0017 */
[----:B------:R3:W2:Y:S02]  /*12a90*/  @!P0 LDG.E.U16 R22, [R4.64] ;  /* 0x0000000604168981 */ /* 0x0006a4000c1e1500 */
[----:B---3--:R-:W-:Y:S02]  /*12aa0*/  @!P0 IMAD.MOV.U32 R5, RZ, RZ, R7 ;  /* 0x000000ffff058224 */ /* 0x008fe400078e0007 */
[----:B------:R-:W-:-:S05]  /*12ab0*/  @!P0 IMAD.MOV.U32 R4, RZ, RZ, R2 ;  /* 0x000000ffff048224 */ /* 0x000fca00078e0002 */
[----:B------:R-:W3:Y:S04]  /*12ac0*/  @!P0 LDG.E.U16 R21, [R4.64] ;  /* 0x0000000604158981 */ /* 0x000ee8000c1e1500 */
[----:B----4-:R1:W-:Y:S04]  /*12ad0*/  STL [R1+0x13f4], R3 ;  /* 0x0013f40301007387 */ /* 0x0103e80000100800 */
[----:B0-----:R-:W4:Y:S04]  /*12ae0*/  LDL R8, [R1+0x868] ;  /* 0x0008680001087983 */ /* 0x001f280000100800 */
[----:B-1----:R-:W4:Y:S04]  /*12af0*/  LDL R3, [R1+0x86c] ;  /* 0x00086c0001037983 */ /* 0x002f280000100800 */
[----:B--2---:R0:W-:Y:S04]  /*12b00*/  STL [R1+0x13f8], R22 ;  /* 0x0013f81601007387 */ /* 0x0041e80000100800 */
[----:B------:R-:W2:Y:S04]  /*12b10*/  LDL R23, [R1+0x828] ;  /* 0x0008280001177983 */ /* 0x000ea80000100800 */
[----:B------:R-:W2:Y:S04]  /*12b20*/  LDL R15, [R1+0x7e8] ;  /* 0x0007e800010f7983 */ /* 0x000ea80000100800 */
[----:B0-----:R-:W2:Y:S04]  /*12b30*/  LDL R22, [R1+0x82c] ;  /* 0x00082c0001167983 */ /* 0x001ea80000100800 */
[----:B------:R-:W2:Y:S01]  /*12b40*/  LDL R2, [R1+0x7ec] ;  /* 0x0007ec0001027983 */ /* 0x000ea20000100800 */
[----:B------:R-:W-:-:S02]  /*12b50*/  PRMT R20, RZ, 0x7610, R20 ;  /* 0x00007610ff147816 */ /* 0x000fc40000000014 */
[----:B------:R-:W-:Y:S01]  /*12b60*/  PRMT R19, RZ, 0x7610, R19 ;  /* 0x00007610ff137816 */ /* 0x000fe20000000013 */
[----:B------:R-:W2:Y:S04]  /*12b70*/  LDL.LU R7, [R1+0x90] ;  /* 0x0000900001077983 */ /* 0x000ea80000300800 */
[----:B---3--:R-:W-:Y:S01]  /*12b80*/  STL [R1+0x13fc], R21 ;  /* 0x0013fc1501007387 */ /* 0x008fe20000100800 */
[----:B------:R-:W-:Y:S01]  /*12b90*/  PRMT R18, RZ, 0x7610, R18 ;  /* 0x00007610ff127816 */ /* 0x000fe20000000012 */
[----:B----4-:R-:W-:Y:S02]  /*12ba0*/  @!P0 IMAD.MOV.U32 R5, RZ, RZ, R8 ;  /* 0x000000ffff058224 */ /* 0x010fe400078e0008 */
[----:B------:R-:W3:Y:S01]  /*12bb0*/  LDL R8, [R1+0x7a8] ;  /* 0x0007a80001087983 */ /* 0x000ee20000100800 */
[----:B------:R-:W-:-:S03]  /*12bc0*/  @!P0 IMAD.MOV.U32 R4, RZ, RZ, R3 ;  /* 0x000000ffff048224 */ /* 0x000fc600078e0003 */
[----:B------:R-:W4:Y:S04]  /*12bd0*/  LDL R3, [R1+0x7ac] ;  /* 0x0007ac0001037983 */ /* 0x000f280000100800 */
[----:B------:R2:W4:Y:S02]  /*12be0*/  @!P0 LDG.E.U16 R20, [R4.64] ;  /* 0x0000000604148981 */ /* 0x000524000c1e1500 */
[----:B--2---:R-:W-:Y:S02]  /*12bf0*/  @!P0 IMAD.MOV.U32 R5, RZ, RZ, R23 ;  /* 0x000000ffff058224 */ /* 0x004fe400078e0017 */
[----:B------:R-:W-:-:S05]  /*12c00*/  @!P0 IMAD.MOV.U32 R4, RZ, RZ, R22 ;  /* 0x000000ffff048224 */ /* 0x000fca00078e0016 */
[----:B------:R0:W2:Y:S02]  /*12c10*/  @!P0 LDG.E.U16 R19, [R4.64] ;  /* 0x0000000604138981 */ /* 0x0000a4000c1e1500 */
[----:B0-----:R-:W-:Y:S02]  /*12c20*/  @!P0 IMAD.MOV.U32 R4, RZ, RZ, R2 ;  /* 0x000000ffff048224 */ /* 0x001fe400078e0002 */
[----:B------:R-:W-:-:S05]  /*12c30*/  @!P0 IMAD.MOV.U32 R5, RZ, RZ, R15 ;  /* 0x000000ffff058224 */ /* 0x000fca00078e000f */
[----:B------:R3:W2:Y:S01]  /*12c40*/  @!P0 LDG.E.U16 R18, [R4.64] ;  /* 0x0000000604128981 */ /* 0x0006a2000c1e1500 */
[----:B------:R-:W-:-:S03]  /*12c50*/  PRMT R17, RZ, 0x7610, R17 ;  /* 0x00007610ff117816 */ /* 0x000fc60000000011 */
[----:B------:R-:W-:Y:S04]  /*12c60*/  STS.U16 [R9+0x5200], R26 ;  /* 0x0052001a09007388 */ /* 0x000fe80000000400 */
[----:B------:R0:W-:Y:S04]  /*12c70*/  STS.U16 [R9+0x5a00], R27 ;  /* 0x005a001b09007388 */ /* 0x0001e80000000400 */
[----:B------:R-:W-:Y:S04]  /*12c80*/  STS.U16 [R9+0x6200], R28 ;  /* 0x0062001c09007388 */ /* 0x000fe80000000400 */
[----:B------:R-:W-:Y:S04]  /*12c90*/  STS.U16 [R9+0x6a00], R16 ;  /* 0x006a001009007388 */ /* 0x000fe80000000400 */
[----:B------:R1:W-:Y:S01]  /*12ca0*/  STS.U16 [R9+0x7200], R6 ;  /* 0x0072000609007388 */ /* 0x0003e20000000400 */
[----:B---3--:R-:W-:-:S02]  /*12cb0*/  @!P0 IMAD.MOV.U32 R5, RZ, RZ, R8 ;  /* 0x000000ffff058224 */ /* 0x008fc400078e0008 */
[----:B----4-:R-:W-:-:S05]  /*12cc0*/  @!P0 IMAD.MOV.U32 R4, RZ, RZ, R3 ;  /* 0x000000ffff048224 */ /* 0x010fca00078e0003 */
[----:B------:R3:W4:Y:S04]  /*12cd0*/  @!P0 LDG.E.U16 R17, [R4.64] ;  /* 0x0000000604118981 */ /* 0x000728000c1e1500 */
[----:B------:R0:W-:Y:S04]  /*12ce0*/  STL [R1+0x1400], R20 ;  /* 0x0014001401007387 */ /* 0x0001e80000100800 */
[----:B------:R-:W4:Y:S04]  /*12cf0*/  LDL.LU R25, [R1+0x318] ;  /* 0x0003180001197983 */ /* 0x000f280000300800 */
[----:B--2---:R2:W-:Y:S04]  /*12d00*/  STL [R1+0x1404], R19 ;  /* 0x0014041301007387 */ /* 0x0045e80000100800 */
[----:B0-----:R-:W4:Y:S04]  /*12d10*/  LDL.LU R27, [R1+0x304] ;  /* 0x00030400011b7983 */ /* 0x001f280000300800 */
[----:B------:R-:W-:Y:S04]  /*12d20*/  STL [R1+0x1408], R18 ;  /* 0x0014081201007387 */ /* 0x000fe80000100800 */
[----:B-1----:R-:W4:Y:S04]  /*12d30*/  LDL R6, [R1+0x76c] ;  /* 0x00076c0001067983 */ /* 0x002f280000100800 */
[----:B------:R-:W4:Y:S04]  /*12d40*/  LDL R2, [R1+0x904] ;  /* 0x0009040001027983 */ /* 0x000f280000100800 */
[----:B------:R-:W4:Y:S04]  /*12d50*/  LDL R20, [R1+0x908] ;  /* 0x0009080001147983 */ /* 0x000f280000100800 */
[----:B------:R-:W4:Y:S04]  /*12d60*/  LDL R8, [R1+0x91c] ;  /* 0x00091c0001087983 */ /* 0x000f280000100800 */
[----:B--2---:R-:W2:Y:S04]  /*12d70*/  LDL R19, [R1+0x8e0] ;  /* 0x0008e00001137983 */ /* 0x004ea80000100800 */
[----:B------:R-:W2:Y:S04]  /*12d80*/  LDL R3, [R1+0x8e4] ;  /* 0x0008e40001037983 */ /* 0x000ea80000100800 */
[----:B------:R-:W2:Y:S01]  /*12d90*/  LDL.LU R26, [R1+0x2f4] ;  /* 0x0002f400011a7983 */ /* 0x000ea20000300800 */
[----:B---3--:R-:W-:-:S02]  /*12da0*/  PRMT R4, RZ, 0x7610, R4 ;  /* 0x00007610ff047816 */ /* 0x008fc40000000004 */
[----:B------:R-:W-:Y:S02]  /*12db0*/  PRMT R5, RZ, 0x7610, R5 ;  /* 0x00007610ff057816 */ /* 0x000fe40000000005 */
[----:B------:R-:W-:Y:S01]  /*12dc0*/  PRMT R14, RZ, 0x7610, R14 ;  /* 0x00007610ff0e7816 */ /* 0x000fe2000000000e */
[----:B----4-:R0:W-:Y:S04]  /*12dd0*/  STL [R1+0x140c], R17 ;  /* 0x00140c1101007387 */ /* 0x0101e80000100800 */
[----:B------:R-:W3:Y:S04]  /*12de0*/  LDL.LU R28, [R1+0x2e0] ;  /* 0x0002e000011c7983 */ /* 0x000ee80000300800 */
[----:B------:R-:W4:Y:S01]  /*12df0*/  LDL.LU R9, [R1+0x2cc] ;  /* 0x0002cc0001097983 */ /* 0x000f220000300800 */
[----:B0-----:R-:W-:-:S05]  /*12e00*/  LOP3.LUT R17, R29, 0x20, RZ, 0x3c, !PT ;  /* 0x000000201d117812 */ /* 0x001fca00078e3cff */
[----:B------:R0:W-:Y:S04]  /*12e10*/  STS.U16 [R17+0x7a00], R7 ;  /* 0x007a000711007388 */ /* 0x0001e80000000400 */
[----:B------:R1:W-:Y:S04]  /*12e20*/  STL [R1+0x142c], R17 ;  /* 0x00142c1101007387 */ /* 0x0003e80000100800 */
[----:B------:R-:W3:Y:S01]  /*12e30*/  LDL R18, [R1+0x8a0] ;  /* 0x0008a00001127983 */ /* 0x000ee20000100800 */
[----:B0-----:R-:W-:Y:S02]  /*12e40*/  @!P0 IMAD.MOV.U32 R7, RZ, RZ, R6 ;  /* 0x000000ffff078224 */ /* 0x001fe400078e0006 */
[----:B------:R-:W-:-:S02]  /*12e50*/  @!P0 IMAD.MOV.U32 R6, RZ, RZ, R2 ;  /* 0x000000ffff068224 */ /* 0x000fc400078e0002 */
[----:B------:R-:W3:Y:S04]  /*12e60*/  LDL R2, [R1+0x8a4] ;  /* 0x0008a40001027983 */ /* 0x000ee80000100800 */
[----:B------:R0:W3:Y:S04]  /*12e70*/  @!P0 LDG.E.U16 R4, [R6.64] ;  /* 0x0000000606048981 */ /* 0x0000e8000c1e1500 */
[----:B------:R-:W4:Y:S01]  /*12e80*/  LDL.LU R16, [R1+0x2b8] ;  /* 0x0002b80001107983 */ /* 0x000f220000300800 */
[----:B0-----:R-:W-:Y:S02]  /*12e90*/  @!P0 IMAD.MOV.U32 R6, RZ, RZ, R8 ;  /* 0x000000ffff068224 */ /* 0x001fe400078e0008 */
[----:B------:R-:W-:-:S05]  /*12ea0*/  @!P0 IMAD.MOV.U32 R7, RZ, RZ, R20 ;  /* 0x000000ffff078224 */ /* 0x000fca00078e0014 */
[----:B------:R2:W4:Y:S02]  /*12eb0*/  @!P0 LDG.E.U16 R5, [R6.64] ;  /* 0x0000000606058981 */ /* 0x000524000c1e1500 */
[----:B--2---:R-:W-:Y:S02]  /*12ec0*/  @!P0 IMAD.MOV.U32 R6, RZ, RZ, R3 ;  /* 0x000000ffff068224 */ /* 0x004fe400078e0003 */
[----:B------:R-:W-:-:S05]  /*12ed0*/  @!P0 IMAD.MOV.U32 R7, RZ, RZ, R19 ;  /* 0x000000ffff078224 */ /* 0x000fca00078e0013 */
[----:B------:R0:W3:Y:S01]  /*12ee0*/  @!P0 LDG.E.U16 R14, [R6.64] ;  /* 0x00000006060e8981 */ /* 0x0000e2000c1e1500 */
[----:B------:R-:W-:-:S05]  /*12ef0*/  LOP3.LUT R15, R29, 0x30, RZ, 0x3c, !PT ;  /* 0x000000301d0f7812 */ /* 0x000fca00078e3cff */
[----:B------:R-:W-:Y:S04]  /*12f00*/  STS.U16 [R15+0x300], R25 ;  /* 0x000300190f007388 */ /* 0x000fe80000000400 */
[----:B------:R-:W-:Y:S04]  /*12f10*/  STS.U16 [R15+0xb00], R27 ;  /* 0x000b001b0f007388 */ /* 0x000fe80000000400 */
[----:B---3--:R3:W-:Y:S04]  /*12f20*/  STL [R1+0x1410], R4 ;  /* 0x0014100401007387 */ /* 0x0087e80000100800 */
[----:B-1----:R-:W2:Y:S04]  /*12f30*/  LDL R17, [R1+0x860] ;  /* 0x0008600001117983 */ /* 0x002ea80000100800 */
[----:B------:R-:W2:Y:S04]  /*12f40*/  LDL R8, [R1+0x864] ;  /* 0x0008640001087983 */ /* 0x000ea80000100800 */
[----:B----4-:R1:W-:Y:S04]  /*12f50*/  STL [R1+0x1414], R5 ;  /* 0x0014140501007387 */ /* 0x0103e80000100800 */
[----:B---3--:R-:W3:Y:S04]  /*12f60*/  LDL R4, [R1+0x820] ;  /* 0x0008200001047983 */ /* 0x008ee80000100800 */
[----:B------:R-:W4:Y:S01]  /*12f70*/  LDL R3, [R1+0x824] ;  /* 0x0008240001037983 */ /* 0x000f220000100800 */
[----:B0-----:R-:W-:-:S03]  /*12f80*/  @!P0 IMAD.MOV.U32 R6, RZ, RZ, R2 ;  /* 0x000000ffff068224 */ /* 0x001fc600078e0002 */
[----:B------:R-:W4:Y:S04]  /*12f90*/  LDL.LU R27, [R1+0x2ac] ;  /* 0x0002ac00011b7983 */ /* 0x000f280000300800 */
[----:B------:R-:W-:Y:S04]  /*12fa0*/  STL [R1+0x1418], R14 ;  /* 0x0014180e01007387 */ /* 0x000fe80000100800 */
[----:B-1----:R-:W4:Y:S04]  /*12fb0*/  LDL R5, [R1+0x7e0] ;  /* 0x0007e00001057983 */ /* 0x002f280000100800 */
[----:B------:R-:W4:Y:S01]  /*12fc0*/  LDL R2, [R1+0x7e4] ;  /* 0x0007e40001027983 */ /* 0x000f220000100800 */
[----:B------:R-:W-:Y:S01]  /*12fd0*/  PRMT R12, RZ, 0x7610, R12 ;  /* 0x00007610ff0c7816 */ /* 0x000fe2000000000c */
[----:B------:R-:W-:Y:S01]  /*12fe0*/  @!P0 IMAD.MOV.U32 R7, RZ, RZ, R18 ;  /* 0x000000ffff078224 */ /* 0x000fe200078e0012 */
[----:B------:R-:W-:-:S04]  /*12ff0*/  PRMT R10, RZ, 0x7610, R10 ;  /* 0x00007610ff0a7816 */ /* 0x000fc8000000000a */
[----:B------:R2:W4:Y:S04]  /*13000*/  @!P0 LDG.E.U16 R12, [R6.64] ;  /* 0x00000006060c8981 */ /* 0x000528000c1e1500 */
[----:B------:R-:W-:Y:S04]  /*13010*/  STS.U16 [R15+0x1300], R26 ;  /* 0x0013001a0f007388 */ /* 0x000fe80000000400 */
[----:B------:R-:W-:Y:S04]  /*13020*/  STS.U16 [R15+0x1b00], R28 ;  /* 0x001b001c0f007388 */ /* 0x000fe80000000400 */
[----:B------:R3:W-:Y:S01]  /*13030*/  STS.U16 [R15+0x2300], R9 ;  /* 0x002300090f007388 */ /* 0x0007e20000000400 */
[----:B--2---:R-:W-:-:S02]  /*13040*/  @!P0 IMAD.MOV.U32 R7, RZ, RZ, R17 ;  /* 0x000000ffff078224 */ /* 0x004fc400078e0011 */
[----:B------:R-:W-:-:S05]  /*13050*/  @!P0 IMAD.MOV.U32 R6, RZ, RZ, R8 ;  /* 0x000000ffff068224 */ /* 0x000fca00078e0008 */
[----:B------:R0:W2:Y:S01]  /*13060*/  @!P0 LDG.E.U16 R10, [R6.64] ;  /* 0x00000006060a8981 */ /* 0x0000a2000c1e1500 */
[----:B---3--:R-:W-:Y:S01]  /*13070*/  @!P0 IMAD.MOV.U32 R9, RZ, RZ, R4 ;  /* 0x000000ffff098224 */ /* 0x008fe200078e0004 */
[----:B0-----:R-:W-:Y:S01]  /*13080*/  PRMT R6, RZ, 0x7610, R6 ;  /* 0x00007610ff067816 */ /* 0x001fe20000000006 */
[----:B----4-:R-:W-:Y:S01]  /*13090*/  @!P0 IMAD.MOV.U32 R8, RZ, RZ, R3 ;  /* 0x000000ffff088224 */ /* 0x010fe200078e0003 */
[----:B------:R-:W-:-:S04]  /*130a0*/  PRMT R7, RZ, 0x7610, R7 ;  /* 0x00007610ff077816 */ /* 0x000fc80000000007 */
[----:B------:R0:W3:Y:S02]  /*130b0*/  @!P0 LDG.E.U16 R6, [R8.64] ;  /* 0x0000000608068981 */ /* 0x0000e4000c1e1500 */
[----:B0-----:R-:W-:Y:S02]  /*130c0*/  @!P0 IMAD.MOV.U32 R9, RZ, RZ, R5 ;  /* 0x000000ffff098224 */ /* 0x001fe400078e0005 */
[----:B------:R-:W-:-:S05]  /*130d0*/  @!P0 IMAD.MOV.U32 R8, RZ, RZ, R2 ;  /* 0x000000ffff088224 */ /* 0x000fca00078e0002 */
[----:B------:R-:W4:Y:S04]  /*130e0*/  @!P0 LDG.E.U16 R7, [R8.64] ;  /* 0x0000000608078981 */ /* 0x000f28000c1e1500 */
[----:B------:R-:W-:Y:S04]  /*130f0*/  STL [R1+0x141c], R12 ;  /* 0x00141c0c01007387 */ /* 0x000fe80000100800 */
[----:B------:R-:W-:Y:S04]  /*13100*/  STS.U16 [R15+0x2b00], R16 ;  /* 0x002b00100f007388 */ /* 0x000fe80000000400 */
[----:B--2---:R0:W-:Y:S04]  /*13110*/  STL [R1+0x1420], R10 ;  /* 0x0014200a01007387 */ /* 0x0041e80000100800 */
[----:B------:R-:W2:Y:S04]  /*13120*/  LDL R4, [R1+0x7a0] ;  /* 0x0007a00001047983 */ /* 0x000ea80000100800 */
[----:B------:R-:W2:Y:S04]  /*13130*/  LDL R3, [R1+0x7a4] ;  /* 0x0007a40001037983 */ /* 0x000ea80000100800 */
[----:B---3--:R1:W-:Y:S04]  /*13140*/  STL [R1+0x1424], R6 ;  /* 0x0014240601007387 */ /* 0x0083e80000100800 */
[----:B------:R-:W3:Y:S04]  /*13150*/  LDL.LU R28, [R1+0x28c] ;  /* 0x00028c00011c7983 */ /* 0x000ee80000300800 */
[----:B0-----:R-:W3:Y:S04]  /*13160*/  LDL.LU R10, [R1+0x27c] ;  /* 0x00027c00010a7983 */ /* 0x001ee80000300800 */
[----:B------:R-:W3:Y:S04]  /*13170*/  LDL.LU R12, [R1+0x25c] ;  /* 0x00025c00010c7983 */ /* 0x000ee80000300800 */
[----:B------:R-:W3:Y:S04]  /*13180*/  LDL.LU R14, [R1+0x244] ;  /* 0x00024400010e7983 */ /* 0x000ee80000300800 */
[----:B------:R-:W3:Y:S04]  /*13190*/  LDL.LU R5, [R1+0x228] ;  /* 0x0002280001057983 */ /* 0x000ee80000300800 */
[----:B------:R-:W3:Y:S04]  /*131a0*/  LDL.LU R2, [R1+0x210] ;  /* 0x0002100001027983 */ /* 0x000ee80000300800 */
[----:B------:R-:W3:Y:S04]  /*131b0*/  LDL.LU R25, [R1+0x1e4] ;  /* 0x0001e40001197983 */ /* 0x000ee80000300800 */
[----:B------:R-:W3:Y:S04]  /*131c0*/  LDL.LU R16, [R1+0x1cc] ;  /* 0x0001cc0001107983 */ /* 0x000ee80000300800 */
[----:B----4-:R0:W-:Y:S04]  /*131d0*/  STL [R1+0x1428], R7 ;  /* 0x0014280701007387 */ /* 0x0101e80000100800 */
[----:B------:R-:W4:Y:S04]  /*131e0*/  LDL.LU R26, [R1+0xc8] ;  /* 0x0000c800011a7983 */ /* 0x000f280000300800 */
[----:B-1----:R-:W3:Y:S04]  /*131f0*/  LDL R6, [R1+0x90c] ;  /* 0x00090c0001067983 */ /* 0x002ee80000100800 */
[----:B0-----:R-:W4:Y:S01]  /*13200*/  LDL R7, [R1+0x768] ;  /* 0x0007680001077983 */ /* 0x001f220000100800 */
[----:B------:R-:W-:-:S02]  /*13210*/  PRMT R11, RZ, 0x7610, R11 ;  /* 0x00007610ff0b7816 */ /* 0x000fc4000000000b */
[----:B------:R-:W-:Y:S01]  /*13220*/  PRMT R13, RZ, 0x7610, R13 ;  /* 0x00007610ff0d7816 */ /* 0x000fe2000000000d */
[----:B--2---:R-:W-:Y:S02]  /*13230*/  @!P0 IMAD.MOV.U32 R9, RZ, RZ, R4 ;  /* 0x000000ffff098224 */ /* 0x004fe400078e0004 */
[----:B------:R-:W2:Y:S01]  /*13240*/  LDL.LU R4, [R1+0x330] ;  /* 0x0003300001047983 */ /* 0x000ea20000300800 */
[----:B------:R-:W-:-:S03]  /*13250*/  @!P0 IMAD.MOV.U32 R8, RZ, RZ, R3 ;  /* 0x000000ffff088224 */ /* 0x000fc600078e0003 */
[----:B------:R-:W2:Y:S04]  /*13260*/  LDL.LU R17, [R1+0x320] ;  /* 0x0003200001117983 */ /* 0x000ea80000300800 */
[----:B------:R3:W2:Y:S04]  /*13270*/  @!P0 LDG.E.U16 R11, [R8.64] ;  /* 0x00000006080b8981 */ /* 0x0006a8000c1e1500 */
[----:B------:R-:W2:Y:S04]  /*13280*/  LDL.LU R18, [R1+0x30c] ;  /* 0x00030c0001127983 */ /* 0x000ea80000300800 */
[----:B------:R-:W2:Y:S04]  /*13290*/  LDL.LU R19, [R1+0x2f8] ;  /* 0x0002f80001137983 */ /* 0x000ea80000300800 */
[----:B------:R-:W2:Y:S04]  /*132a0*/  LDL.LU R20, [R1+0x2e4] ;  /* 0x0002e40001147983 */ /* 0x000ea80000300800 */
[----:B------:R-:W2:Y:S04]  /*132b0*/  LDL.LU R21, [R1+0x2c4] ;  /* 0x0002c40001157983 */ /* 0x000ea80000300800 */
[----:B------:R-:W2:Y:S04]  /*132c0*/  LDL.LU R22, [R1+0x2a8] ;  /* 0x0002a80001167983 */ /* 0x000ea80000300800 */
[----:B------:R-:W2:Y:S04]  /*132d0*/  LDL.LU R3, [R1+0x294] ;  /* 0x0002940001037983 */ /* 0x000ea80000300800 */
[----:B------:R-:W2:Y:S04]  /*132e0*/  LDL.LU R23, [R1+0x278] ;  /* 0x0002780001177983 */ /* 0x000ea80000300800 */
[----:B------:R0:W-:Y:S04]  /*132f0*/  STS.U16 [R15+0x3300], R27 ;  /* 0x0033001b0f007388 */ /* 0x0001e80000000400 */
[----:B------:R-:W2:Y:S04]  /*13300*/  LDL.LU R24, [R1+0x258] ;  /* 0x0002580001187983 */ /* 0x000ea80000300800 */
[----:B0-----:R-:W2:Y:S01]  /*13310*/  LDL.LU R27, [R1+0x23c] ;  /* 0x00023c00011b7983 */ /* 0x001ea20000300800 */
[----:B---3--:R-:W-:-:S02]  /*13320*/  @!P0 IMAD.MOV.U32 R8, RZ, RZ, R6 ;  /* 0x000000ffff088224 */ /* 0x008fc400078e0006 */
[----:B----4-:R-:W-:-:S05]  /*13330*/  @!P0 IMAD.MOV.U32 R9, RZ, RZ, R7 ;  /* 0x000000ffff098224 */ /* 0x010fca00078e0007 */
[----:B------:R-:W3:Y:S04]  /*13340*/  @!P0 LDG.E.U16 R13, [R8.64] ;  /* 0x00000006080d8981 */ /* 0x000ee8000c1e1500 */
[----:B------:R0:W-:Y:S04]  /*13350*/  STS.U16 [R15+0x3b00], R28 ;  /* 0x003b001c0f007388 */ /* 0x0001e80000000400 */
[----:B------:R-:W-:Y:S04]  /*13360*/  STS.U16 [R15+0x4300], R10 ;  /* 0x0043000a0f007388 */ /* 0x000fe80000000400 */
[----:B------:R-:W-:Y:S04]  /*13370*/  STS.U16 [R15+0x4b00], R12 ;  /* 0x004b000c0f007388 */ /* 0x000fe80000000400 */
[----:B------:R-:W-:Y:S04]  /*13380*/  STS.U16 [R15+0x5300], R14 ;  /* 0x0053000e0f007388 */ /* 0x000fe80000000400 */
[----:B------:R-:W-:Y:S04]  /*13390*/  STS.U16 [R15+0x5b00], R5 ;  /* 0x005b00050f007388 */ /* 0x000fe80000000400 */
[----:B------:R-:W-:Y:S04]  /*133a0*/  STS.U16 [R15+0x6300], R2 ;  /* 0x006300020f007388 */ /* 0x000fe80000000400 */
[----:B------:R-:W-:Y:S04]  /*133b0*/  STS.U16 [R15+0x6b00], R25 ;  /* 0x006b00190f007388 */ /* 0x000fe80000000400 */
[----:B------:R1:W-:Y:S04]  /*133c0*/  STS.U16 [R15+0x7300], R16 ;  /* 0x007300100f007388 */ /* 0x0003e80000000400 */
[----:B--2---:R-:W-:Y:S04]  /*133d0*/  STL [R1+0x1430], R11 ;  /* 0x0014300b01007387 */ /* 0x004fe80000100800 */
[----:B0-----:R-:W2:Y:S04]  /*133e0*/  LDL.LU R28, [R1+0x224] ;  /* 0x00022400011c7983 */ /* 0x001ea80000300800 */
[----:B---3--:R-:W-:Y:S04]  /*133f0*/  STL [R1+0x1434], R13 ;  /* 0x0014340d01007387 */ /* 0x008fe80000100800 */
[----:B-1----:R-:W3:Y:S01]  /*13400*/  LDL.LU R16, [R1+0x20c] ;  /* 0x00020c0001107983 */ /* 0x002ee20000300800 */
[----:B------:R-:W-:-:S03]  /*13410*/  LOP3.LUT R2, R29, 0x40, RZ, 0x3c, !PT ;  /* 0x000000401d027812 */ /* 0x000fc600078e3cff */
[----:B------:R0:W-:Y:S04]  /*13420*/  STS.U16 [R15+0x7b00], R26 ;  /* 0x007b001a0f007388 */ /* 0x0001e80000000400 */
[----:B------:R-:W-:Y:S04]  /*13430*/  STS.U16 [R2+0x400], R4 ;  /* 0x0004000402007388 */ /* 0x000fe80000000400 */
[----:B------:R-:W-:Y:S04]  /*13440*/  STS.U16 [R2+0xc00], R17 ;  /* 0x000c001102007388 */ /* 0x000fe80000000400 */
[----:B------:R-:W-:Y:S04]  /*13450*/  STS.U16 [R2+0x1400], R18 ;  /* 0x0014001202007388 */ /* 0x000fe80000000400 */
[----:B------:R-:W-:Y:S04]  /*13460*/  STS.U16 [R2+0x1c00], R19 ;  /* 0x001c001302007388 */ /* 0x000fe80000000400 */
[----:B------:R-:W-:Y:S04]  /*13470*/  STS.U16 [R2+0x2400], R20 ;  /* 0x0024001402007388 */ /* 0x000fe80000000400 */
[----:B------:R-:W-:Y:S04]  /*13480*/  STS.U16 [R2+0x2c00], R21 ;  /* 0x002c001502007388 */ /* 0x000fe80000000400 */
[----:B------:R-:W-:Y:S04]  /*13490*/  STS.U16 [R2+0x3400], R22 ;  /* 0x0034001602007388 */ /* 0x000fe80000000400 */
[----:B------:R-:W4:Y:S04]  /*134a0*/  LDL.LU R25, [R1+0x1e0] ;  /* 0x0001e00001197983 */ /* 0x000f280000300800 */
[----:B------:R-:W-:Y:S04]  /*134b0*/  STS.U16 [R2+0x3c00], R3 ;  /* 0x003c000302007388 */ /* 0x000fe80000000400 */
[----:B0-----:R-:W4:Y:S04]  /*134c0*/  LDL.LU R26, [R1+0x1c8] ;  /* 0x0001c800011a7983 */ /* 0x001f280000300800 */
[----:B------:R-:W-:Y:S04]  /*134d0*/  STS.U16 [R2+0x4400], R23 ;  /* 0x0044001702007388 */ /* 0x000fe80000000400 */
[----:B------:R0:W-:Y:S04]  /*134e0*/  STL [R1+0x1438], R15 ;  /* 0x0014380f01007387 */ /* 0x0001e80000100800 */
[----:B------:R-:W-:Y:S04]  /*134f0*/  STS.U16 [R2+0x4c00], R24 ;  /* 0x004c001802007388 */ /* 0x000fe80000000400 */
[----:B------:R1:W-:Y:S04]  /*13500*/  STS.U16 [R2+0x5400], R27 ;  /* 0x0054001b02007388 */ /* 0x0003e80000000400 */
[----:B0-----:R-:W4:Y:S04]  /*13510*/  LDL.LU R15, [R1+0xc4] ;  /* 0x0000c400010f7983 */ /* 0x001f280000300800 */
[----:B-1----:R-:W4:Y:S04]  /*13520*/  LDL.LU R27, [R1+0x32c] ;  /* 0x00032c00011b7983 */ /* 0x002f280000300800 */
[----:B------:R-:W4:Y:S04]  /*13530*/  LDL.LU R13, [R1+0x31c] ;  /* 0x00031c00010d7983 */ /* 0x000f280000300800 */
        /* <DEDUP_REMOVED lines=11> */
[----:B--2---:R0:W-:Y:S04]  /*135f0*/  STS.U16 [R2+0x5c00], R28 ;  /* 0x005c001c02007388 */ /* 0x0041e80000000400 */
[----:B0-----:R-:W2:Y:S04]  /*13600*/  LDL.LU R28, [R1+0x1dc] ;  /* 0x0001dc00011c7983 */ /* 0x001ea80000300800 */
[----:B---3--:R0:W-:Y:S04]  /*13610*/  STS.U16 [R2+0x6400], R16 ;  /* 0x0064001002007388 */ /* 0x0081e80000000400 */
[----:B0-----:R-:W3:Y:S01]  /*13620*/  LDL.LU R16, [R1+0x1c4] ;  /* 0x0001c40001107983 */ /* 0x001ee20000300800 */
[----:B------:R-:W-:-:S03]  /*13630*/  LOP3.LUT R4, R29, 0x50, RZ, 0x3c, !PT ;  /* 0x000000501d047812 */ /* 0x000fc600078e3cff */
[----:B------:R-:W3:Y:S04]  /*13640*/  LDL.LU R19, [R1+0x328] ;  /* 0x0003280001137983 */ /* 0x000ee80000300800 */
[----:B------:R-:W3:Y:S04]  /*13650*/  LDL.LU R20, [R1+0x314] ;  /* 0x0003140001147983 */ /* 0x000ee80000300800 */
[----:B------:R-:W3:Y:S04]  /*13660*/  LDL.LU R21, [R1+0x300] ;  /* 0x0003000001157983 */ /* 0x000ee80000300800 */
[----:B------:R-:W3:Y:S04]  /*13670*/  LDL.LU R22, [R1+0x2ec] ;  /* 0x0002ec0001167983 */ /* 0x000ee80000300800 */
[----:B------:R-:W3:Y:S04]  /*13680*/  LDL.LU R3, [R1+0x2d8] ;  /* 0x0002d80001037983 */ /* 0x000ee80000300800 */
[----:B------:R-:W3:Y:S04]  /*13690*/  LDL.LU R23, [R1+0x2bc] ;  /* 0x0002bc0001177983 */ /* 0x000ee80000300800 */
[----:B----4-:R0:W-:Y:S04]  /*136a0*/  STS.U16 [R2+0x6c00], R25 ;  /* 0x006c001902007388 */ /* 0x0101e80000000400 */
[----:B------:R-:W4:Y:S04]  /*136b0*/  LDL.LU R24, [R1+0x2a0] ;  /* 0x0002a00001187983 */ /* 0x000f280000300800 */
[----:B------:R1:W-:Y:S04]  /*136c0*/  STS.U16 [R2+0x7400], R26 ;  /* 0x0074001a02007388 */ /* 0x0003e80000000400 */
[----:B0-----:R-:W4:Y:S04]  /*136d0*/  LDL.LU R25, [R1+0x288] ;  /* 0x0002880001197983 */ /* 0x001f280000300800 */
[----:B-1----:R-:W4:Y:S04]  /*136e0*/  LDL.LU R26, [R1+0x26c] ;  /* 0x00026c00011a7983 */ /* 0x002f280000300800 */
[----:B------:R-:W-:Y:S04]  /*136f0*/  STS.U16 [R2+0x7c00], R15 ;  /* 0x007c000f02007388 */ /* 0x000fe80000000400 */
        /* <DEDUP_REMOVED lines=12> */
[----:B------:R-:W-:Y:S04]  /*137c0*/  STL [R1+0x143c], R2 ;  /* 0x00143c0201007387 */ /* 0x000fe80000100800 */
[----:B------:R-:W-:Y:S04]  /*137d0*/  STS.U16 [R4+0x6500], R18 ;  /* 0x0065001204007388 */ /* 0x000fe80000000400 */
[----:B0-----:R-:W4:Y:S04]  /*137e0*/  LDL.LU R27, [R1+0x24c] ;  /* 0x00024c00011b7983 */ /* 0x001f280000300800 */
[----:B--2---:R0:W-:Y:S04]  /*137f0*/  STS.U16 [R4+0x6d00], R28 ;  /* 0x006d001c04007388 */ /* 0x0041e80000000400 */
[----:B0-----:R-:W2:Y:S04]  /*13800*/  LDL.LU R28, [R1+0x234] ;  /* 0x00023400011c7983 */ /* 0x001ea80000300800 */
[----:B---3--:R-:W-:Y:S04]  /*13810*/  STS.U16 [R4+0x7500], R16 ;  /* 0x0075001004007388 */ /* 0x008fe80000000400 */
[----:B------:R0:W-:Y:S04]  /*13820*/  STS.U16 [R4+0x7d00], R0 ;  /* 0x007d000004007388 */ /* 0x0001e80000000400 */
[----:B0-----:R-:W3:Y:S04]  /*13830*/  LDL.LU R0, [R1+0x1448] ;  /* 0x0014480001007983 */ /* 0x001ee80000300800 */
[----:B------:R-:W3:Y:S01]  /*13840*/  LDL.LU R16, [R1+0x21c] ;  /* 0x00021c0001107983 */ /* 0x000ee20000300800 */
[----:B------:R-:W-:-:S03]  /*13850*/  LOP3.LUT R8, R29, 0x60, RZ, 0x3c, !PT ;  /* 0x000000601d087812 */ /* 0x000fc600078e3cff */
        /* <DEDUP_REMOVED lines=8> */
[----:B------:R0:W-:Y:S04]  /*138e0*/  STS.U16 [R8+0x600], R19 ;  /* 0x0006001308007388 */ /* 0x0001e80000000400 */
[----:B------:R-:W3:Y:S04]  /*138f0*/  LDL.LU R12, [R1+0x2b4] ;  /* 0x0002b400010c7983 */ /* 0x000ee80000300800 */
[----:B------:R1:W-:Y:S04]  /*13900*/  STS.U16 [R8+0xe00], R20 ;  /* 0x000e001408007388 */ /* 0x0003e80000000400 */
[----:B------:R-:W3:Y:S04]  /*13910*/  LDL.LU R14, [R1+0x29c] ;  /* 0x00029c00010e7983 */ /* 0x000ee80000300800 */
[----:B------:R0:W-:Y:S04]  /*13920*/  STS.U16 [R8+0x1600], R21 ;  /* 0x0016001508007388 */ /* 0x0001e80000000400 */
[----:B------:R-:W3:Y:S04]  /*13930*/  LDL.LU R5, [R1+0x284] ;  /* 0x0002840001057983 */ /* 0x000ee80000300800 */
[----:B------:R-:W-:Y:S04]  /*13940*/  STS.U16 [R8+0x1e00], R22 ;  /* 0x001e001608007388 */ /* 0x000fe80000000400 */
[----:B------:R-:W3:Y:S04]  /*13950*/  LDL.LU R4, [R1+0x268] ;  /* 0x0002680001047983 */ /* 0x000ee80000300800 */
[----:B------:R-:W-:Y:S04]  /*13960*/  STS.U16 [R8+0x2600], R3 ;  /* 0x0026000308007388 */ /* 0x000fe80000000400 */
[----:B------:R-:W3:Y:S04]  /*13970*/  LDL.LU R17, [R1+0x248] ;  /* 0x0002480001117983 */ /* 0x000ee80000300800 */
[----:B------:R-:W-:Y:S04]  /*13980*/  STS.U16 [R8+0x2e00], R23 ;  /* 0x002e001708007388 */ /* 0x000fe80000000400 */
[----:B------:R-:W3:Y:S04]  /*13990*/  LDL.LU R18, [R1+0x230] ;  /* 0x0002300001127983 */ /* 0x000ee80000300800 */
[----:B----4-:R-:W-:Y:S04]  /*139a0*/  STS.U16 [R8+0x3600], R24 ;  /* 0x0036001808007388 */ /* 0x010fe80000000400 */
[----:B0-----:R-:W4:Y:S04]  /*139b0*/  LDL.LU R19, [R1+0x218] ;  /* 0x0002180001137983 */ /* 0x001f280000300800 */
[----:B------:R-:W-:Y:S04]  /*139c0*/  STS.U16 [R8+0x3e00], R25 ;  /* 0x003e001908007388 */ /* 0x000fe80000000400 */
[----:B-1----:R-:W4:Y:S04]  /*139d0*/  LDL.LU R20, [R1+0x1ec] ;  /* 0x0001ec0001147983 */ /* 0x002f280000300800 */
[----:B------:R0:W-:Y:S04]  /*139e0*/  STS.U16 [R8+0x4600], R26 ;  /* 0x0046001a08007388 */ /* 0x0001e80000000400 */
[----:B------:R-:W4:Y:S04]  /*139f0*/  LDL.LU R21, [R1+0x1d4] ;  /* 0x0001d40001157983 */ /* 0x000f280000300800 */
[----:B------:R-:W-:Y:S04]  /*13a00*/  STS.U16 [R8+0x4e00], R27 ;  /* 0x004e001b08007388 */ /* 0x000fe80000000400 */
[----:B0-----:R-:W4:Y:S04]  /*13a10*/  LDL.LU R26, [R1+0xcc] ;  /* 0x0000cc00011a7983 */ /* 0x001f280000300800 */
[----:B------:R-:W4:Y:S04]  /*13a20*/  LDL.LU R22, [R1+0xb4] ;  /* 0x0000b40001167983 */ /* 0x000f280000300800 */
[----:B------:R-:W4:Y:S04]  /*13a30*/  LDL.LU R3, [R1+0xac] ;  /* 0x0000ac0001037983 */ /* 0x000f280000300800 */
[----:B--2---:R0:W-:Y:S04]  /*13a40*/  STS.U16 [R8+0x5600], R28 ;  /* 0x0056001c08007388 */ /* 0x0041e80000000400 */
[----:B0-----:R-:W2:Y:S04]  /*13a50*/  LDL.LU R28, [R1+0xa4] ;  /* 0x0000a400011c7983 */ /* 0x001ea80000300800 */
[----:B------:R-:W2:Y:S04]  /*13a60*/  LDL.LU R23, [R1+0xa0] ;  /* 0x0000a00001177983 */ /* 0x000ea80000300800 */
[----:B------:R-:W2:Y:S04]  /*13a70*/  LDL.LU R24, [R1+0x9c] ;  /* 0x00009c0001187983 */ /* 0x000ea80000300800 */
[----:B------:R-:W2:Y:S04]  /*13a80*/  LDL.LU R25, [R1+0x98] ;  /* 0x0000980001197983 */ /* 0x000ea80000300800 */
[----:B------:R-:W2:Y:S04]  /*13a90*/  LDL.LU R27, [R1+0x94] ;  /* 0x00009400011b7983 */ /* 0x000ea80000300800 */
[----:B---3--:R0:W-:Y:S04]  /*13aa0*/  STS.U16 [R8+0x5e00], R16 ;  /* 0x005e001008007388 */ /* 0x0081e80000000400 */
[----:B0-----:R-:W3:Y:S04]  /*13ab0*/  LDL.LU R16, [R1+0x8c] ;  /* 0x00008c0001107983 */ /* 0x001ee80000300800 */
[----:B------:R0:W-:Y:S04]  /*13ac0*/  STS.U16 [R8+0x6600], R0 ;  /* 0x0066000008007388 */ /* 0x0001e80000000400 */
[----:B------:R-:W-:Y:S01]  /*13ad0*/  STS.U16 [R8+0x6e00], R2 ;  /* 0x006e000208007388 */ /* 0x000fe20000000400 */
[----:B0-----:R-:W-:-:S03]  /*13ae0*/  LOP3.LUT R0, R29, 0x70, RZ, 0x3c, !PT ;  /* 0x000000701d007812 */ /* 0x001fc600078e3cff */
        /* <DEDUP_REMOVED lines=14> */
[----:B----4-:R-:W-:Y:S04]  /*13bd0*/  STS.U16 [R0+0x5f00], R19 ;  /* 0x005f001300007388 */ /* 0x010fe80000000400 */
[----:B------:R-:W-:Y:S04]  /*13be0*/  STS.U16 [R0+0x6700], R20 ;  /* 0x0067001400007388 */ /* 0x000fe80000000400 */
[----:B------:R-:W-:Y:S04]  /*13bf0*/  STS.U16 [R0+0x6f00], R21 ;  /* 0x006f001500007388 */ /* 0x000fe80000000400 */
[----:B------:R0:W-:Y:S04]  /*13c00*/  STS.U16 [R0+0x7700], R26 ;  /* 0x0077001a00007388 */ /* 0x0001e80000000400 */
[----:B------:R-:W-:Y:S04]  /*13c10*/  STS.U16 [R0+0x7f00], R22 ;  /* 0x007f001600007388 */ /* 0x000fe80000000400 */
[----:B0-----:R-:W4:Y:S04]  /*13c20*/  LDL.LU R26, [R1+0x88] ;  /* 0x00008800011a7983 */ /* 0x001f280000300800 */
[----:B------:R-:W-:Y:S04]  /*13c30*/  STL [R1+0x1444], R0 ;  /* 0x0014440001007387 */ /* 0x000fe80000100800 */
[----:B--2---:R0:W-:Y:S04]  /*13c40*/  STS.U16 [R29+0x8800], R28 ;  /* 0x0088001c1d007388 */ /* 0x0041e80000000400 */
[----:B0-----:R-:W2:Y:S04]  /*13c50*/  LDL.LU R28, [R1+0x84] ;  /* 0x00008400011c7983 */ /* 0x001ea80000300800 */
[----:B---3--:R0:W-:Y:S04]  /*13c60*/  STS.U16 [R29+0xb000], R16 ;  /* 0x00b000101d007388 */ /* 0x0081e80000000400 */
[----:B0-----:R-:W3:Y:S04]  /*13c70*/  LDL.LU R16, [R1+0x80] ;  /* 0x0000800001107983 */ /* 0x001ee80000300800 */
[----:B------:R-:W3:Y:S04]  /*13c80*/  LDL.LU R0, [R1+0x7c] ;  /* 0x00007c0001007983 */ /* 0x000ee80000300800 */
[----:B------:R-:W3:Y:S04]  /*13c90*/  LDL.LU R8, [R1+0x78] ;  /* 0x0000780001087983 */ /* 0x000ee80000300800 */
[----:B------:R-:W3:Y:S04]  /*13ca0*/  LDL.LU R2, [R1+0x74] ;  /* 0x0000740001027983 */ /* 0x000ee80000300800 */
[----:B------:R-:W3:Y:S01]  /*13cb0*/  LDL.LU R15, [R1+0x70] ;  /* 0x00007000010f7983 */ /* 0x000ee20000300800 */
[----:B------:R-:W3:Y:S03]  /*13cc0*/  LDL.LU R13, [R1+0x6c] ;  /* 0x00006c00010d7983 */ /* 0x000ee60000300800 */
[----:B------:R-:W3:Y:S04]  /*13cd0*/  LDL.LU R17, [R1+0x68] ;  /* 0x0000680001117983 */ /* 0x000ee80000300800 */
[----:B------:R0:W-:Y:S01]  /*13ce0*/  STS.U16 [R29+0xa800], R27 ;  /* 0x00a8001b1d007388 */ /* 0x0001e20000000400 */
[----:B------:R-:W3:Y:S02]  /*13cf0*/  LDL.LU R7, [R1+0x64] ;  /* 0x0000640001077983 */ /* 0x000ee40000300800 */
[----:B------:R-:W3:Y:S02]  /*13d00*/  LDL.LU R6, [R1+0x60] ;  /* 0x0000600001067983 */ /* 0x000ee40000300800 */
[----:B------:R-:W3:Y:S01]  /*13d10*/  LDL.LU R10, [R1+0x4c] ;  /* 0x00004c00010a7983 */ /* 0x000ee20000300800 */
[----:B------:R-:W3:Y:S01]  /*13d20*/  LDL.LU R12, [R1+0x48] ;  /* 0x00004800010c7983 */ /* 0x000ee20000300800 */
[----:B------:R-:W3:Y:S02]  /*13d30*/  LDL.LU R14, [R1+0x44] ;  /* 0x00004400010e7983 */ /* 0x000ee40000300800 */
[----:B------:R-:W3:Y:S02]  /*13d40*/  LDL.LU R5, [R1+0x40] ;  /* 0x0000400001057983 */ /* 0x000ee40000300800 */
[----:B------:R-:W3:Y:S01]  /*13d50*/  LDL.LU R4, [R1+0x3c] ;  /* 0x00003c0001047983 */ /* 0x000ee20000300800 */
[----:B------:R-:W3:Y:S04]  /*13d60*/  LDL.LU R18, [R1+0x1c] ;  /* 0x00001c0001127983 */ /* 0x000ee80000300800 */
[----:B0-----:R-:W0:Y:S01]  /*13d70*/  S2R R27, SR_TID.X ;  /* 0x00000000001b7919 */ /* 0x001e220000002100 */
[----:B------:R-:W3:Y:S02]  /*13d80*/  LDL.LU R19, [R1+0x38] ;  /* 0x0000380001137983 */ /* 0x000ee40000300800 */
[----:B------:R-:W3:Y:S02]  /*13d90*/  LDL.LU R20, [R1+0x34] ;  /* 0x0000340001147983 */ /* 0x000ee40000300800 */
[----:B------:R-:W3:Y:S01]  /*13da0*/  LDL.LU R21, [R1+0x30] ;  /* 0x0000300001157983 */ /* 0x000ee20000300800 */
[----:B------:R-:W3:Y:S04]  /*13db0*/  LDL.LU R9, [R1+0x2c] ;  /* 0x00002c0001097983 */ /* 0x000ee80000300800 */
[----:B------:R1:W-:Y:S01]  /*13dc0*/  STS.U16 [R29+0x8000], R3 ;  /* 0x008000031d007388 */ /* 0x0003e20000000400 */
[----:B------:R-:W3:Y:S03]  /*13dd0*/  LDL.LU R22, [R1+0x28] ;  /* 0x0000280001167983 */ /* 0x000ee60000300800 */
[----:B------:R-:W-:Y:S04]  /*13de0*/  STS.U16 [R29+0x9000], R23 ;  /* 0x009000171d007388 */ /* 0x000fe80000000400 */
[----:B------:R-:W-:Y:S04]  /*13df0*/  STS.U16 [R29+0x9800], R24 ;  /* 0x009800181d007388 */ /* 0x000fe80000000400 */
[----:B------:R-:W-:Y:S04]  /*13e00*/  STS.U16 [R29+0xa000], R25 ;  /* 0x00a000191d007388 */ /* 0x000fe80000000400 */
[----:B-1----:R-:W3:Y:S01]  /*13e10*/  LDL.LU R3, [R1+0x24] ;  /* 0x0000240001037983 */ /* 0x002ee20000300800 */
[----:B0-----:R-:W-:-:S05]  /*13e20*/  LOP3.LUT R27, R27, 0x7f, RZ, 0xc0, !PT ;  /* 0x0000007f1b1b7812 */ /* 0x001fca00078ec0ff */
[----:B------:R-:W-:-:S05]  /*13e30*/  IMAD.SHL.U32 R11, R27, 0x2, RZ ;  /* 0x000000021b0b7824 */ /* 0x000fca00078e00ff */
[----:B------:R-:W-:Y:S01]  /*13e40*/  LOP3.LUT R11, R11, 0x10, RZ, 0x3c, !PT ;  /* 0x000000100b0b7812 */ /* 0x000fe200078e3cff */
[----:B----4-:R0:W-:Y:S04]  /*13e50*/  STS.U16 [R29+0xb800], R26 ;  /* 0x00b8001a1d007388 */ /* 0x0101e80000000400 */
[----:B0-----:R-:W3:Y:S01]  /*13e60*/  LDL.LU R29, [R1+0x20] ;  /* 0x00002000011d7983 */ /* 0x001ee20000300800 */
[----:B------:R-:W3:Y:S02]  /*13e70*/  LDL.LU R23, [R1] ;  /* 0x0000000001177983 */ /* 0x000ee40000300800 */
[----:B------:R-:W3:Y:S02]  /*13e80*/  LDL.LU R24, [R1+0x18] ;  /* 0x0000180001187983 */ /* 0x000ee40000300800 */
[----:B------:R-:W3:Y:S01]  /*13e90*/  LDL.LU R25, [R1+0x14] ;  /* 0x0000140001197983 */ /* 0x000ee20000300800 */
[----:B------:R-:W3:Y:S01]  /*13ea0*/  LDL.LU R26, [R1+0x10] ;  /* 0x00001000011a7983 */ /* 0x000ee20000300800 */
[----:B------:R-:W3:Y:S03]  /*13eb0*/  LDL.LU R27, [R1+0xc] ;  /* 0x00000c00011b7983 */ /* 0x000ee60000300800 */
[----:B--2---:R0:W-:Y:S04]  /*13ec0*/  STS.U16 [R11+0x8100], R28 ;  /* 0x0081001c0b007388 */ /* 0x0041e80000000400 */
[----:B0-----:R-:W2:Y:S04]  /*13ed0*/  LDL.LU R28, [R1+0x8] ;  /* 0x00000800011c7983 */ /* 0x001ea80000300800 */
[----:B---3--:R0:W-:Y:S04]  /*13ee0*/  STS.U16 [R11+0x8900], R16 ;  /* 0x008900100b007388 */ /* 0x0081e80000000400 */
[----:B------:R1:W-:Y:S04]  /*13ef0*/  STS.U16 [R11+0x9100], R0 ;  /* 0x009100000b007388 */ /* 0x0003e80000000400 */
[----:B------:R3:W-:Y:S04]  /*13f00*/  STS.U16 [R11+0x9900], R8 ;  /* 0x009900080b007388 */ /* 0x0007e80000000400 */
[----:B0-----:R-:W2:Y:S04]  /*13f10*/  LDL.LU R16, [R1+0x4] ;  /* 0x0000040001107983 */ /* 0x001ea80000300800 */
[----:B------:R0:W-:Y:S04]  /*13f20*/  STS.U16 [R11+0xa100], R2 ;  /* 0x00a100020b007388 */ /* 0x0001e80000000400 */
[----:B-1----:R-:W2:Y:S04]  /*13f30*/  LDL.LU R0, [R1+0x1444] ;  /* 0x0014440001007983 */ /* 0x002ea80000300800 */
[----:B------:R1:W-:Y:S04]  /*13f40*/  STS.U16 [R11+0xa900], R15 ;  /* 0x00a9000f0b007388 */ /* 0x0003e80000000400 */
[----:B---3--:R-:W3:Y:S04]  /*13f50*/  LDL.LU R8, [R1+0x1440] ;  /* 0x0014400001087983 */ /* 0x008ee80000300800 */
[----:B------:R1:W-:Y:S04]  /*13f60*/  STS.U16 [R11+0xb100], R13 ;  /* 0x00b1000d0b007388 */ /* 0x0003e80000000400 */
[----:B0-----:R-:W2:Y:S01]  /*13f70*/  LDL.LU R2, [R1+0x143c] ;  /* 0x00143c0001027983 */ /* 0x001ea20000300800 */
[----:B------:R0:W-:Y:S03]  /*13f80*/  STS.U16 [R11+0xb900], R17 ;  /* 0x00b900110b007388 */ /* 0x0001e60000000400 */
[----:B-1----:R-:W2:Y:S01]  /*13f90*/  LDL.LU R15, [R1+0x1438] ;  /* 0x00143800010f7983 */ /* 0x002ea20000300800 */
[----:B------:R-:W2:Y:S03]  /*13fa0*/  LDL.LU R13, [R1+0x1434] ;  /* 0x00143400010d7983 */ /* 0x000ea60000300800 */
[----:B0-----:R-:W2:Y:S01]  /*13fb0*/  LDL.LU R11, [R1+0x1430] ;  /* 0x00143000010b7983 */ /* 0x001ea20000300800 */
[----:B------:R-:W2:Y:S03]  /*13fc0*/  LDL.LU R17, [R1+0x142c] ;  /* 0x00142c0001117983 */ /* 0x000ea60000300800 */
[----:B--2---:R0:W-:Y:S01]  /*13fd0*/  STS.U16 [R17+0x8200], R7 ;  /* 0x0082000711007388 */ /* 0x0041e20000000400 */
[----:B------:R1:W-:Y:S02]  /*13fe0*/  STS.U16 [R17+0x8a00], R6 ;  /* 0x008a000611007388 */ /* 0x0003e40000000400 */
[----:B------:R2:W-:Y:S02]  /*13ff0*/  STS.U16 [R17+0x9200], R10 ;  /* 0x0092000a11007388 */ /* 0x0005e40000000400 */
[----:B------:R3:W-:Y:S01]  /*14000*/  STS.U16 [R17+0x9a00], R12 ;  /* 0x009a000c11007388 */ /* 0x0007e20000000400 */
[----:B------:R3:W-:Y:S01]  /*14010*/  STS.U16 [R17+0xa200], R14 ;  /* 0x00a2000e11007388 */ /* 0x0007e20000000400 */
[----:B------:R3:W-:Y:S03]  /*14020*/  STS.U16 [R17+0xaa00], R5 ;  /* 0x00aa000511007388 */ /* 0x0007e60000000400 */
[----:B0-----:R-:W4:Y:S01]  /*14030*/  LDL.LU R7, [R1+0x1428] ;  /* 0x0014280001077983 */ /* 0x001f220000300800 */
[----:B-1----:R-:W4:Y:S02]  /*14040*/  LDL.LU R6, [R1+0x1424] ;  /* 0x0014240001067983 */ /* 0x002f240000300800 */
[----:B--2---:R-:W2:Y:S02]  /*14050*/  LDL.LU R10, [R1+0x1420] ;  /* 0x00142000010a7983 */ /* 0x004ea40000300800 */
[----:B---3--:R-:W3:Y:S01]  /*14060*/  LDL.LU R12, [R1+0x141c] ;  /* 0x00141c00010c7983 */ /* 0x008ee20000300800 */
[----:B------:R-:W2:Y:S01]  /*14070*/  LDL.LU R14, [R1+0x1418] ;  /* 0x00141800010e7983 */ /* 0x000ea20000300800 */
[----:B------:R-:W2:Y:S03]  /*14080*/  LDL.LU R5, [R1+0x1414] ;  /* 0x0014140001057983 */ /* 0x000ea60000300800 */
[----:B------:R0:W-:Y:S01]  /*14090*/  STS.U16 [R17+0xb200], R4 ;  /* 0x00b2000411007388 */ /* 0x0001e20000000400 */
[----:B------:R1:W-:Y:S02]  /*140a0*/  STS.U16 [R17+0xba00], R18 ;  /* 0x00ba001211007388 */ /* 0x0003e40000000400 */
[----:B------:R1:W-:Y:S02]  /*140b0*/  STS.U16 [R15+0x8300], R19 ;  /* 0x008300130f007388 */ /* 0x0003e40000000400 */
[----:B------:R1:W-:Y:S01]  /*140c0*/  STS.U16 [R15+0x8b00], R20 ;  /* 0x008b00140f007388 */ /* 0x0003e20000000400 */
[----:B------:R1:W-:Y:S01]  /*140d0*/  STS.U16 [R15+0x9300], R21 ;  /* 0x009300150f007388 */ /* 0x0003e20000000400 */
[----:B------:R1:W-:Y:S03]  /*140e0*/  STS.U16 [R15+0x9b00], R9 ;  /* 0x009b00090f007388 */ /* 0x0003e60000000400 */
[----:B0-----:R-:W2:Y:S01]  /*140f0*/  LDL.LU R4, [R1+0x1410] ;  /* 0x0014100001047983 */ /* 0x001ea20000300800 */
[----:B-1----:R-:W2:Y:S03]  /*14100*/  LDL.LU R17, [R1+0x140c] ;  /* 0x00140c0001117983 */ /* 0x002ea60000300800 */
[----:B------:R-:W2:Y:S01]  /*14110*/  LDL.LU R18, [R1+0x1408] ;  /* 0x0014080001127983 */ /* 0x000ea20000300800 */
[----:B------:R-:W2:Y:S03]  /*14120*/  LDL.LU R19, [R1+0x1404] ;  /* 0x0014040001137983 */ /* 0x000ea60000300800 */
[----:B------:R-:W2:Y:S01]  /*14130*/  LDL.LU R20, [R1+0x1400] ;  /* 0x0014000001147983 */ /* 0x000ea20000300800 */
[----:B------:R-:W2:Y:S03]  /*14140*/  LDL.LU R21, [R1+0x13fc] ;  /* 0x0013fc0001157983 */ /* 0x000ea60000300800 */
[----:B------:R0:W-:Y:S01]  /*14150*/  STS.U16 [R15+0xa300], R22 ;  /* 0x00a300160f007388 */ /* 0x0001e20000000400 */
[----:B------:R-:W2:Y:S02]  /*14160*/  LDL.LU R9, [R1+0xb0] ;  /* 0x0000b00001097983 */ /* 0x000ea40000300800 */
[----:B------:R1:W-:Y:S02]  /*14170*/  STS.U16 [R15+0xab00], R3 ;  /* 0x00ab00030f007388 */ /* 0x0003e40000000400 */
[----:B------:R-:W-:Y:S01]  /*14180*/  STS.U16 [R15+0xb300], R29 ;  /* 0x00b3001d0f007388 */ /* 0x000fe20000000400 */
[----:B------:R1:W-:Y:S01]  /*14190*/  STS.U16 [R15+0xbb00], R23 ;  /* 0x00bb00170f007388 */ /* 0x0003e20000000400 */
[----:B------:R1:W-:Y:S02]  /*141a0*/  STS.U16 [R2+0x8400], R24 ;  /* 0x0084001802007388 */ /* 0x0003e40000000400 */
[----:B------:R1:W-:Y:S01]  /*141b0*/  STS.U16 [R2+0x8c00], R25 ;  /* 0x008c001902007388 */ /* 0x0003e20000000400 */
[----:B0-----:R-:W2:Y:S01]  /*141c0*/  LDL.LU R22, [R1+0x13f8] ;  /* 0x0013f80001167983 */ /* 0x001ea20000300800 */
[----:B-1----:R-:W2:Y:S03]  /*141d0*/  LDL.LU R3, [R1+0x13f4] ;  /* 0x0013f40001037983 */ /* 0x002ea60000300800 */
[----:B------:R-:W2:Y:S01]  /*141e0*/  LDL.LU R15, [R1+0x13f0] ;  /* 0x0013f000010f7983 */ /* 0x000ea20000300800 */
[----:B------:R-:W2:Y:S02]  /*141f0*/  LDL.LU R23, [R1+0x13ec] ;  /* 0x0013ec0001177983 */ /* 0x000ea40000300800 */
[----:B------:R-:W2:Y:S02]  /*14200*/  LDL.LU R24, [R1+0x13e8] ;  /* 0x0013e80001187983 */ /* 0x000ea40000300800 */
[----:B------:R-:W2:Y:S01]  /*14210*/  LDL.LU R25, [R1+0x13e4] ;  /* 0x0013e40001197983 */ /* 0x000ea20000300800 */
[----:B------:R0:W-:Y:S01]  /*14220*/  STS.U16 [R2+0x9400], R26 ;  /* 0x0094001a02007388 */ /* 0x0001e20000000400 */
[----:B------:R1:W-:Y:S02]  /*14230*/  STS.U16 [R2+0x9c00], R27 ;  /* 0x009c001b02007388 */ /* 0x0003e40000000400 */
[----:B------:R1:W-:Y:S02]  /*14240*/  STS.U16 [R2+0xa400], R28 ;  /* 0x00a4001c02007388 */ /* 0x0003e40000000400 */
[----:B------:R1:W-:Y:S01]  /*14250*/  STS.U16 [R2+0xac00], R16 ;  /* 0x00ac001002007388 */ /* 0x0003e20000000400 */
[----:B0-----:R-:W2:Y:S01]  /*14260*/  LDL.LU R26, [R1+0x13e0] ;  /* 0x0013e000011a7983 */ /* 0x001ea20000300800 */
[----:B-1----:R-:W2:Y:S02]  /*14270*/  LDL.LU R27, [R1+0x13dc] ;  /* 0x0013dc00011b7983 */ /* 0x002ea40000300800 */
[----:B------:R-:W2:Y:S02]  /*14280*/  LDL.LU R28, [R1+0x13d8] ;  /* 0x0013d800011c7983 */ /* 0x000ea40000300800 */
[----:B------:R-:W2:Y:S01]  /*14290*/  LDL.LU R16, [R1+0x13d4] ;  /* 0x0013d40001107983 */ /* 0x000ea20000300800 */
[----:B------:R-:W0:Y:S04]  /*142a0*/  S2R R29, SR_TID.X ;  /* 0x00000000001d7919 */ /* 0x000e280000002100 */
[----:B--2---:R1:W-:Y:S04]  /*142b0*/  STS.U16 [R2+0xb400], R16 ;  /* 0x00b4001002007388 */ /* 0x0043e80000000400 */
[----:B-1----:R-:W2:Y:S04]  /*142c0*/  LDL.LU R2, [R1+0x13d0] ;  /* 0x0013d00001027983 */ /* 0x002ea80000300800 */
[----:B------:R-:W1:Y:S01]  /*142d0*/  S2R R16, SR_TID.X ;  /* 0x0000000000107919 */ /* 0x000e620000002100 */
[----:B0-----:R-:W-:-:S05]  /*142e0*/  LOP3.LUT R29, R29, 0x7f, RZ, 0xc0, !PT ;  /* 0x0000007f1d1d7812 */ /* 0x001fca00078ec0ff */
[----:B------:R-:W-:-:S05]  /*142f0*/  IMAD.SHL.U32 R29, R29, 0x2, RZ ;  /* 0x000000021d1d7824 */ /* 0x000fca00078e00ff */
[----:B------:R-:W-:Y:S02]  /*14300*/  LOP3.LUT R29, R29, 0x50, RZ, 0x3c, !PT ;  /* 0x000000501d1d7812 */ /* 0x000fe400078e3cff */
[----:B-1----:R-:W-:-:S05]  /*14310*/  LOP3.LUT R16, R16, 0x7f, RZ, 0xc0, !PT ;  /* 0x0000007f10107812 */ /* 0x002fca00078ec0ff */
[----:B------:R-:W-:-:S05]  /*14320*/  IMAD.SHL.U32 R16, R16, 0x2, RZ ;  /* 0x0000000210107824 */ /* 0x000fca00078e00ff */
[----:B------:R-:W-:-:S05]  /*14330*/  LOP3.LUT R16, R16, 0x40, RZ, 0x3c, !PT ;  /* 0x0000004010107812 */ /* 0x000fca00078e3cff */
[----:B--2---:R0:W-:Y:S01]  /*14340*/  STS.U16 [R16+0xbc00], R2 ;  /* 0x00bc000210007388 */ /* 0x0041e20000000400 */
[----:B------:R-:W-:Y:S02]  /*14350*/  STS.U16 [R29+0x8500], R28 ;  /* 0x0085001c1d007388 */ /* 0x000fe40000000400 */
[----:B------:R-:W-:Y:S02]  /*14360*/  STS.U16 [R29+0x8d00], R27 ;  /* 0x008d001b1d007388 */ /* 0x000fe40000000400 */
[----:B------:R-:W-:Y:S01]  /*14370*/  STS.U16 [R29+0x9500], R26 ;  /* 0x0095001a1d007388 */ /* 0x000fe20000000400 */
[----:B------:R-:W-:Y:S01]  /*14380*/  STS.U16 [R29+0x9d00], R25 ;  /* 0x009d00191d007388 */ /* 0x000fe20000000400 */
[----:B------:R-:W-:Y:S02]  /*14390*/  STS.U16 [R29+0xa500], R24 ;  /* 0x00a500181d007388 */ /* 0x000fe40000000400 */
[----:B------:R-:W-:Y:S02]  /*143a0*/  STS.U16 [R29+0xad00], R23 ;  /* 0x00ad00171d007388 */ /* 0x000fe40000000400 */
[----:B------:R-:W-:Y:S01]  /*143b0*/  STS.U16 [R29+0xb500], R15 ;  /* 0x00b5000f1d007388 */ /* 0x000fe20000000400 */
[----:B------:R1:W-:Y:S04]  /*143c0*/  STS.U16 [R29+0xbd00], R3 ;  /* 0x00bd00031d007388 */ /* 0x0003e80000000400 */
[----:B0-----:R-:W2:Y:S04]  /*143d0*/  LDL R2, [R1+0x954] ;  /* 0x0009540001027983 */ /* 0x001ea80000100800 */
[----:B-1----:R-:W2:Y:S01]  /*143e0*/  LDL R3, [R1+0x264] ;  /* 0x0002640001037983 */ /* 0x002ea20000100800 */
[----:B------:R-:W-:Y:S02]  /*143f0*/  STS.U16 [R8+0x8600], R22 ;  /* 0x0086001608007388 */ /* 0x000fe40000000400 */
[----:B------:R-:W-:Y:S02]  /*14400*/  STS.U16 [R8+0x8e00], R21 ;  /* 0x008e001508007388 */ /* 0x000fe40000000400 */
[----:B------:R-:W-:Y:S01]  /*14410*/  STS.U16 [R8+0x9600], R20 ;  /* 0x0096001408007388 */ /* 0x000fe20000000400 */
[----:B------:R-:W-:Y:S01]  /*14420*/  STS.U16 [R8+0x9e00], R19 ;  /* 0x009e001308007388 */ /* 0x000fe20000000400 */
[----:B------:R-:W-:Y:S02]  /*14430*/  STS.U16 [R8+0xa600], R18 ;  /* 0x00a6001208007388 */ /* 0x000fe40000000400 */
[----:B------:R-:W-:Y:S02]  /*14440*/  STS.U16 [R8+0xae00], R17 ;  /* 0x00ae001108007388 */ /* 0x000fe40000000400 */
[----:B------:R-:W-:Y:S01]  /*14450*/  STS.U16 [R8+0xb600], R4 ;  /* 0x00b6000408007388 */ /* 0x000fe20000000400 */
[----:B------:R-:W-:Y:S01]  /*14460*/  STS.U16 [R8+0xbe00], R5 ;  /* 0x00be000508007388 */ /* 0x000fe20000000400 */
[----:B------:R0:W-:Y:S02]  /*14470*/  STS.U16 [R0+0xbf00], R9 ;  /* 0x00bf000900007388 */ /* 0x0001e40000000400 */
[----:B------:R-:W-:Y:S01]  /*14480*/  STS.U16 [R0+0x8700], R14 ;  /* 0x0087000e00007388 */ /* 0x000fe20000000400 */
[----:B0-----:R-:W0:Y:S04]  /*14490*/  S2R R9, SR_TID.X ;  /* 0x0000000000097919 */ /* 0x001e280000002100 */
[----:B------:R-:W1:Y:S01]  /*144a0*/  S2R R8, SR_TID.X ;  /* 0x0000000000087919 */ /* 0x000e620000002100 */
[----:B---3--:R-:W-:Y:S02]  /*144b0*/  STS.U16 [R0+0x8f00], R12 ;  /* 0x008f000c00007388 */ /* 0x008fe40000000400 */
[----:B------:R-:W-:Y:S02]  /*144c0*/  STS.U16 [R0+0x9700], R10 ;  /* 0x0097000a00007388 */ /* 0x000fe40000000400 */
[----:B----4-:R-:W-:Y:S01]  /*144d0*/  STS.U16 [R0+0x9f00], R6 ;  /* 0x009f000600007388 */ /* 0x010fe20000000400 */
[----:B------:R-:W-:Y:S01]  /*144e0*/  STS.U16 [R0+0xa700], R7 ;  /* 0x00a7000700007388 */ /* 0x000fe20000000400 */
[----:B------:R-:W-:Y:S02]  /*144f0*/  STS.U16 [R0+0xaf00], R11 ;  /* 0x00af000b00007388 */ /* 0x000fe40000000400 */
[----:B------:R-:W-:Y:S02]  /*14500*/  STS.U16 [R0+0xb700], R13 ;  /* 0x00b7000d00007388 */ /* 0x000fe40000000400 */
[----:B------:R-:W-:Y:S02]  /*14510*/  BAR.SYNC.DEFER_BLOCKING 0x0 ;  /* 0x0000000000007b1d */ /* 0x000fe40000010000 */
[----:B0-----:R-:W-:Y:S01]  /*14520*/  IMAD.SHL.U32 R16, R9, 0x2, RZ ;  /* 0x0000000209107824 */ /* 0x001fe200078e00ff */
[----:B-1----:R-:W-:-:S02]  /*14530*/  LOP3.LUT R8, R8, 0x7, RZ, 0xc0, !PT ;  /* 0x0000000708087812 */ /* 0x002fc400078ec0ff */
[----:B------:R-:W-:Y:S02]  /*14540*/  SHF.R.U32.HI R29, RZ, 0x1, R9 ;  /* 0x00000001ff1d7819 */ /* 0x000fe40000011609 */
[----:B------:R-:W-:Y:S01]  /*14550*/  LOP3.LUT R28, R16, 0x10, RZ, 0xc0, !PT ;  /* 0x00000010101c7812 */ /* 0x000fe200078ec0ff */
[----:B------:R-:W-:-:S03]  /*14560*/  IMAD R8, R8, 0x110, RZ ;  /* 0x0000011008087824 */ /* 0x000fc600078e02ff */
[----:B------:R-:W-:Y:S01]  /*14570*/  LOP3.LUT R28, R28, 0x20, R29, 0xf8, !PT ;  /* 0x000000201c1c7812 */ /* 0x000fe200078ef81d */
[----:B------:R-:W-:-:S03]  /*14580*/  IMAD.SHL.U32 R9, R9, 0x80, RZ ;  /* 0x0000008009097824 */ /* 0x000fc600078e00ff */
[----:B------:R-:W-:-:S04]  /*14590*/  LOP3.LUT R28, R8, R28, RZ, 0x3c, !PT ;  /* 0x0000001c081c7212 */ /* 0x000fc800078e3cff */
[----:B------:R-:W-:-:S05]  /*145a0*/  LOP3.LUT R28, R28, 0x800, R9, 0xf8, !PT ;  /* 0x000008001c1c7812 */ /* 0x000fca00078ef809 */
[----:B------:R-:W-:Y:S04]  /*145b0*/  LDSM.16.MT88.4 R24, [R28] ;  /* 0x000000001c18783b */ /* 0x000fe80000004200 */
[----:B------:R-:W-:Y:S04]  /*145c0*/  LDSM.16.MT88.4 R16, [R28+0x1000] ;  /* 0x001000001c10783b */ /* 0x000fe80000004200 */
[----:B--2---:R-:W0:Y:S04]  /*145d0*/  LDSM.16.M88.4 R12, [R3+0x8000] ;  /* 0x00800000030c783b */ /* 0x004e280000000200 */
[----:B------:R-:W1:Y:S04]  /*145e0*/  LDSM.16.M88.4 R8, [R3+0x9000] ;  /* 0x009000000308783b */ /* 0x000e680000000200 */
[----:B------:R-:W2:Y:S04]  /*145f0*/  LDSM.16.M88.4 R20, [R3+0xa000] ;  /* 0x00a000000314783b */ /* 0x000ea80000000200 */
[----:B0-----:R-:W-:Y:S01]  /*14600*/  STL.64 [R1], R12 ;  /* 0x0000000c01007387 */ /* 0x001fe20000100a00 */
[----:B------:R-:W-:Y:S02]  /*14610*/  STL.64 [R1+0x8], R14 ;  /* 0x0000080e01007387 */ /* 0x000fe40000100a00 */
[----:B-1----:R-:W-:Y:S02]  /*14620*/  STL.64 [R1+0x30], R8 ;  /* 0x0000300801007387 */ /* 0x002fe40000100a00 */
[----:B------:R-:W-:Y:S01]  /*14630*/  IMAD.MOV.U32 R5, RZ, RZ, R8 ;  /* 0x000000ffff057224 */ /* 0x000fe200078e0008 */
[----:B------:R-:W-:Y:S01]  /*14640*/  STL.64 [R1+0x38], R10 ;  /* 0x0000380a01007387 */ /* 0x000fe20000100a00 */
[----:B------:R-:W-:-:S02]  /*14650*/  IMAD.MOV.U32 R4, RZ, RZ, R9 ;  /* 0x000000ffff047224 */ /* 0x000fc400078e0009 */
[----:B------:R-:W0:Y:S04]  /*14660*/  LDSM.16.M88.4 R8, [R3+0xb000] ;  /* 0x00b000000308783b */ /* 0x000e280000000200 */
[----:B--2---:R-:W-:Y:S01]  /*14670*/  IMAD.MOV.U32 R0, RZ, RZ, R23 ;  /* 0x000000ffff007224 */ /* 0x004fe200078e0017 */
[----:B------:R-:W-:Y:S04]  /*14680*/  LDSM.16.MT88.4 R12, [R2+0x80] ;  /* 0x00008000020c783b */ /* 0x000fe80000004200 */
[----:B------:R-:W-:Y:S04]  /*14690*/  STL [R1+0x1348], R0 ;  /* 0x0013480001007387 */ /* 0x000fe80000100800 */
[----:B0-----:R-:W-:Y:S01]  /*146a0*/  STL.64 [R1+0x10], R8 ;  /* 0x0000100801007387 */ /* 0x001fe20000100a00 */
[----:B------:R-:W-:Y:S02]  /*146b0*/  STL.64 [R1+0x18], R10 ;  /* 0x0000180a01007387 */ /* 0x000fe40000100a00 */
[----:B------:R-:W-:Y:S02]  /*146c0*/  STL.64 [R1+0x20], R20 ;  /* 0x0000201401007387 */ /* 0x000fe40000100a00 */
[----:B------:R-:W-:Y:S01]  /*146d0*/  STL.64 [R1+0x28], R22 ;  /* 0x0000281601007387 */ /* 0x000fe20000100a00 */
[----:B------:R0:W-:Y:S02]  /*146e0*/  STL.64 [R1+0x13a0], R20 ;  /* 0x0013a01401007387 */ /* 0x0001e40000100a00 */
[----:B0-----:R-:W-:-:S02]  /*146f0*/  IMAD.MOV.U32 R20, RZ, RZ, R5 ;  /* 0x000000ffff147224 */ /* 0x001fc400078e0005 */
[----:B------:R-:W-:Y:S02]  /*14700*/  IMAD.MOV.U32 R21, RZ, RZ, R4 ;  /* 0x000000ffff157224 */ /* 0x000fe400078e0004 */
[----:B------:R-:W0:Y:S04]  /*14710*/  LDSM.16.MT88.4 R4, [R28+0x80] ;  /* 0x000080001c04783b */ /* 0x000e280000004200 */
[----:B------:R1:W-:Y:S04]  /*14720*/  STL.64 [R1+0x13b8], R20 ;  /* 0x0013b81401007387 */ /* 0x0003e80000100a00 */
[----:B-1----:R-:W2:Y:S01]  /*14730*/  LDL.LU.64 R20, [R1+0x1b0] ;  /* 0x0001b00001147983 */ /* 0x002ea20000300a00 */
[----:B------:R-:W2:Y:S03]  /*14740*/  LDL.LU.64 R22, [R1+0x1b8] ;  /* 0x0001b80001167983 */ /* 0x000ea60000300a00 */
[----:B0-----:R-:W-:Y:S01]  /*14750*/  STL.64 [R1+0x13b0], R6 ;  /* 0x0013b00601007387 */ /* 0x001fe20000100a00 */
[----:B------:R0:W-:Y:S03]  /*14760*/  STL.64 [R1+0x13a8], R4 ;  /* 0x0013a80401007387 */ /* 0x0001e60000100a00 */
[----:B0-----:R-:W3:Y:S01]  /*14770*/  LDL.LU.64 R4, [R1+0x1a0] ;  /* 0x0001a00001047983 */ /* 0x001ee20000300a00 */
[----:B------:R-:W4:Y:S02]  /*14780*/  LDL.LU.64 R6, [R1+0x1a8] ;  /* 0x0001a80001067983 */ /* 0x000f240000300a00 */
[----:B------:R-:W-:-:S02]  /*14790*/  IMAD.MOV.U32 R3, RZ, RZ, R8 ;  /* 0x000000ffff037224 */ /* 0x000fc400078e0008 */
[----:B------:R-:W-:Y:S02]  /*147a0*/  IMAD.MOV.U32 R0, RZ, RZ, R9 ;  /* 0x000000ffff007224 */ /* 0x000fe400078e0009 */
[----:B------:R-:W0:Y:S04]  /*147b0*/  LDSM.16.MT88.4 R8, [R2] ;  /* 0x000000000208783b */ /* 0x000e280000004200 */
[----:B----4-:R-:W-:Y:S01]  /*147c0*/  STL.64 [R1+0x13c8], R6 ;  /* 0x0013c80601007387 */ /* 0x010fe20000100a00 */
[----:B---3--:R1:W-:Y:S03]  /*147d0*/  STL.64 [R1+0x13c0], R4 ;  /* 0x0013c00401007387 */ /* 0x0083e60000100a00 */
[----:B-1----:R-:W2:Y:S01]  /*147e0*/  LDL.64 R4, [R1] ;  /* 0x0000000001047983 */ /* 0x002ea20000100a00 */
[----:B0-----:R-:W-:Y:S02]  /*147f0*/  STL.64 [R1+0x1370], R10 ;  /* 0x0013700a01007387 */ /* 0x001fe40000100a00 */
[----:B------:R-:W-:Y:S02]  /*14800*/  STL.64 [R1+0x1368], R8 ;  /* 0x0013680801007387 */ /* 0x000fe40000100a00 */
[----:B------:R-:W-:Y:S01]  /*14810*/  STL.64 [R1+0x1338], R14 ;  /* 0x0013380e01007387 */ /* 0x000fe20000100a00 */
[----:B------:R0:W-:Y:S01]  /*14820*/  STL.64 [R1+0x1330], R12 ;  /* 0x0013300c01007387 */ /* 0x0001e20000100a00 */
[----:B------:R-:W-:Y:S02]  /*14830*/  STL.64 [R1+0x12e8], R18 ;  /* 0x0012e81201007387 */ /* 0x000fe40000100a00 */
[----:B------:R1:W-:Y:S02]  /*14840*/  STL.64 [R1+0x12e0], R16 ;  /* 0x0012e01001007387 */ /* 0x0003e40000100a00 */
[----:B0-----:R-:W-:Y:S01]  /*14850*/  IMAD.MOV.U32 R12, RZ, RZ, R3 ;  /* 0x000000ffff0c7224 */ /* 0x001fe200078e0003 */
[----:B-1----:R-:W3:Y:S01]  /*14860*/  LDL.LU.64 R16, [R1+0x190] ;  /* 0x0001900001107983 */ /* 0x002ee20000300a00 */
[----:B------:R-:W3:Y:S02]  /*14870*/  LDL.LU.64 R18, [R1+0x198] ;  /* 0x0001980001127983 */ /* 0x000ee40000300a00 */
[----:B------:R-:W4:Y:S01]  /*14880*/  LDL.LU.64 R6, [R1+0x13c8] ;  /* 0x0013c80001067983 */ /* 0x000f220000300a00 */
[----:B--2---:R-:W-:Y:S01]  /*14890*/  HMMA.16816.F32 R20, R24, R4, R20 ;  /* 0x000000041814723c */ /* 0x004fe20000001814 */
[----:B------:R-:W-:-:S02]  /*148a0*/  IMAD.MOV.U32 R8, RZ, RZ, R4 ;  /* 0x000000ffff087224 */ /* 0x000fc400078e0004 */
[----:B------:R-:W-:Y:S02]  /*148b0*/  IMAD.MOV.U32 R3, RZ, RZ, R5 ;  /* 0x000000ffff037224 */ /* 0x000fe400078e0005 */
[----:B------:R-:W4:Y:S11]  /*148c0*/  LDL.LU.64 R4, [R1+0x13c0] ;  /* 0x0013c00001047983 */ /* 0x000f360000300a00 */
[----:B------:R-:W-:Y:S07]  /*148d0*/  @!UPT UIADD3 URZ, URZ, URZ, URZ ;  /* 0x0000003f3f3ff290 */ /* 0x000fee000fffe03f */
[----:B------:R0:W-:Y:S01]  /*148e0*/  STL.64 [R1+0xc0], R20 ;  /* 0x0000c01401007387 */ /* 0x0001e20000100a00 */
[----:B------:R4:W-:Y:S03]  /*148f0*/  STL [R1+0xc8], R22 ;  /* 0x0000c81601007387 */ /* 0x0009e60000100800 */
[----:B0-----:R-:W4:Y:S01]  /*14900*/  LDL.LU.64 R20, [R1+0x13b8] ;  /* 0x0013b80001147983 */ /* 0x001f220000300a00 */
[----:B------:R-:W-:Y:S02]  /*14910*/  IMAD.MOV.U32 R13, RZ, RZ, R0 ;  /* 0x000000ffff0d7224 */ /* 0x000fe400078e0000 */
[----:B------:R-:W-:Y:S02]  /*14920*/  IMAD.MOV.U32 R0, RZ, RZ, R23 ;  /* 0x000000ffff007224 */ /* 0x000fe400078e0017 */
[C---:B----4-:R-:W-:Y:S01]  /*14930*/  HMMA.16816.F32 R20, R24.reuse, R20, R4 ;  /* 0x000000141814723c */ /* 0x050fe20000001804 */
[----:B------:R-:W2:Y:S01]  /*14940*/  LDL.LU.64 R6, [R1+0x13b0] ;  /* 0x0013b00001067983 */ /* 0x000ea20000300a00 */
[----:B------:R-:W2:Y:S11]  /*14950*/  LDL.LU.64 R4, [R1+0x13a8] ;  /* 0x0013a80001047983 */ /* 0x000eb60000300a00 */
[----:B------:R-:W-:Y:S10]  /*14960*/  @!UPT UIADD3 URZ, URZ, URZ, URZ ;  /* 0x0000003f3f3ff290 */ /* 0x000ff4000fffe03f */
[----:B------:R0:W-:Y:S01]  /*14970*/  STL.64 [R1+0xb0], R20 ;  /* 0x0000b01401007387 */ /* 0x0001e20000100a00 */
[----:B------:R3:W-:Y:S03]  /*14980*/  STL.64 [R1+0xb8], R22 ;  /* 0x0000b81601007387 */ /* 0x0007e60000100a00 */
[----:B0-----:R-:W3:Y:S02]  /*14990*/  LDL.LU.64 R20, [R1+0x13a0] ;  /* 0x0013a00001147983 */ /* 0x001ee40000300a00 */
[C---:B---3--:R-:W-:Y:S11]  /*149a0*/  HMMA.16816.F32 R20, R24.reuse, R20, R16 ;  /* 0x000000141814723c */ /* 0x048ff60000001810 */
[----:B------:R-:W-:Y:S11]  /*149b0*/  @!UPT UIADD3 URZ, URZ, URZ, URZ ;  /* 0x0000003f3f3ff290 */ /* 0x000ff6000fffe03f */
[----:B------:R-:W-:Y:S02]  /*149c0*/  @!UPT UIADD3 URZ, URZ, URZ, URZ ;  /* 0x0000003f3f3ff290 */ /* 0x000fe4000fffe03f */
[----:B------:R-:W-:Y:S02]  /*149d0*/  IMAD.MOV.U32 R19, RZ, RZ, R20 ;  /* 0x000000ffff137224 */ /* 0x000fe400078e0014 */
[----:B------:R-:W-:Y:S02]  /*149e0*/  IMAD.MOV.U32 R18, RZ, RZ, R21 ;  /* 0x000000ffff127224 */ /* 0x000fe400078e0015 */
[----:B------:R-:W-:Y:S02]  /*149f0*/  IMAD.MOV.U32 R17, RZ, RZ, R22 ;  /* 0x000000ffff117224 */ /* 0x000fe400078e0016 */
[----:B------:R-:W-:Y:S02]  /*14a00*/  IMAD.MOV.U32 R16, RZ, RZ, R23 ;  /* 0x000000ffff107224 */ /* 0x000fe400078e0017 */
[----:B------:R-:W0:Y:S04]  /*14a10*/  LDSM.16.MT88.4 R20, [R28+0x1080] ;  /* 0x001080001c14783b */ /* 0x000e280000004200 */
[----:B------:R-:W-:Y:S01]  /*14a20*/  STL.64 [R1+0x1358], R18 ;  /* 0x0013581201007387 */ /* 0x000fe20000100a00 */
[----:B------:R1:W-:Y:S03]  /*14a30*/  STL.64 [R1+0x1350], R16 ;  /* 0x0013501001007387 */ /* 0x0003e60000100a00 */
[----:B-1----:R-:W3:Y:S01]  /*14a40*/  LDL.LU.64 R16, [R1+0x180] ;  /* 0x0001800001107983 */ /* 0x002ee20000300a00 */
[----:B------:R-:W3:Y:S03]  /*14a50*/  LDL.LU.64 R18, [R1+0x188] ;  /* 0x0001880001127983 */ /* 0x000ee60000300a00 */
[----:B0-----:R-:W-:Y:S01]  /*14a60*/  STL.64 [R1+0x1288], R22 ;  /* 0x0012881601007387 */ /* 0x001fe20000100a00 */
[----:B------:R3:W-:Y:S02]  /*14a70*/  STL.64 [R1+0x1280], R20 ;  /* 0x0012801401007387 */ /* 0x0007e40000100a00 */
[----:B------:R-:W-:Y:S02]  /*14a80*/  STL [R1+0x1260], R28 ;  /* 0x0012601c01007387 */ /* 0x000fe40000100800 */
[----:B------:R0:W-:Y:S01]  /*14a90*/  STL.64 [R1+0x1388], R12 ;  /* 0x0013880c01007387 */ /* 0x0001e20000100a00 */
[----:B---3--:R-:W-:Y:S01]  /*14aa0*/  HMMA.16816.F32 R20, R24, R12, R16 ;  /* 0x0000000c1814723c */ /* 0x008fe20000001810 */
[----:B------:R-:W3:Y:S01]  /*14ab0*/  LDL.LU.64 R16, [R1+0x100] ;  /* 0x0001000001107983 */ /* 0x000ee20000300a00 */
[----:B------:R-:W4:Y:S03]  /*14ac0*/  LDL.LU.64 R18, [R1+0x108] ;  /* 0x0001080001127983 */ /* 0x000f260000300a00 */
[----:B------:R-:W1:Y:S02]  /*14ad0*/  LDSM.16.MT88.4 R24, [R2+0x1000] ;  /* 0x001000000218783b */ /* 0x000e640000004200 */
[----:B0-----:R-:W-:-:S02]  /*14ae0*/  IMAD.MOV.U32 R12, RZ, RZ, R8 ;  /* 0x000000ffff0c7224 */ /* 0x001fc400078e0008 */
[----:B----4-:R-:W-:Y:S01]  /*14af0*/  STL.64 [R1+0x1398], R18 ;  /* 0x0013981201007387 */ /* 0x010fe20000100a00 */
[----:B---3--:R0:W-:Y:S03]  /*14b00*/  STL.64 [R1+0x1390], R16 ;  /* 0x0013901001007387 */ /* 0x0081e60000100a00 */
[----:B0-----:R-:W2:Y:S01]  /*14b10*/  LDL.LU.64 R16, [R1+0x110] ;  /* 0x0001100001107983 */ /* 0x001ea20000300a00 */
[----:B------:R-:W2:Y:S02]  /*14b20*/  LDL.LU.64 R18, [R1+0x118] ;  /* 0x0001180001127983 */ /* 0x000ea40000300a00 */
[----:B------:R-:W3:Y:S02]  /*14b30*/  LDL.LU.64 R8, [R1+0xd0] ;  /* 0x0000d00001087983 */ /* 0x000ee40000300a00 */
[----:B------:R-:W4:Y:S02]  /*14b40*/  LDL.LU.64 R10, [R1+0xd8] ;  /* 0x0000d800010a7983 */ /* 0x000f240000300a00 */
[----:B------:R-:W-:Y:S01]  /*14b50*/  IMAD.MOV.U32 R13, RZ, RZ, R3 ;  /* 0x000000ffff0d7224 */ /* 0x000fe200078e0003 */
[----:B----4-:R-:W-:Y:S01]  /*14b60*/  STL.64 [R1+0x1380], R10 ;  /* 0x0013800a01007387 */ /* 0x010fe20000100a00 */
[----:B---3--:R0:W-:Y:S05]  /*14b70*/  STL.64 [R1+0x1378], R8 ;  /* 0x0013780801007387 */ /* 0x0081ea0000100a00 */
[C---:B--2---:R-:W-:Y:S01]  /*14b80*/  HMMA.16816.F32 R12, R4.reuse, R12, R16 ;  /* 0x0000000c040c723c */ /* 0x044fe20000001810 */
[----:B0-----:R-:W2:Y:S01]  /*14b90*/  LDL.LU.64 R8, [R1+0xf0] ;  /* 0x0000f00001087983 */ /* 0x001ea20000300a00 */
[----:B------:R-:W2:Y:S02]  /*14ba0*/  LDL.LU.64 R10, [R1+0xf8] ;  /* 0x0000f800010a7983 */ /* 0x000ea40000300a00 */
[----:B------:R-:W-:Y:S02]  /*14bb0*/  STL [R1+0x12a0], R20 ;  /* 0x0012a01401007387 */ /* 0x000fe40000100800 */
[----:B------:R0:W-:Y:S01]  /*14bc0*/  STL [R1+0x129c], R21 ;  /* 0x00129c1501007387 */ /* 0x0001e20000100800 */
[----:B------:R-:W-:Y:S01]  /*14bd0*/  STL [R1+0x1298], R22 ;  /* 0x0012981601007387 */ /* 0x000fe20000100800 */
[----:B------:R-:W-:Y:S03]  /*14be0*/  STL [R1+0x1294], R23 ;  /* 0x0012941701007387 */ /* 0x000fe60000100800 */
[----:B0-----:R-:W2:Y:S01]  /*14bf0*/  LDL.LU.64 R20, [R1+0x20] ;  /* 0x0000200001147983 */ /* 0x001ea20000300a00 */
[----:B------:R-:W-:Y:S02]  /*14c00*/  STL [R1+0x1290], R2 ;  /* 0x0012900201007387 */ /* 0x000fe40000100800 */
[----:B-1----:R-:W-:Y:S02]  /*14c10*/  STL.64 [R1+0x1238], R26 ;  /* 0x0012381a01007387 */ /* 0x002fe40000100a00 */
[----:B------:R0:W-:Y:S02]  /*14c20*/  STL.64 [R1+0x1230], R24 ;  /* 0x0012301801007387 */ /* 0x0001e40000100a00 */
[----:B0-----:R-:W3:Y:S01]  /*14c30*/  LDL.LU.64 R24, [R1+0x30] ;  /* 0x0000300001187983 */ /* 0x001ee20000300a00 */
[----:B------:R-:W3:Y:S02]  /*14c40*/  LDL.LU.64 R18, [R1+0x1398] ;  /* 0x0013980001127983 */ /* 0x000ee40000300a00 */
[----:B------:R-:W3:Y:S02]  /*14c50*/  LDL.LU.64 R16, [R1+0x1390] ;  /* 0x0013900001107983 */ /* 0x000ee40000300a00 */
[----:B------:R0:W-:Y:S01]  /*14c60*/  STL.64 [R1+0x90], R12 ;  /* 0x0000900c01007387 */ /* 0x0001e20000100a00 */
[----:B------:R1:W-:Y:S04]  /*14c70*/  STL.64 [R1+0x98], R14 ;  /* 0x0000980e01007387 */ /* 0x0003e80000100a00 */
[----:B0-----:R-:W4:Y:S01]  /*14c80*/  LDL.LU.64 R12, [R1+0x1388] ;  /* 0x00138800010c7983 */ /* 0x001f220000300a00 */
[C---:B--2---:R-:W-:Y:S08]  /*14c90*/  HMMA.16816.F32 R8, R4.reuse, R20, R8 ;  /* 0x000000140408723c */ /* 0x044ff00000001808 */
[----:B---3--:R-:W-:Y:S01]  /*14ca0*/  HMMA.16816.F32 R16, R4, R24, R16 ;  /* 0x000000180410723c */ /* 0x008fe20000001810 */
[----:B-1----:R-:W-:Y:S11]  /*14cb0*/  IMAD.MOV.U32 R14, RZ, RZ, R21 ;  /* 0x000000ffff0e7224 */ /* 0x002ff600078e0015 */
[----:B------:R-:W-:Y:S04]  /*14cc0*/  @!UPT UIADD3 URZ, URZ, URZ, URZ ;  /* 0x0000003f3f3ff290 */ /* 0x000fe8000fffe03f */
[----:B------:R-:W-:Y:S02]  /*14cd0*/  IMAD.MOV.U32 R23, RZ, RZ, R10 ;  /* 0x000000ffff177224 */ /* 0x000fe400078e000a */
[----:B------:R-:W-:Y:S02]  /*14ce0*/  IMAD.MOV.U32 R21, RZ, RZ, R8 ;  /* 0x000000ffff157224 */ /* 0x000fe400078e0008 */
[----:B------:R-:W-:-:S03]  /*14cf0*/  IMAD.MOV.U32 R22, RZ, RZ, R9 ;  /* 0x000000ffff167224 */ /* 0x000fc600078e0009 */
[----:B------:R0:W-:Y:S01]  /*14d00*/  STL [R1+0x80], R16 ;  /* 0x0000801001007387 */ /* 0x0001e20000100800 */
[----:B------:R-:W-:Y:S02]  /*14d10*/  IMAD.MOV.U32 R2, RZ, RZ, R17 ;  /* 0x000000ffff027224 */ /* 0x000fe400078e0011 */
[----:B------:R1:W-:Y:S02]  /*14d20*/  STL [R1+0x88], R18 ;  /* 0x0000881201007387 */ /* 0x0003e40000100800 */
[----:B------:R-:W-:Y:S01]  /*14d30*/  IMAD.MOV.U32 R29, RZ, RZ, R19 ;  /* 0x000000ffff1d7224 */ /* 0x000fe200078e0013 */
[----:B0-----:R-:W2:Y:S01]  /*14d40*/  LDL.LU.64 R16, [R1+0x170] ;  /* 0x0001700001107983 */ /* 0x001ea20000300a00 */
[----:B-1----:R-:W2:Y:S02]  /*14d50*/  LDL.LU.64 R18, [R1+0x178] ;  /* 0x0001780001127983 */ /* 0x002ea40000300a00 */
[----:B------:R0:W-:Y:S02]  /*14d60*/  STL.64 [R1+0x1360], R24 ;  /* 0x0013601801007387 */ /* 0x0001e40000100a00 */
[----:B0-----:R-:W3:Y:S01]  /*14d70*/  LDL.LU.64 R24, [R1] ;  /* 0x0000000001187983 */ /* 0x001ee20000300a00 */
[----:B------:R-:W-:Y:S02]  /*14d80*/  STL [R1+0x12a4], R2 ;  /* 0x0012a40201007387 */ /* 0x000fe40000100800 */
[----:B------:R0:W-:Y:S02]  /*14d90*/  STL [R1+0x7c], R11 ;  /* 0x00007c0b01007387 */ /* 0x0001e40000100800 */
[----:B0-----:R-:W4:Y:S01]  /*14da0*/  LDL.LU.64 R10, [R1+0x1380] ;  /* 0x00138000010a7983 */ /* 0x001f220000300a00 */
[----:B------:R-:W4:Y:S02]  /*14db0*/  LDL.LU.64 R8, [R1+0x1378] ;  /* 0x0013780001087983 */ /* 0x000f240000300a00 */
[----:B------:R-:W-:Y:S01]  /*14dc0*/  IMAD.MOV.U32 R15, RZ, RZ, R20 ;  /* 0x000000ffff0f7224 */ /* 0x000fe200078e0014 */
[----:B----4-:R-:W-:Y:S11]  /*14dd0*/  HMMA.16816.F32 R8, R4, R12, R8 ;  /* 0x0000000c0408723c */ /* 0x010ff60000001808 */
[----:B------:R-:W-:Y:S11]  /*14de0*/  @!UPT UIADD3 URZ, URZ, URZ, URZ ;  /* 0x0000003f3f3ff290 */ /* 0x000ff6000fffe03f */
[----:B------:R-:W-:Y:S02]  /*14df0*/  @!UPT UIADD3 URZ, URZ, URZ, URZ ;  /* 0x0000003f3f3ff290 */ /* 0x000fe4000fffe03f */
[----:B------:R-:W-:Y:S02]  /*14e00*/  IMAD.MOV.U32 R7, RZ, RZ, R10 ;  /* 0x000000ffff077224 */ /* 0x000fe400078e000a */
[----:B------:R-:W-:Y:S02]  /*14e10*/  IMAD.MOV.U32 R6, RZ, RZ, R11 ;  /* 0x000000ffff067224 */ /* 0x000fe400078e000b */
[----:B------:R-:W-:Y:S02]  /*14e20*/  IMAD.MOV.U32 R2, RZ, RZ, R8 ;  /* 0x000000ffff027224 */ /* 0x000fe400078e0008 */
[----:B------:R-:W-:Y:S01]  /*14e30*/  IMAD.MOV.U32 R20, RZ, RZ, R9 ;  /* 0x000000ffff147224 */ /* 0x000fe200078e0009 */
[----:B------:R-:W2:Y:S01]  /*14e40*/  LDL.LU.64 R10, [R1+0x1370] ;  /* 0x00137000010a7983 */ /* 0x000ea20000300a00 */
[----:B------:R-:W2:Y:S02]  /*14e50*/  LDL.LU.64 R8, [R1+0x1368] ;  /* 0x0013680001087983 */ /* 0x000ea40000300a00 */
[----:B------:R-:W-:Y:S02]  /*14e60*/  STL.64 [R1+0x12d8], R6 ;  /* 0x0012d80601007387 */ /* 0x000fe40000100a00 */
[----:B------:R-:W-:Y:S01]  /*14e70*/  STL.64 [R1+0x12b0], R22 ;  /* 0x0012b01601007387 */ /* 0x000fe20000100a00 */
[----:B------:R0:W-:Y:S01]  /*14e80*/  STL.64 [R1+0x12a8], R20 ;  /* 0x0012a81401007387 */ /* 0x0001e20000100a00 */
[----:B---3--:R-:W-:-:S02]  /*14e90*/  IMAD.MOV.U32 R5, RZ, RZ, R24 ;  /* 0x000000ffff057224 */ /* 0x008fc400078e0018 */
[----:B------:R-:W-:Y:S01]  /*14ea0*/  IMAD.MOV.U32 R4, RZ, RZ, R25 ;  /* 0x000000ffff047224 */ /* 0x000fe200078e0019 */
[----:B0-----:R-:W3:Y:S01]  /*14eb0*/  LDL.LU.64 R20, [R1+0x160] ;  /* 0x0001600001147983 */ /* 0x001ee20000300a00 */
[----:B------:R-:W3:Y:S01]  /*14ec0*/  LDL.LU.64 R22, [R1+0x168] ;  /* 0x0001680001167983 */ /* 0x000ee20000300a00 */
[C---:B--2---:R-:W-:Y:S02]  /*14ed0*/  HMMA.16816.F32 R16, R8.reuse, R24, R16 ;  /* 0x000000180810723c */ /* 0x044fe40000001810 */
[----:B------:R-:W3:Y:S11]  /*14ee0*/  LDL.LU.64 R24, [R1+0x1360] ;  /* 0x0013600001187983 */ /* 0x000ef60000300a00 */
[----:B------:R-:W-:Y:S10]  /*14ef0*/  @!UPT UIADD3 URZ, URZ, URZ, URZ ;  /* 0x0000003f3f3ff290 */ /* 0x000ff4000fffe03f */
[----:B------:R0:W-:Y:S01]  /*14f00*/  STL.64 [R1+0xd0], R16 ;  /* 0x0000d01001007387 */ /* 0x0001e20000100a00 */
[----:B------:R-:W-:Y:S02]  /*14f10*/  IMAD.MOV.U32 R28, RZ, RZ, R18 ;  /* 0x000000ffff1c7224 */ /* 0x000fe400078e0012 */
[----:B------:R-:W-:Y:S02]  /*14f20*/  IMAD.MOV.U32 R3, RZ, RZ, R19 ;  /* 0x000000ffff037224 */ /* 0x000fe400078e0013 */
[----:B------:R-:W2:Y:S04]  /*14f30*/  LDL.LU.64 R18, [R1+0x1358] ;  /* 0x0013580001127983 */ /* 0x000ea80000300a00 */
[----:B0-----:R-:W4:Y:S01]  /*14f40*/  LDL.LU.64 R16, [R1+0x1350] ;  /* 0x0013500001107983 */ /* 0x001f220000300a00 */
[----:B------:R0:W-:Y:S02]  /*14f50*/  STL [R1+0x127c], R3 ;  /* 0x00127c0301007387 */ /* 0x0001e40000100800 */
[----:B------:R-:W-:Y:S01]  /*14f60*/  STL [R1+0x1278], R28 ;  /* 0x0012781c01007387 */ /* 0x000fe20000100800 */
[----:B---3--:R-:W-:Y:S01]  /*14f70*/  HMMA.16816.F32 R20, R8, R24, R20 ;  /* 0x000000180814723c */ /* 0x008fe20000001814 */
[----:B------:R-:W-:-:S02]  /*14f80*/  IMAD.MOV.U32 R6, RZ, RZ, R24 ;  /* 0x000000ffff067224 */ /* 0x000fc400078e0018 */
[----:B0-----:R-:W-:Y:S11]  /*14f90*/  IMAD.MOV.U32 R3, RZ, RZ, R25 ;  /* 0x000000ffff037224 */ /* 0x001ff600078e0019 */
[----:B------:R-:W-:Y:S10]  /*14fa0*/  @!UPT UIADD3 URZ, URZ, URZ, URZ ;  /* 0x0000003f3f3ff290 */ /* 0x000ff4000fffe03f */
[----:B------:R-:W-:Y:S02]  /*14fb0*/  IMAD.MOV.U32 R25, RZ, RZ, R22 ;  /* 0x000000ffff197224 */ /* 0x000fe400078e0016 */
[----:B------:R-:W-:Y:S02]  /*14fc0*/  IMAD.MOV.U32 R24, RZ, RZ, R23 ;  /* 0x000000ffff187224 */ /* 0x000fe400078e0017 */
[----:B------:R-:W-:Y:S02]  /*14fd0*/  IMAD.MOV.U32 R27, RZ, RZ, R20 ;  /* 0x000000ffff1b7224 */ /* 0x000fe400078e0014 */
[----:B------:R-:W-:Y:S02]  /*14fe0*/  IMAD.MOV.U32 R26, RZ, RZ, R21 ;  /* 0x000000ffff1a7224 */ /* 0x000fe400078e0015 */
[----:B--2---:R-:W-:Y:S02]  /*14ff0*/  IMAD.MOV.U32 R20, RZ, RZ, R19 ;  /* 0x000000ffff147224 */ /* 0x004fe400078e0013 */
[----:B------:R-:W-:-:S02]  /*15000*/  IMAD.MOV.U32 R21, RZ, RZ, R18 ;  /* 0x000000ffff157224 */ /* 0x000fc400078e0012 */
[----:B----4-:R-:W-:Y:S02]  /*15010*/  IMAD.MOV.U32 R22, RZ, RZ, R17 ;  /* 0x000000ffff167224 */ /* 0x010fe400078e0011 */
[----:B------:R-:W-:Y:S02]  /*15020*/  IMAD.MOV.U32 R23, RZ, RZ, R16 ;  /* 0x000000ffff177224 */ /* 0x000fe400078e0010 */
[----:B------:R-:W2:Y:S01]  /*15030*/  LDL.LU.64 R16, [R1+0x150] ;  /* 0x0001500001107983 */ /* 0x000ea20000300a00 */
[----:B------:R-:W2:Y:S02]  /*15040*/  LDL.LU.64 R18, [R1+0x158] ;  /* 0x0001580001127983 */ /* 0x000ea40000300a00 */
[----:B------:R0:W-:Y:S02]  /*15050*/  STL.64 [R1+0x12c0], R22 ;  /* 0x0012c01601007387 */ /* 0x0001e40000100a00 */
[----:B------:R1:W-:Y:S01]  /*15060*/  STL.64 [R1+0x12b8], R20 ;  /* 0x0012b81401007387 */ /* 0x0003e20000100a00 */
[----:B0-----:R-:W3:Y:S04]  /*15070*/  LDL R22, [R1+0x38] ;  /* 0x0000380001167983 */ /* 0x001ee80000100800 */
[----:B------:R-:W3:Y:S01]  /*15080*/  LDL R23, [R1+0x3c] ;  /* 0x00003c0001177983 */ /* 0x000ee20000100800 */
[----:B-1----:R-:W-:-:S02]  /*15090*/  IMAD.MOV.U32 R20, RZ, RZ, R6 ;  /* 0x000000ffff147224 */ /* 0x002fc400078e0006 */
[----:B------:R-:W-:Y:S01]  /*150a0*/  IMAD.MOV.U32 R21, RZ, RZ, R3 ;  /* 0x000000ffff157224 */ /* 0x000fe200078e0003 */
[----:B---3--:R-:W-:Y:S04]  /*150b0*/  STL.64 [R1+0x1318], R22 ;  /* 0x0013181601007387 */ /* 0x008fe80000100a00 */
[----:B------:R0:W-:Y:S02]  /*150c0*/  STL.64 [R1+0x1310], R20 ;  /* 0x0013101401007387 */ /* 0x0001e40000100a00 */
[----:B0-----:R-:W-:Y:S02]  /*150d0*/  IMAD.MOV.U32 R20, RZ, RZ, R5 ;  /* 0x000000ffff147224 */ /* 0x001fe400078e0005 */
[----:B------:R-:W-:-:S05]  /*150e0*/  IMAD.MOV.U32 R21, RZ, RZ, R4 ;  /* 0x000000ffff157224 */ /* 0x000fca00078e0004 */
[----:B------:R0:W-:Y:S01]  /*150f0*/  STL.64 [R1+0x1340], R20 ;  /* 0x0013401401007387 */ /* 0x0001e20000100a00 */
[----:B------:R-:W3:Y:S02]  /*15100*/  LDL.LU R4, [R1+0xc0] ;  /* 0x0000c00001047983 */ /* 0x000ee40000300800 */
[----:B------:R-:W3:Y:S02]  /*15110*/  LDL.LU R5, [R1+0xc4] ;  /* 0x0000c40001057983 */ /* 0x000ee40000300800 */
[----:B------:R-:W4:Y:S02]  /*15120*/  LDL.LU R6, [R1+0xc8] ;  /* 0x0000c80001067983 */ /* 0x000f240000300800 */
[----:B------:R-:W-:Y:S02]  /*15130*/  IMAD.MOV.U32 R7, RZ, RZ, R0 ;  /* 0x000000ffff077224 */ /* 0x000fe400078e0000 */
[----:B------:R-:W2:Y:S04]  /*15140*/  LDL.LU R0, [R1+0x1348] ;  /* 0x0013480001007983 */ /* 0x000ea80000300800 */
[----:B0-----:R-:W2:Y:S01]  /*15150*/  LDL.LU.64 R20, [R1+0x140] ;  /* 0x0001400001147983 */ /* 0x001ea20000300a00 */
[----:B------:R-:W2:Y:S03]  /*15160*/  LDL.LU.64 R22, [R1+0x148] ;  /* 0x0001480001167983 */ /* 0x000ea60000300a00 */
[----:B----4-:R-:W-:Y:S01]  /*15170*/  STL.64 [R1+0x12f8], R6 ;  /* 0x0012f80601007387 */ /* 0x010fe20000100a00 */
[----:B---3--:R0:W-:Y:S03]  /*15180*/  STL.64 [R1+0x12f0], R4 ;  /* 0x0012f00401007387 */ /* 0x0081e60000100a00 */
[----:B0-----:R-:W3:Y:S01]  /*15190*/  LDL.LU.64 R4, [R1+0xe0] ;  /* 0x0000e00001047983 */ /* 0x001ee20000300a00 */
[----:B------:R-:W4:Y:S03]  /*151a0*/  LDL.LU.64 R6, [R1+0xe8] ;  /* 0x0000e80001067983 */ /* 0x000f260000300a00 */
[----:B----4-:R-:W-:Y:S01]  /*151b0*/  STL.64 [R1+0x1308], R6 ;  /* 0x0013080601007387 */ /* 0x010fe20000100a00 */
[----:B---3--:R0:W-:Y:S03]  /*151c0*/  STL.64 [R1+0x1300], R4 ;  /* 0x0013000401007387 */ /* 0x0081e60000100a00 */
[----:B0-----:R-:W3:Y:S01]  /*151d0*/  LDL.LU.64 R4, [R1+0x120] ;  /* 0x0001200001047983 */ /* 0x001ee20000300a00 */
[----:B------:R-:W4:Y:S03]  /*151e0*/  LDL.LU.64 R6, [R1+0x128] ;  /* 0x0001280001067983 */ /* 0x000f260000300a00 */
[----:B----4-:R-:W-:Y:S01]  /*151f0*/  STL.64 [R1+0x1328], R6 ;  /* 0x0013280601007387 */ /* 0x010fe20000100a00 */
[----:B---3--:R0:W-:Y:S03]  /*15200*/  STL.64 [R1+0x1320], R4 ;  /* 0x0013200401007387 */ /* 0x0081e60000100a00 */
[----:B0-----:R-:W3:Y:S01]  /*15210*/  LDL.LU.64 R4, [R1+0x130] ;  /* 0x0001300001047983 */ /* 0x001ee20000300a00 */
[----:B------:R-:W3:Y:S02]  /*15220*/  LDL.LU.64 R6, [R1+0x138] ;  /* 0x0001380001067983 */ /* 0x000ee40000300a00 */
[----:B------:R0:W-:Y:S02]  /*15230*/  STL.64 [R1+0x1248], R26 ;  /* 0x0012481a01007387 */ /* 0x0001e40000100a00 */
[----:B------:R1:W-:Y:S01]  /*15240*/  STL.64 [R1+0x1240], R24 ;  /* 0x0012401801007387 */ /* 0x0003e20000100a00 */
[----:B0-----:R-:W4:Y:S01]  /*15250*/  LDL R26, [R1+0x28] ;  /* 0x00002800011a7983 */ /* 0x001f220000100800 */
[----:B-1----:R-:W-:-:S02]  /*15260*/  IMAD.MOV.U32 R24, RZ, RZ, R15 ;  /* 0x000000ffff187224 */ /* 0x002fc400078e000f */
[----:B------:R-:W-:-:S07]  /*15270*/  IMAD.MOV.U32 R25, RZ, RZ, R14 ;  /* 0x000000ffff197224 */ /* 0x000fce00078e000e */
[----:B--2---:R-:W-:Y:S01]  /*15280*/  HMMA.16816.F32 R16, R8, R24, R16 ;  /* 0x000000180810723c */ /* 0x004fe20000001810 */
[----:B------:R-:W-:-:S07]  /*15290*/  IMAD.MOV.U32 R27, RZ, RZ, R0 ;  /* 0x000000ffff1b7224 */ /* 0x000fce00078e0000 */
[----:B------:R-:W-:Y:S11]  /*152a0*/  HMMA.16816.F32 R8, R8, R12, R20 ;  /* 0x0000000c0808723c */ /* 0x000ff60000001814 */
[----:B------:R-:W-:Y:S04]  /*152b0*/  @!UPT UIADD3 URZ, URZ, URZ, URZ ;  /* 0x0000003f3f3ff290 */ /* 0x000fe8000fffe03f */
[----:B------:R0:W-:Y:S01]  /*152c0*/  STL.64 [R1+0x110], R16 ;  /* 0x0001101001007387 */ /* 0x0001e20000100a00 */
[----:B------:R1:W-:Y:S03]  /*152d0*/  STL.64 [R1+0x118], R18 ;  /* 0x0001181201007387 */ /* 0x0003e60000100a00 */
[----:B0-----:R-:W2:Y:S01]  /*152e0*/  LDL.LU.64 R16, [R1+0x50] ;  /* 0x0000500001107983 */ /* 0x001ea20000300a00 */
[----:B-1----:R-:W2:Y:S02]  /*152f0*/  LDL.LU.64 R18, [R1+0x58] ;  /* 0x0000580001127983 */ /* 0x002ea40000300a00 */
[----:B------:R-:W2:Y:S02]  /*15300*/  LDL R0, [R1+0x270] ;  /* 0x0002700001007983 */ /* 0x000ea40000100800 */
[----:B------:R-:W3:Y:S01]  /*15310*/  LDL.LU.64 R20, [R1+0x1340] ;  /* 0x0013400001147983 */ /* 0x000ee20000300a00 */
[----:B------:R-:W3:Y:S01]  /*15320*/  LDL.LU.64 R14, [R1+0x1338] ;  /* 0x00133800010e7983 */ /* 0x000ee20000300a00 */
[----:B------:R-:W3:Y:S02]  /*15330*/  LDL.LU.64 R12, [R1+0x1330] ;  /* 0x00133000010c7983 */ /* 0x000ee40000300a00 */
[----:B------:R0:W-:Y:S02]  /*15340*/  STL.64 [R1+0x100], R8 ;  /* 0x0001000801007387 */ /* 0x0001e40000100a00 */
[----:B------:R-:W-:-:S02]  /*15350*/  IMAD.MOV.U32 R3, RZ, RZ, R10 ;  /* 0x000000ffff037224 */ /* 0x000fc400078e000a */
[----:B------:R-:W-:Y:S01]  /*15360*/  IMAD.MOV.U32 R28, RZ, RZ, R11 ;  /* 0x000000ffff1c7224 */ /* 0x000fe200078e000b */
[----:B0-----:R-:W2:Y:S01]  /*15370*/  LDL.LU.64 R8, [R1+0x10] ;  /* 0x0000100001087983 */ /* 0x001ea20000300a00 */
[----:B------:R-:W2:Y:S01]  /*15380*/  LDL.LU.64 R10, [R1+0x18] ;  /* 0x00001800010a7983 */ /* 0x000ea20000300a00 */
[C---:B---3--:R-:W-:Y:S02]  /*15390*/  HMMA.16816.F32 R20, R12.reuse, R20, R4 ;  /* 0x000000140c14723c */ /* 0x048fe40000001804 */
[----:B------:R-:W3:Y:S01]  /*153a0*/  LDL.LU.64 R6, [R1+0x1328] ;  /* 0x0013280001067983 */ /* 0x000ee20000300a00 */
[----:B------:R-:W3:Y:S11]  /*153b0*/  LDL.LU.64 R4, [R1+0x1320] ;  /* 0x0013200001047983 */ /* 0x000ef60000300a00 */
[----:B------:R-:W-:Y:S09]  /*153c0*/  @!UPT UIADD3 URZ, URZ, URZ, URZ ;  /* 0x0000003f3f3ff290 */ /* 0x000ff2000fffe03f */
[----:B------:R-:W-:Y:S01]  /*153d0*/  STL.64 [R1+0x130], R20 ;  /* 0x0001301401007387 */ /* 0x000fe20000100a00 */
[----:B------:R0:W-:Y:S03]  /*153e0*/  STL.64 [R1+0x138], R22 ;  /* 0x0001381601007387 */ /* 0x0001e60000100a00 */
[----:B0-----:R-:W2:Y:S01]  /*153f0*/  LDL.LU.64 R22, [R1+0x1318] ;  /* 0x0013180001167983 */ /* 0x001ea20000300a00 */
[----:B------:R-:W3:Y:S02]  /*15400*/  LDL.LU.64 R20, [R1+0x1310] ;  /* 0x0013100001147983 */ /* 0x000ee40000300a00 */
[C---:B---3--:R-:W-:Y:S11]  /*15410*/  HMMA.16816.F32 R4, R12.reuse, R20, R4 ;  /* 0x000000140c04723c */ /* 0x048ff60000001804 */
[----:B------:R-:W-:Y:S11]  /*15420*/  @!UPT UIADD3 URZ, URZ, URZ, URZ ;  /* 0x0000003f3f3ff290 */ /* 0x000ff6000fffe03f */
[----:B------:R-:W-:Y:S01]  /*15430*/  @!UPT UIADD3 URZ, URZ, URZ, URZ ;  /* 0x0000003f3f3ff290 */ /* 0x000fe2000fffe03f */
[----:B------:R-:W-:Y:S01]  /*15440*/  STL.64 [R1+0x1a0], R4 ;  /* 0x0001a00401007387 */ /* 0x000fe20000100a00 */
[----:B------:R0:W-:Y:S03]  /*15450*/  STL.64 [R1+0x1a8], R6 ;  /* 0x0001a80601007387 */ /* 0x0001e60000100a00 */
[----:B0-----:R-:W3:Y:S01]  /*15460*/  LDL.LU.64 R6, [R1+0x1308] ;  /* 0x0013080001067983 */ /* 0x001ee20000300a00 */
[----:B------:R-:W3:Y:S01]  /*15470*/  LDL.LU.64 R4, [R1+0x1300] ;  /* 0x0013000001047983 */ /* 0x000ee20000300a00 */
[C---:B--2---:R-:W-:Y:S01]  /*15480*/  HMMA.16816.F32 R16, R12.reuse, R8, R16 ;  /* 0x000000080c10723c */ /* 0x044fe20000001810 */
[----:B------:R0:W-:Y:S02]  /*15490*/  STL.64 [R1+0x12d0], R22 ;  /* 0x0012d01601007387 */ /* 0x0001e40000100a00 */
[----:B0-----:R-:W2:Y:S05]  /*154a0*/  LDL.LU.64 R22, [R1+0x8] ;  /* 0x0000080001167983 */ /* 0x001eaa0000300a00 */
[----:B---3--:R-:W-:Y:S11]  /*154b0*/  HMMA.16816.F32 R4, R12, R24, R4 ;  /* 0x000000180c04723c */ /* 0x008ff60000001804 */
[----:B------:R-:W-:Y:S05]  /*154c0*/  @!UPT UIADD3 URZ, URZ, URZ, URZ ;  /* 0x0000003f3f3ff290 */ /* 0x000fea000fffe03f */
[----:B------:R-:W-:Y:S02]  /*154d0*/  IMAD.MOV.U32 R13, RZ, RZ, R18 ;  /* 0x000000ffff0d7224 */ /* 0x000fe400078e0012 */
[----:B------:R-:W-:Y:S02]  /*154e0*/  IMAD.MOV.U32 R12, RZ, RZ, R19 ;  /* 0x000000ffff0c7224 */ /* 0x000fe400078e0013 */
[----:B------:R-:W-:Y:S02]  /*154f0*/  IMAD.MOV.U32 R15, RZ, RZ, R16 ;  /* 0x000000ffff0f7224 */ /* 0x000fe400078e0010 */
[----:B------:R-:W-:Y:S01]  /*15500*/  IMAD.MOV.U32 R14, RZ, RZ, R17 ;  /* 0x000000ffff0e7224 */ /* 0x000fe200078e0011 */
[----:B------:R-:W-:Y:S01]  /*15510*/  STL.64 [R1+0x190], R4 ;  /* 0x0001900401007387 */ /* 0x000fe20000100a00 */
[----:B------:R0:W-:Y:S03]  /*15520*/  STL.64 [R1+0x198], R6 ;  /* 0x0001980601007387 */ /* 0x0001e60000100a00 */
[----:B0-----:R-:W2:Y:S01]  /*15530*/  LDL.LU.64 R6, [R1+0x12f8] ;  /* 0x0012f80001067983 */ /* 0x001ea20000300a00 */
[----:B------:R-:W2:Y:S02]  /*15540*/  LDL.LU.64 R4, [R1+0x12f0] ;  /* 0x0012f00001047983 */ /* 0x000ea40000300a00 */
[----:B----4-:R0:W-:Y:S02]  /*15550*/  STL.64 [R1+0x12c8], R26 ;  /* 0x0012c81a01007387 */ /* 0x0101e40000100a00 */
[----:B------:R-:W3:Y:S01]  /*15560*/  LDL.LU R24, [R1+0xb0] ;  /* 0x0000b00001187983 */ /* 0x000ee20000300800 */
[----:B------:R-:W3:Y:S04]  /*15570*/  LDL.LU R25, [R1+0xb4] ;  /* 0x0000b40001197983 */ /* 0x000ee80000300800 */
[----:B0-----:R-:W3:Y:S01]  /*15580*/  LDL.LU R26, [R1+0xb8] ;  /* 0x0000b800011a7983 */ /* 0x001ee20000300800 */
[----:B------:R-:W3:Y:S02]  /*15590*/  LDL.LU R27, [R1+0xbc] ;  /* 0x0000bc00011b7983 */ /* 0x000ee40000300800 */
[----:B------:R-:W2:Y:S02]  /*155a0*/  LDL.LU.64 R18, [R1+0x12e8] ;  /* 0x0012e80001127983 */ /* 0x000ea40000300a00 */
[----:B------:R-:W2:Y:S01]  /*155b0*/  LDL.LU.64 R16, [R1+0x12e0] ;  /* 0x0012e00001107983 */ /* 0x000ea20000300a00 */
[----:B------:R-:W-:Y:S01]  /*155c0*/  STL.64 [R1+0x11f0], R14 ;  /* 0x0011f00e01007387 */ /* 0x000fe20000100a00 */
[----:B------:R0:W-:Y:S03]  /*155d0*/  STL.64 [R1+0x11e8], R12 ;  /* 0x0011e80c01007387 */ /* 0x0001e60000100a00 */
[----:B0-----:R-:W4:Y:S01]  /*155e0*/  LDL.LU R12, [R1+0x90] ;  /* 0x00009000010c7983 */ /* 0x001f220000300800 */
[----:B------:R-:W4:Y:S02]  /*155f0*/  LDL.LU R13, [R1+0x94] ;  /* 0x00009400010d7983 */ /* 0x000f240000300800 */
[----:B------:R-:W4:Y:S02]  /*15600*/  LDL.LU R14, [R1+0x98] ;  /* 0x00009800010e7983 */ /* 0x000f240000300800 */
[----:B------:R-:W4:Y:S01]  /*15610*/  LDL.LU R15, [R1+0x9c] ;  /* 0x00009c00010f7983 */ /* 0x000f220000300800 */
[C---:B--2---:R-:W-:Y:S11]  /*15620*/  HMMA.16816.F32 R4, R16.reuse, R22, R4 ;  /* 0x000000161004723c */ /* 0x044ff60000001804 */
[----:B------:R-:W-:Y:S11]  /*15630*/  @!UPT UIADD3 URZ, URZ, URZ, URZ ;  /* 0x0000003f3f3ff290 */ /* 0x000ff6000fffe03f */
[----:B------:R-:W-:Y:S01]  /*15640*/  @!UPT UIADD3 URZ, URZ, URZ, URZ ;  /* 0x0000003f3f3ff290 */ /* 0x000fe2000fffe03f */
[----:B------:R0:W-:Y:S01]  /*15650*/  STL.64 [R1+0x50], R4 ;  /* 0x0000500401007387 */ /* 0x0001e20000100a00 */
[----:B------:R1:W-:Y:S02]  /*15660*/  STL.64 [R1+0x58], R6 ;  /* 0x0000580601007387 */ /* 0x0003e40000100a00 */
[----:B0-----:R-:W-:Y:S01]  /*15670*/  IMAD.MOV.U32 R5, RZ, RZ, R22 ;  /* 0x000000ffff057224 */ /* 0x001fe200078e0016 */
[----:B-1----:R-:W2:Y:S01]  /*15680*/  LDL.LU.64 R6, [R1+0x12d8] ;  /* 0x0012d80001067983 */ /* 0x002ea20000300a00 */
[----:B------:R-:W-:Y:S02]  /*15690*/  IMAD.MOV.U32 R4, RZ, RZ, R23 ;  /* 0x000000ffff047224 */ /* 0x000fe400078e0017 */
[----:B------:R-:W3:Y:S02]  /*156a0*/  LDL.LU.64 R22, [R1+0x12d0] ;  /* 0x0012d00001167983 */ /* 0x000ee40000300a00 */
[C---:B---3--:R-:W-:Y:S01]  /*156b0*/  HMMA.16816.F32 R20, R16.reuse, R22, R24 ;  /* 0x000000161014723c */ /* 0x048fe20000001818 */
[----:B------:R-:W3:Y:S11]  /*156c0*/  LDL.LU.64 R26, [R1+0x12c8] ;  /* 0x0012c800011a7983 */ /* 0x000ef60000300a00 */
[----:B------:R-:W-:Y:S11]  /*156d0*/  @!UPT UIADD3 URZ, URZ, URZ, URZ ;  /* 0x0000003f3f3ff290 */ /* 0x000ff6000fffe03f */
[----:B------:R-:W-:Y:S01]  /*156e0*/  STL.64 [R1+0x180], R20 ;  /* 0x0001801401007387 */ /* 0x000fe20000100a00 */
[----:B------:R0:W-:Y:S03]  /*156f0*/  STL.64 [R1+0x188], R22 ;  /* 0x0001881601007387 */ /* 0x0001e60000100a00 */
[----:B0-----:R-:W3:Y:S01]  /*15700*/  LDL.LU.64 R22, [R1+0x12c0] ;  /* 0x0012c00001167983 */ /* 0x001ee20000300a00 */
[----:B------:R-:W3:Y:S02]  /*15710*/  LDL.LU.64 R20, [R1+0x12b8] ;  /* 0x0012b80001147983 */ /* 0x000ee40000300a00 */
[----:B---3--:R-:W-:Y:S01]  /*15720*/  HMMA.16816.F32 R24, R16, R26, R20 ;  /* 0x0000001a1018723c */ /* 0x008fe20000001814 */
[----:B------:R-:W3:Y:S01]  /*15730*/  LDL.LU.64 R22, [R1+0x12b0] ;  /* 0x0012b00001167983 */ /* 0x000ee20000300a00 */
[----:B------:R-:W3:Y:S11]  /*15740*/  LDL.LU.64 R20, [R1+0x12a8] ;  /* 0x0012a80001147983 */ /* 0x000ef60000300a00 */
[----:B------:R-:W-:Y:S10]  /*15750*/  @!UPT UIADD3 URZ, URZ, URZ, URZ ;  /* 0x0000003f3f3ff290 */ /* 0x000ff4000fffe03f */
[----:B------:R0:W-:Y:S01]  /*15760*/  STL.64 [R1+0x1e0], R24 ;  /* 0x0001e01801007387 */ /* 0x0001e20000100a00 */
[----:B------:R2:W-:Y:S02]  /*15770*/  STL.64 [R1+0x1e8], R26 ;  /* 0x0001e81a01007387 */ /* 0x0005e40000100a00 */
[----:B0-----:R-:W-:Y:S02]  /*15780*/  IMAD.MOV.U32 R24, RZ, RZ, R2 ;  /* 0x000000ffff187224 */ /* 0x001fe400078e0002 */
[----:B--2---:R-:W-:Y:S02]  /*15790*/  IMAD.MOV.U32 R26, RZ, RZ, R7 ;  /* 0x000000ffff1a7224 */ /* 0x004fe400078e0007 */
[----:B------:R-:W-:Y:S01]  /*157a0*/  IMAD.MOV.U32 R27, RZ, RZ, R6 ;  /* 0x000000ffff1b7224 */ /* 0x000fe200078e0006 */
[----:B------:R-:W2:Y:S01]  /*157b0*/  LDL.LU R2, [R1+0x12a4] ;  /* 0x0012a40001027983 */ /* 0x000ea20000300800 */
[----:B---3--:R-:W-:-:S03]  /*157c0*/  IMAD.MOV.U32 R25, RZ, RZ, R20 ;  /* 0x000000ffff197224 */ /* 0x008fc600078e0014 */
[----:B------:R-:W3:Y:S01]  /*157d0*/  LDL.LU R20, [R1+0x12a0] ;  /* 0x0012a00001147983 */ /* 0x000ee20000300800 */
[----:B------:R-:W-:Y:S02]  /*157e0*/  STL.64 [R1+0x1258], R26 ;  /* 0x0012581a01007387 */ /* 0x000fe40000100a00 */
[----:B------:R0:W-:Y:S02]  /*157f0*/  STL.64 [R1+0x1250], R24 ;  /* 0x0012501801007387 */ /* 0x0001e40000100a00 */
[----:B0-----:R-:W-:Y:S02]  /*15800*/  IMAD.MOV.U32 R24, RZ, RZ, R21 ;  /* 0x000000ffff187224 */ /* 0x001fe400078e0015 */
[----:B------:R-:W-:Y:S01]  /*15810*/  IMAD.MOV.U32 R25, RZ, RZ, R22 ;  /* 0x000000ffff197224 */ /* 0x000fe200078e0016 */
[----:B------:R-:W3:Y:S01]  /*15820*/  LDL.LU R21, [R1+0x129c] ;  /* 0x00129c0001157983 */ /* 0x000ee20000300800 */
[----:B------:R-:W3:Y:S02]  /*15830*/  LDL.LU R22, [R1+0x1298] ;  /* 0x0012980001167983 */ /* 0x000ee40000300800 */
[----:B------:R-:W-:-:S02]  /*15840*/  IMAD.MOV.U32 R26, RZ, RZ, R23 ;  /* 0x000000ffff1a7224 */ /* 0x000fc400078e0017 */
[----:B------:R-:W3:Y:S01]  /*15850*/  LDL.LU R23, [R1+0x1294] ;  /* 0x0012940001177983 */ /* 0x000ee20000300800 */
[----:B------:R-:W2:Y:S03]  /*15860*/  LDL.LU R27, [R1+0x7c] ;  /* 0x00007c00011b7983 */ /* 0x000ea60000300800 */
[----:B--2---:R-:W-:Y:S01]  /*15870*/  STL.64 [R1+0x1270], R26 ;  /* 0x0012701a01007387 */ /* 0x004fe20000100a00 */
[----:B------:R0:W-:Y:S03]  /*15880*/  STL.64 [R1+0x1268], R24 ;  /* 0x0012681801007387 */ /* 0x0001e60000100a00 */
[----:B0-----:R-:W2:Y:S01]  /*15890*/  LDL.LU R24, [R1+0x80] ;  /* 0x0000800001187983 */ /* 0x001ea20000300800 */
[----:B------:R-:W-:Y:S02]  /*158a0*/  IMAD.MOV.U32 R25, RZ, RZ, R2 ;  /* 0x000000ffff197224 */ /* 0x000fe400078e0002 */
[----:B------:R-:W2:Y:S02]  /*158b0*/  LDL.LU R2, [R1+0x1290] ;  /* 0x0012900001027983 */ /* 0x000ea40000300800 */
[----:B------:R-:W4:Y:S01]  /*158c0*/  LDL.LU R26, [R1+0x88] ;  /* 0x00008800011a7983 */ /* 0x000f220000300800 */
[----:B---3--:R-:W-:Y:S01]  /*158d0*/  HMMA.16816.F32 R16, R16, R10, R20 ;  /* 0x0000000a1010723c */ /* 0x008fe20000001814 */
[----:B------:R-:W4:Y:S01]  /*158e0*/  LDL.LU.64 R22, [R1+0x1288] ;  /* 0x0012880001167983 */ /* 0x000f220000300a00 */
[----:B------:R-:W4:Y:S11]  /*158f0*/  LDL.LU.64 R20, [R1+0x1280] ;  /* 0x0012800001147983 */ /* 0x000f360000300a00 */
[----:B------:R-:W-:Y:S10]  /*15900*/  @!UPT UIADD3 URZ, URZ, URZ, URZ ;  /* 0x0000003f3f3ff290 */ /* 0x000ff4000fffe03f */
[----:B------:R-:W-:Y:S01]  /*15910*/  STL.64 [R1+0x170], R16 ;  /* 0x0001701001007387 */ /* 0x000fe20000100a00 */
[----:B------:R0:W-:Y:S02]  /*15920*/  STL.64 [R1+0x178], R18 ;  /* 0x0001781201007387 */ /* 0x0001e40000100a00 */
[----:B0-----:R-:W-:Y:S02]  /*15930*/  IMAD.MOV.U32 R18, RZ, RZ, R5 ;  /* 0x000000ffff127224 */ /* 0x001fe400078e0005 */
[----:B------:R-:W-:Y:S02]  /*15940*/  IMAD.MOV.U32 R19, RZ, RZ, R4 ;  /* 0x000000ffff137224 */ /* 0x000fe400078e0004 */
[----:B--2---:R-:W0:Y:S05]  /*15950*/  LDSM.16.MT88.4 R4, [R2+0x1080] ;  /* 0x001080000204783b */ /* 0x004e2a0000004200 */
[----:B----4-:R-:W-:Y:S01]  /*15960*/  HMMA.16816.F32 R12, R20, R18, R12 ;  /* 0x00000012140c723c */ /* 0x010fe2000000180c */
[----:B0-----:R-:W-:Y:S01]  /*15970*/  STL.64 [R1+0x1200], R6 ;  /* 0x0012000601007387 */ /* 0x001fe20000100a00 */
[----:B------:R0:W-:Y:S11]  /*15980*/  STL.64 [R1+0x11f8], R4 ;  /* 0x0011f80401007387 */ /* 0x0001f60000100a00 */
[----:B------:R-:W-:Y:S10]  /*15990*/  @!UPT UIADD3 URZ, URZ, URZ, URZ ;  /* 0x0000003f3f3ff290 */ /* 0x000ff4000fffe03f */
[----:B------:R-:W-:Y:S02]  /*159a0*/  STL.64 [R1+0x1d0], R12 ;  /* 0x0001d00c01007387 */ /* 0x000fe40000100a00 */
[----:B------:R-:W-:Y:S01]  /*159b0*/  STL [R1+0x1d8], R14 ;  /* 0x0001d80e01007387 */ /* 0x000fe20000100800 */
[----:B0-----:R-:W2:Y:S01]  /*159c0*/  LDL.LU R4, [R1+0x110] ;  /* 0x0001100001047983 */ /* 0x001ea20000300800 */
[----:B------:R-:W2:Y:S02]  /*159d0*/  LDL.LU R5, [R1+0x114] ;  /* 0x0001140001057983 */ /* 0x000ea40000300800 */
[----:B------:R-:W3:Y:S02]  /*159e0*/  LDL.LU R6, [R1+0x118] ;  /* 0x0001180001067983 */ /* 0x000ee40000300800 */
[----:B------:R-:W3:Y:S02]  /*159f0*/  LDL.LU R7, [R1+0x11c] ;  /* 0x00011c0001077983 */ /* 0x000ee40000300800 */
[----:B------:R-:W-:Y:S01]  /*15a00*/  IMAD.MOV.U32 R27, RZ, RZ, R29 ;  /* 0x000000ffff1b7224 */ /* 0x000fe200078e001d */
[----:B---3--:R0:W-:Y:S01]  /*15a10*/  STL.64 [R1+0x1220], R6 ;  /* 0x0012200601007387 */ /* 0x0081e20000100a00 */
[----:B--2---:R-:W-:Y:S03]  /*15a20*/  STL.64 [R1+0x1218], R4 ;  /* 0x0012180401007387 */ /* 0x004fe60000100a00 */
[----:B0-----:R-:W2:Y:S01]  /*15a30*/  LDL.LU.64 R6, [R1+0x38] ;  /* 0x0000380001067983 */ /* 0x001ea20000300a00 */
[----:B------:R-:W3:Y:S02]  /*15a40*/  LDL.LU R12, [R1+0x100] ;  /* 0x00010000010c7983 */ /* 0x000ee40000300800 */
[----:B------:R-:W3:Y:S02]  /*15a50*/  LDL.LU R13, [R1+0x104] ;  /* 0x00010400010d7983 */ /* 0x000ee40000300800 */
[----:B------:R-:W-:-:S02]  /*15a60*/  IMAD.MOV.U32 R29, RZ, RZ, R15 ;  /* 0x000000ffff1d7224 */ /* 0x000fc400078e000f */
[----:B------:R-:W-:Y:S02]  /*15a70*/  IMAD.MOV.U32 R14, RZ, RZ, R3 ;  /* 0x000000ffff0e7224 */ /* 0x000fe400078e0003 */
[----:B------:R-:W-:Y:S01]  /*15a80*/  IMAD.MOV.U32 R15, RZ, RZ, R28 ;  /* 0x000000ffff0f7224 */ /* 0x000fe200078e001c */
[----:B------:R-:W4:Y:S01]  /*15a90*/  LDL.LU R3, [R1+0x127c] ;  /* 0x00127c0001037983 */ /* 0x000f220000300800 */
[----:B------:R-:W4:Y:S03]  /*15aa0*/  LDL.LU R28, [R1+0x1278] ;  /* 0x00127800011c7983 */ /* 0x000f260000300800 */
[----:B------:R0:W-:Y:S01]  /*15ab0*/  STL.64 [R1+0x1210], R14 ;  /* 0x0012100e01007387 */ /* 0x0001e20000100a00 */
[----:B--2---:R-:W-:Y:S03]  /*15ac0*/  HMMA.16816.F32 R24, R20, R6, R24 ;  /* 0x000000061418723c */ /* 0x004fe60000001818 */
[----:B---3--:R-:W-:Y:S01]  /*15ad0*/  STL.64 [R1+0x1208], R12 ;  /* 0x0012080c01007387 */ /* 0x008fe20000100a00 */
[----:B0-----:R-:W2:Y:S02]  /*15ae0*/  LDL.LU.64 R14, [R1+0x28] ;  /* 0x00002800010e7983 */ /* 0x001ea40000300a00 */
[----:B------:R-:W-:Y:S11]  /*15af0*/  STL [R1+0x1178], R29 ;  /* 0x0011781d01007387 */ /* 0x000ff60000100800 */
[----:B------:R-:W-:Y:S06]  /*15b00*/  @!UPT UIADD3 URZ, URZ, URZ, URZ ;  /* 0x0000003f3f3ff290 */ /* 0x000fec000fffe03f */
[----:B------:R-:W-:Y:S01]  /*15b10*/  STL.64 [R1+0x1c0], R24 ;  /* 0x0001c01801007387 */ /* 0x000fe20000100a00 */
[----:B------:R0:W-:Y:S03]  /*15b20*/  STL.64 [R1+0x1c8], R26 ;  /* 0x0001c81a01007387 */ /* 0x0001e60000100a00 */
[----:B0-----:R-:W2:Y:S01]  /*15b30*/  LDL.LU.64 R26, [R1+0x1270] ;  /* 0x00127000011a7983 */ /* 0x001ea20000300a00 */
[----:B------:R-:W2:Y:S02]  /*15b40*/  LDL.LU.64 R24, [R1+0x1268] ;  /* 0x0012680001187983 */ /* 0x000ea40000300a00 */
[----:B------:R4:W-:Y:S02]  /*15b50*/  STL.64 [R1+0x1228], R6 ;  /* 0x0012280601007387 */ /* 0x0009e40000100a00 */
[----:B------:R-:W3:Y:S01]  /*15b60*/  LDL.LU R4, [R1+0xd0] ;  /* 0x0000d00001047983 */ /* 0x000ee20000300800 */
[----:B------:R-:W3:Y:S01]  /*15b70*/  LDL.LU R5, [R1+0xd4] ;  /* 0x0000d40001057983 */ /* 0x000ee20000300800 */
[----:B----4-:R-:W-:-:S03]  /*15b80*/  IMAD.MOV.U32 R6, RZ, RZ, R28 ;  /* 0x000000ffff067224 */ /* 0x010fc600078e001c */
[----:B------:R-:W4:Y:S01]  /*15b90*/  LDL.LU R28, [R1+0x1260] ;  /* 0x00126000011c7983 */ /* 0x000f220000300800 */
[C---:B--2---:R-:W-:Y:S11]  /*15ba0*/  HMMA.16816.F32 R24, R20.reuse, R14, R24 ;  /* 0x0000000e1418723c */ /* 0x044ff60000001818 */
[----:B------:R-:W-:Y:S11]  /*15bb0*/  @!UPT UIADD3 URZ, URZ, URZ, URZ ;  /* 0x0000003f3f3ff290 */ /* 0x000ff6000fffe03f */
[----:B------:R-:W-:Y:S01]  /*15bc0*/  @!UPT UIADD3 URZ, URZ, URZ, URZ ;  /* 0x0000003f3f3ff290 */ /* 0x000fe2000fffe03f */
[----:B------:R-:W-:Y:S01]  /*15bd0*/  STL.64 [R1+0x1b0], R24 ;  /* 0x0001b01801007387 */ /* 0x000fe20000100a00 */
[----:B------:R0:W-:Y:S03]  /*15be0*/  STL.64 [R1+0x1b8], R26 ;  /* 0x0001b81a01007387 */ /* 0x0001e60000100a00 */
[----:B0-----:R-:W2:Y:S01]  /*15bf0*/  LDL.LU.64 R26, [R1+0x1258] ;  /* 0x00125800011a7983 */ /* 0x001ea20000300a00 */
[----:B------:R-:W2:Y:S02]  /*15c00*/  LDL.LU.64 R24, [R1+0x1250] ;  /* 0x0012500001187983 */ /* 0x000ea40000300a00 */
[----:B------:R-:W-:Y:S01]  /*15c10*/  IMAD.MOV.U32 R7, RZ, RZ, R3 ;  /* 0x000000ffff077224 */ /* 0x000fe200078e0003 */
[----:B--2---:R-:W-:Y:S01]  /*15c20*/  HMMA.16816.F32 R20, R20, R10, R24 ;  /* 0x0000000a1414723c */ /* 0x004fe20000001818 */
[----:B------:R-:W2:Y:S01]  /*15c30*/  LDL.LU.64 R26, [R1+0x1248] ;  /* 0x00124800011a7983 */ /* 0x000ea20000300a00 */
[----:B------:R-:W3:Y:S02]  /*15c40*/  LDL.LU.64 R24, [R1+0x1240] ;  /* 0x0012400001187983 */ /* 0x000ee40000300a00 */
[----:B------:R-:W-:-:S02]  /*15c50*/  IMAD.MOV.U32 R12, RZ, RZ, R10 ;  /* 0x000000ffff0c7224 */ /* 0x000fc400078e000a */
[----:B------:R-:W-:Y:S02]  /*15c60*/  IMAD.MOV.U32 R3, RZ, RZ, R11 ;  /* 0x000000ffff037224 */ /* 0x000fe400078e000b */
[----:B----4-:R-:W0:Y:S11]  /*15c70*/  LDSM.16.MT88.4 R8, [R28+0x2000] ;  /* 0x002000001c08783b */ /* 0x010e360000004200 */
[----:B------:R-:W-:Y:S04]  /*15c80*/  @!UPT UIADD3 URZ, URZ, URZ, URZ ;  /* 0x0000003f3f3ff290 */ /* 0x000fe8000fffe03f */
[----:B------:R2:W-:Y:S01]  /*15c90*/  STL.64 [R1+0x140], R20 ;  /* 0x0001401401007387 */ /* 0x0005e20000100a00 */
[----:B------:R3:W-:Y:S03]  /*15ca0*/  STL.64 [R1+0x148], R22 ;  /* 0x0001481601007387 */ /* 0x0007e60000100a00 */
[----:B0-----:R-:W-:Y:S01]  /*15cb0*/  STL.64 [R1+0x11a0], R10 ;  /* 0x0011a00a01007387 */ /* 0x001fe20000100a00 */
[----:B------:R-:W-:Y:S02]  /*15cc0*/  STL.64 [R1+0x1198], R8 ;  /* 0x0011980801007387 */ /* 0x000fe40000100a00 */
[----:B--2---:R-:W-:Y:S02]  /*15cd0*/  IMAD.MOV.U32 R20, RZ, RZ, R27 ;  /* 0x000000ffff147224 */ /* 0x004fe400078e001b */
[----:B------:R-:W-:Y:S02]  /*15ce0*/  IMAD.MOV.U32 R21, RZ, RZ, R26 ;  /* 0x000000ffff157224 */ /* 0x000fe400078e001a */
[----:B---3--:R-:W-:-:S02]  /*15cf0*/  IMAD.MOV.U32 R22, RZ, RZ, R25 ;  /* 0x000000ffff167224 */ /* 0x008fc400078e0019 */
[----:B------:R-:W-:Y:S02]  /*15d00*/  IMAD.MOV.U32 R23, RZ, RZ, R24 ;  /* 0x000000ffff177224 */ /* 0x000fe400078e0018 */
[----:B------:R-:W0:Y:S04]  /*15d10*/  LDSM.16.M88.4 R24, [R0+0x8000] ;  /* 0x008000000018783b */ /* 0x000e280000000200 */
[----:B0-----:R-:W-:Y:S01]  /*15d20*/  STL.64 [R1+0xa0], R24 ;  /* 0x0000a01801007387 */ /* 0x001fe20000100a00 */
[----:B------:R0:W-:Y:S02]  /*15d30*/  STL.64 [R1+0xa8], R26 ;  /* 0x0000a81a01007387 */ /* 0x0001e40000100a00 */
[----:B------:R-:W-:Y:S02]  /*15d40*/  IMAD.MOV.U32 R17, RZ, RZ, R24 ;  /* 0x000000ffff117224 */ /* 0x000fe400078e0018 */
[----:B------:R-:W-:Y:S01]  /*15d50*/  IMAD.MOV.U32 R16, RZ, RZ, R25 ;  /* 0x000000ffff107224 */ /* 0x000fe200078e0019 */
[----:B0-----:R-:W2:Y:S01]  /*15d60*/  LDL.LU.64 R26, [R1+0x1238] ;  /* 0x00123800011a7983 */ /* 0x001ea20000300a00 */
[----:B------:R-:W2:Y:S02]  /*15d70*/  LDL.LU.64 R24, [R1+0x1230] ;  /* 0x0012300001187983 */ /* 0x000ea40000300a00 */
[----:B------:R-:W-:Y:S01]  /*15d80*/  IMAD.MOV.U32 R11, RZ, RZ, R3 ;  /* 0x000000ffff0b7224 */ /* 0x000fe200078e0003 */
[C---:B--2---:R-:W-:Y:S11]  /*15d90*/  HMMA.16816.F32 R4, R24.reuse, R18, R4 ;  /* 0x000000121804723c */ /* 0x044ff60000001804 */
[----:B------:R-:W-:Y:S11]  /*15da0*/  @!UPT UIADD3 URZ, URZ, URZ, URZ ;  /* 0x0000003f3f3ff290 */ /* 0x000ff6000fffe03f */
[----:B------:R-:W-:Y:S01]  /*15db0*/  @!UPT UIADD3 URZ, URZ, URZ, URZ ;  /* 0x0000003f3f3ff290 */ /* 0x000fe2000fffe03f */
[----:B------:R-:W-:Y:S01]  /*15dc0*/  STL.64 [R1+0x160], R4 ;  /* 0x0001600401007387 */ /* 0x000fe20000100a00 */
[----:B------:R-:W-:Y:S02]  /*15dd0*/  STL [R1+0x168], R6 ;  /* 0x0001680601007387 */ /* 0x000fe40000100800 */
[----:B------:R-:W-:Y:S02]  /*15de0*/  IMAD.MOV.U32 R3, RZ, RZ, R7 ;  /* 0x000000ffff037224 */ /* 0x000fe400078e0007 */
[----:B------:R-:W0:Y:S04]  /*15df0*/  LDSM.16.M88.4 R4, [R0+0x9000] ;  /* 0x009000000004783b */ /* 0x000e280000000200 */
[----:B------:R-:W-:Y:S04]  /*15e00*/  STL [R1+0x1150], R3 ;  /* 0x0011500301007387 */ /* 0x000fe80000100800 */
[----:B0-----:R-:W-:Y:S01]  /*15e10*/  STL.64 [R1+0x90], R4 ;  /* 0x0000900401007387 */ /* 0x001fe20000100a00 */
[----:B------:R0:W-:Y:S03]  /*15e20*/  STL.64 [R1+0x98], R6 ;  /* 0x0000980601007387 */ /* 0x0001e60000100a00 */
[----:B0-----:R-:W2:Y:S02]  /*15e30*/  LDL.LU.64 R6, [R1+0x1228] ;  /* 0x0012280001067983 */ /* 0x001ea40000300a00 */
[----:B--2---:R-:W-:Y:S01]  /*15e40*/  HMMA.16816.F32 R20, R24, R6, R20 ;  /* 0x000000061814723c */ /* 0x004fe20000001814 */
[----:B------:R-:W-:-:S02]  /*15e50*/  IMAD.MOV.U32 R9, RZ, RZ, R6 ;  /* 0x000000ffff097224 */ /* 0x000fc400078e0006 */
[----:B------:R-:W-:Y:S02]  /*15e60*/  IMAD.MOV.U32 R8, RZ, RZ, R7 ;  /* 0x000000ffff087224 */ /* 0x000fe400078e0007 */
[----:B------:R-:W2:Y:S01]  /*15e70*/  LDL.LU.64 R6, [R1+0x1220] ;  /* 0x0012200001067983 */ /* 0x000ea20000300a00 */
[----:B------:R-:W2:Y:S11]  /*15e80*/  LDL.LU.64 R4, [R1+0x1218] ;  /* 0x0012180001047983 */ /* 0x000eb60000300a00 */
[----:B------:R-:W-:Y:S06]  /*15e90*/  @!UPT UIADD3 URZ, URZ, URZ, URZ ;  /* 0x0000003f3f3ff290 */ /* 0x000fec000fffe03f */
[----:B------:R-:W-:Y:S01]  /*15ea0*/  STL.64 [R1+0x150], R20 ;  /* 0x0001501401007387 */ /* 0x000fe20000100a00 */
[----:B------:R-:W-:Y:S02]  /*15eb0*/  STL [R1+0x15c], R23 ;  /* 0x00015c1701007387 */ /* 0x000fe40000100800 */
[----:B------:R-:W-:Y:S02]  /*15ec0*/  IMAD.MOV.U32 R3, RZ, RZ, R22 ;  /* 0x000000ffff037224 */ /* 0x000fe400078e0016 */
[----:B------:R-:W0:Y:S04]  /*15ed0*/  LDSM.16.M88.4 R20, [R0+0xa000] ;  /* 0x00a000000014783b */ /* 0x000e280000000200 */
[----:B------:R-:W-:Y:S01]  /*15ee0*/  STL [R1+0x1164], R3 ;  /* 0x0011640301007387 */ /* 0x000fe20000100800 */
[----:B------:R-:W-:-:S02]  /*15ef0*/  IMAD.MOV.U32 R10, RZ, RZ, R12 ;  /* 0x000000ffff0a7224 */ /* 0x000fc400078e000c */
[----:B0-----:R-:W-:Y:S01]  /*15f00*/  IMAD.MOV.U32 R29, RZ, RZ, R21 ;  /* 0x000000ffff1d7224 */ /* 0x001fe200078e0015 */
[----:B------:R0:W-:Y:S01]  /*15f10*/  STL.64 [R1+0x40], R20 ;  /* 0x0000401401007387 */ /* 0x0001e20000100a00 */
[----:B------:R-:W-:Y:S03]  /*15f20*/  STL.64 [R1+0x48], R22 ;  /* 0x0000481601007387 */ /* 0x000fe60000100a00 */
[----:B------:R-:W-:Y:S01]  /*15f30*/  STL [R1+0x1190], R29 ;  /* 0x0011901d01007387 */ /* 0x000fe20000100800 */
[----:B0-----:R-:W-:Y:S02]  /*15f40*/  IMAD.MOV.U32 R21, RZ, RZ, R14 ;  /* 0x000000ffff157224 */ /* 0x001fe400078e000e */
[----:B------:R-:W-:Y:S01]  /*15f50*/  IMAD.MOV.U32 R20, RZ, RZ, R15 ;  /* 0x000000ffff147224 */ /* 0x000fe200078e000f */
[C---:B--2---:R-:W-:Y:S01]  /*15f60*/  HMMA.16816.F32 R4, R24.reuse, R14, R4 ;  /* 0x0000000e1804723c */ /* 0x044fe20000001804 */
[----:B------:R-:W2:Y:S01]  /*15f70*/  LDL.LU.64 R14, [R1+0x1210] ;  /* 0x00121000010e7983 */ /* 0x000ea20000300a00 */
[----:B------:R-:W2:Y:S11]  /*15f80*/  LDL.LU.64 R12, [R1+0x1208] ;  /* 0x00120800010c7983 */ /* 0x000eb60000300a00 */
[----:B------:R-:W-:Y:S10]  /*15f90*/  @!UPT UIADD3 URZ, URZ, URZ, URZ ;  /* 0x0000003f3f3ff290 */ /* 0x000ff4000fffe03f */
[----:B------:R-:W-:Y:S01]  /*15fa0*/  STL.64 [R1+0x110], R4 ;  /* 0x0001100401007387 */ /* 0x000fe20000100a00 */
[----:B------:R-:W-:Y:S02]  /*15fb0*/  STL [R1+0x118], R6 ;  /* 0x0001180601007387 */ /* 0x000fe40000100800 */
[----:B------:R-:W-:Y:S02]  /*15fc0*/  IMAD.MOV.U32 R3, RZ, RZ, R7 ;  /* 0x000000ffff037224 */ /* 0x000fe400078e0007 */
[----:B------:R-:W0:Y:S04]  /*15fd0*/  LDSM.16.M88.4 R4, [R0+0xb000] ;  /* 0x00b000000004783b */ /* 0x000e280000000200 */
[----:B0-----:R-:W-:Y:S01]  /*15fe0*/  STL [R1+0xb0], R4 ;  /* 0x0000b00401007387 */ /* 0x001fe20000100800 */
[----:B------:R0:W-:Y:S02]  /*15ff0*/  STL.64 [R1+0xb8], R6 ;  /* 0x0000b80601007387 */ /* 0x0001e40000100a00 */
[----:B------:R-:W-:Y:S01]  /*16000*/  IMAD.MOV.U32 R29, RZ, RZ, R5 ;  /* 0x000000ffff1d7224 */ /* 0x000fe200078e0005 */
[----:B0-----:R-:W3:Y:S01]  /*16010*/  LDL.LU.64 R6, [R1+0x1200] ;  /* 0x0012000001067983 */ /* 0x001ee20000300a00 */
[----:B------:R-:W3:Y:S02]  /*16020*/  LDL.LU.64 R4, [R1+0x11f8] ;  /* 0x0011f80001047983 */ /* 0x000ee40000300a00 */
[----:B------:R-:W-:Y:S01]  /*16030*/  STL [R1+0xdb8], R0 ;  /* 0x000db80001007387 */ /* 0x000fe20000100800 */
[----:B--2---:R-:W-:Y:S01]  /*16040*/  HMMA.16816.F32 R24, R24, R10, R12 ;  /* 0x0000000a1818723c */ /* 0x004fe2000000180c */
[----:B------:R-:W2:Y:S01]  /*16050*/  LDL.LU.64 R14, [R1+0x11f0] ;  /* 0x0011f000010e7983 */ /* 0x000ea20000300a00 */
[----:B------:R-:W4:Y:S02]  /*16060*/  LDL.LU.64 R12, [R1+0x11e8] ;  /* 0x0011e800010c7983 */ /* 0x000f240000300a00 */
[----:B------:R0:W-:Y:S03]  /*16070*/  STL.64 [R1+0x11b0], R10 ;  /* 0x0011b00a01007387 */ /* 0x0001e60000100a00 */
[----:B0-----:R-:W-:-:S02]  /*16080*/  IMAD.MOV.U32 R10, RZ, RZ, R21 ;  /* 0x000000ffff0a7224 */ /* 0x001fc400078e0015 */
[----:B------:R-:W-:Y:S02]  /*16090*/  IMAD.MOV.U32 R11, RZ, RZ, R20 ;  /* 0x000000ffff0b7224 */ /* 0x000fe400078e0014 */
[----:B------:R-:W-:Y:S11]  /*160a0*/  LDSM.16.MT88.4 R20, [R2+0x2000] ;  /* 0x002000000214783b */ /* 0x000ff60000004200 */
[----:B------:R-:W-:Y:S01]  /*160b0*/  @!UPT UIADD3 URZ, URZ, URZ, URZ ;  /* 0x0000003f3f3ff290 */ /* 0x000fe2000fffe03f */
[----:B------:R0:W-:Y:S01]  /*160c0*/  STL.64 [R1+0x100], R24 ;  /* 0x0001001801007387 */ /* 0x0001e20000100a00 */
[----:B------:R-:W-:Y:S02]  /*160d0*/  STL.64 [R1+0x108], R26 ;  /* 0x0001081a01007387 */ /* 0x000fe40000100a00 */
[----:B------:R1:W-:Y:S01]  /*160e0*/  STL.64 [R1+0x11c8], R10 ;  /* 0x0011c80a01007387 */ /* 0x0003e20000100a00 */
[----:B0-----:R-:W2:Y:S01]  /*160f0*/  LDL.64 R24, [R1+0x90] ;  /* 0x0000900001187983 */ /* 0x001ea20000100a00 */
[----:B-1----:R-:W-:Y:S02]  /*16100*/  IMAD.MOV.U32 R10, RZ, RZ, R9 ;  /* 0x000000ffff0a7224 */ /* 0x002fe400078e0009 */
[----:B------:R-:W-:Y:S02]  /*16110*/  IMAD.MOV.U32 R11, RZ, RZ, R8 ;  /* 0x000000ffff0b7224 */ /* 0x000fe400078e0008 */
[----:B----4-:R-:W-:Y:S02]  /*16120*/  IMAD.MOV.U32 R26, RZ, RZ, R13 ;  /* 0x000000ffff1a7224 */ /* 0x010fe400078e000d */
[----:B------:R-:W-:Y:S01]  /*16130*/  IMAD.MOV.U32 R27, RZ, RZ, R12 ;  /* 0x000000ffff1b7224 */ /* 0x000fe200078e000c */
[----:B--2---:R0:W-:Y:S01]  /*16140*/  STL.64 [R1+0x11a8], R24 ;  /* 0x0011a81801007387 */ /* 0x0041e20000100a00 */
[----:B------:R1:W-:Y:S02]  /*16150*/  STL.64 [R1+0x11e0], R10 ;  /* 0x0011e00a01007387 */ /* 0x0003e40000100a00 */
[----:B------:R-:W3:Y:S02]  /*16160*/  LDL.LU R8, [R1+0x130] ;  /* 0x0001300001087983 */ /* 0x000ee40000300800 */
[----:B------:R-:W3:Y:S02]  /*16170*/  LDL.LU R9, [R1+0x134] ;  /* 0x0001340001097983 */ /* 0x000ee40000300800 */
[----:B0-----:R-:W-:-:S02]  /*16180*/  IMAD.MOV.U32 R24, RZ, RZ, R15 ;  /* 0x000000ffff187224 */ /* 0x001fc400078e000f */
[----:B------:R-:W-:Y:S01]  /*16190*/  IMAD.MOV.U32 R25, RZ, RZ, R14 ;  /* 0x000000ffff197224 */ /* 0x000fe200078e000e */
[----:B-1----:R-:W3:Y:S01]  /*161a0*/  LDL.LU R10, [R1+0x138] ;  /* 0x00013800010a7983 */ /* 0x002ee20000300800 */
[----:B------:R-:W3:Y:S02]  /*161b0*/  LDL.LU R11, [R1+0x13c] ;  /* 0x00013c00010b7983 */ /* 0x000ee40000300800 */
[----:B------:R-:W-:Y:S01]  /*161c0*/  STL.64 [R1+0x11c0], R26 ;  /* 0x0011c01a01007387 */ /* 0x000fe20000100a00 */
[----:B------:R-:W0:Y:S04]  /*161d0*/  LDSM.16.MT88.4 R12, [R28+0x2080] ;  /* 0x002080001c0c783b */ /* 0x000e280000004200 */
[----:B------:R1:W-:Y:S04]  /*161e0*/  STL.64 [R1+0x11b8], R24 ;  /* 0x0011b81801007387 */ /* 0x0003e80000100a00 */
[----:B-1----:R-:W2:Y:S01]  /*161f0*/  LDL.LU R24, [R1+0x190] ;  /* 0x0001900001187983 */ /* 0x002ea20000300800 */
[----:B------:R-:W2:Y:S02]  /*16200*/  LDL.LU R25, [R1+0x194] ;  /* 0x0001940001197983 */ /* 0x000ea40000300800 */
[----:B------:R-:W4:Y:S02]  /*16210*/  LDL.LU R26, [R1+0x198] ;  /* 0x00019800011a7983 */ /* 0x000f240000300800 */
[----:B------:R-:W4:Y:S02]  /*16220*/  LDL.LU R27, [R1+0x19c] ;  /* 0x00019c00011b7983 */ /* 0x000f240000300800 */
[----:B----4-:R-:W-:Y:S01]  /*16230*/  STL.64 [R1+0x11d8], R26 ;  /* 0x0011d81a01007387 */ /* 0x010fe20000100a00 */
[----:B--2---:R1:W-:Y:S03]  /*16240*/  STL.64 [R1+0x11d0], R24 ;  /* 0x0011d01801007387 */ /* 0x0043e60000100a00 */
[----:B-1----:R-:W2:Y:S01]  /*16250*/  LDL.LU R24, [R1+0x1a0] ;  /* 0x0001a00001187983 */ /* 0x002ea20000300800 */
[----:B------:R-:W2:Y:S02]  /*16260*/  LDL.LU R25, [R1+0x1a4] ;  /* 0x0001a40001197983 */ /* 0x000ea40000300800 */
[----:B------:R-:W2:Y:S02]  /*16270*/  LDL.LU R26, [R1+0x1a8] ;  /* 0x0001a800011a7983 */ /* 0x000ea40000300800 */
[----:B------:R-:W2:Y:S01]  /*16280*/  LDL.LU R27, [R1+0x1ac] ;  /* 0x0001ac00011b7983 */ /* 0x000ea20000300800 */
[----:B0-----:R-:W-:Y:S01]  /*16290*/  STL.64 [R1+0x1170], R14 ;  /* 0x0011700e01007387 */ /* 0x001fe20000100a00 */
[----:B------:R0:W-:Y:S03]  /*162a0*/  STL.64 [R1+0x1168], R12 ;  /* 0x0011680c01007387 */ /* 0x0001e60000100a00 */
[----:B0-----:R-:W4:Y:S01]  /*162b0*/  LDL.LU R12, [R1+0x1e0] ;  /* 0x0001e000010c7983 */ /* 0x001f220000300800 */
[----:B------:R-:W4:Y:S02]  /*162c0*/  LDL.LU R13, [R1+0x1e4] ;  /* 0x0001e400010d7983 */ /* 0x000f240000300800 */
[----:B------:R-:W2:Y:S02]  /*162d0*/  LDL.LU R14, [R1+0x1e8] ;  /* 0x0001e800010e7983 */ /* 0x000ea40000300800 */
[----:B------:R-:W2:Y:S02]  /*162e0*/  LDL.LU R15, [R1+0x1ec] ;  /* 0x0001ec00010f7983 */ /* 0x000ea40000300800 */
[----:B--2---:R-:W-:Y:S01]  /*162f0*/  STL.64 [R1+0x1188], R14 ;  /* 0x0011880e01007387 */ /* 0x004fe20000100a00 */
[----:B----4-:R0:W-:Y:S03]  /*16300*/  STL.64 [R1+0x1180], R12 ;  /* 0x0011800c01007387 */ /* 0x0101e60000100a00 */
[----:B0-----:R-:W2:Y:S01]  /*16310*/  LDL.LU R12, [R1+0x180] ;  /* 0x00018000010c7983 */ /* 0x001ea20000300800 */
[----:B------:R-:W2:Y:S02]  /*16320*/  LDL.LU R13, [R1+0x184] ;  /* 0x00018400010d7983 */ /* 0x000ea40000300800 */
[----:B------:R-:W2:Y:S02]  /*16330*/  LDL.LU R14, [R1+0x188] ;  /* 0x00018800010e7983 */ /* 0x000ea40000300800 */
[----:B------:R-:W2:Y:S01]  /*16340*/  LDL.LU R15, [R1+0x18c] ;  /* 0x00018c00010f7983 */ /* 0x000ea20000300800 */
[----:B------:R-:W-:Y:S01]  /*16350*/  STL.64 [R1+0x1140], R22 ;  /* 0x0011401601007387 */ /* 0x000fe20000100a00 */
[----:B------:R0:W-:Y:S02]  /*16360*/  STL.64 [R1+0x1138], R20 ;  /* 0x0011381401007387 */ /* 0x0001e40000100a00 */
[----:B0-----:R-:W-:-:S02]  /*16370*/  IMAD.MOV.U32 R20, RZ, RZ, R17 ;  /* 0x000000ffff147224 */ /* 0x001fc400078e0011 */
[----:B------:R-:W-:Y:S02]  /*16380*/  IMAD.MOV.U32 R21, RZ, RZ, R16 ;  /* 0x000000ffff157224 */ /* 0x000fe400078e0010 */
[C---:B---3--:R-:W-:Y:S01]  /*16390*/  HMMA.16816.F32 R16, R4.reuse, R18, R8 ;  /* 0x000000120410723c */ /* 0x048fe20000001808 */
[----:B------:R-:W3:Y:S11]  /*163a0*/  LDL.LU.64 R10, [R1+0x11e0] ;  /* 0x0011e000010a7983 */ /* 0x000ef60000300a00 */
[----:B------:R-:W-:Y:S11]  /*163b0*/  @!UPT UIADD3 URZ, URZ, URZ, URZ ;  /* 0x0000003f3f3ff290 */ /* 0x000ff6000fffe03f */
[----:B------:R-:W-:Y:S01]  /*163c0*/  STL.64 [R1+0xf0], R16 ;  /* 0x0000f01001007387 */ /* 0x000fe20000100a00 */
[----:B------:R-:W-:Y:S02]  /*163d0*/  STL.64 [R1+0xf8], R18 ;  /* 0x0000f81201007387 */ /* 0x000fe40000100a00 */
[----:B------:R-:W0:Y:S02]  /*163e0*/  LDSM.16.MT88.4 R16, [R2+0x2080] ;  /* 0x002080000210783b */ /* 0x000e240000004200 */
[----:B0-----:R-:W-:Y:S02]  /*163f0*/  STL [R1+0x10fc], R17 ;  /* 0x0010fc1101007387 */ /* 0x001fe40000100800 */
[----:B------:R-:W-:Y:S02]  /*16400*/  STL [R1+0x10f8], R18 ;  /* 0x0010f81201007387 */ /* 0x000fe40000100800 */
[----:B------:R-:W-:Y:S02]  /*16410*/  STL [R1+0x10f4], R19 ;  /* 0x0010f41301007387 */ /* 0x000fe40000100800 */
[----:B------:R0:W-:Y:S02]  /*16420*/  STL [R1+0x1160], R16 ;  /* 0x0011601001007387 */ /* 0x0001e40000100800 */
[----:B0-----:R-:W4:Y:S01]  /*16430*/  LDL.LU R16, [R1+0x170] ;  /* 0x0001700001107983 */ /* 0x001f220000300800 */
[----:B------:R-:W4:Y:S02]  /*16440*/  LDL.LU R17, [R1+0x174] ;  /* 0x0001740001117983 */ /* 0x000f240000300800 */
[----:B------:R-:W4:Y:S02]  /*16450*/  LDL.LU R18, [R1+0x178] ;  /* 0x0001780001127983 */ /* 0x000f240000300800 */
[----:B------:R-:W4:Y:S01]  /*16460*/  LDL.LU R19, [R1+0x17c] ;  /* 0x00017c0001137983 */ /* 0x000f220000300800 */
[C---:B---3--:R-:W-:Y:S01]  /*16470*/  HMMA.16816.F32 R8, R4.reuse, R10, R24 ;  /* 0x0000000a0408723c */ /* 0x048fe20000001818 */
[----:B------:R-:W3:Y:S01]  /*16480*/  LDL.LU.64 R26, [R1+0x11d8] ;  /* 0x0011d800011a7983 */ /* 0x000ee20000300a00 */
[----:B------:R-:W3:Y:S11]  /*16490*/  LDL.LU.64 R24, [R1+0x11d0] ;  /* 0x0011d00001187983 */ /* 0x000ef60000300a00 */
[----:B------:R-:W-:Y:S10]  /*164a0*/  @!UPT UIADD3 URZ, URZ, URZ, URZ ;  /* 0x0000003f3f3ff290 */ /* 0x000ff4000fffe03f */
[----:B------:R-:W-:Y:S01]  /*164b0*/  STL.64 [R1+0xe0], R8 ;  /* 0x0000e00801007387 */ /* 0x000fe20000100a00 */
[----:B------:R0:W-:Y:S03]  /*164c0*/  STL.64 [R1+0xe8], R10 ;  /* 0x0000e80a01007387 */ /* 0x0001e60000100a00 */
[----:B0-----:R-:W3:Y:S02]  /*164d0*/  LDL.LU.64 R10, [R1+0x11c8] ;  /* 0x0011c800010a7983 */ /* 0x001ee40000300a00 */
[C---:B---3--:R-:W-:Y:S02]  /*164e0*/  HMMA.16816.F32 R8, R4.reuse, R10, R24 ;  /* 0x0000000a0408723c */ /* 0x048fe40000001818 */
[----:B------:R-:W3:Y:S01]  /*164f0*/  LDL.LU.64 R26, [R1+0x11c0] ;  /* 0x0011c000011a7983 */ /* 0x000ee20000300a00 */
[----:B------:R-:W3:Y:S11]  /*16500*/  LDL.LU.64 R24, [R1+0x11b8] ;  /* 0x0011b80001187983 */ /* 0x000ef60000300a00 */
[----:B------:R-:W-:Y:S09]  /*16510*/  @!UPT UIADD3 URZ, URZ, URZ, URZ ;  /* 0x0000003f3f3ff290 */ /* 0x000ff2000fffe03f */
[----:B------:R-:W-:Y:S01]  /*16520*/  STL.64 [R1+0xd0], R8 ;  /* 0x0000d00801007387 */ /* 0x000fe20000100a00 */
[----:B------:R0:W-:Y:S03]  /*16530*/  STL.64 [R1+0xd8], R10 ;  /* 0x0000d80a01007387 */ /* 0x0001e60000100a00 */
[----:B0-----:R-:W3:Y:S02]  /*16540*/  LDL.LU.64 R10, [R1+0x11b0] ;  /* 0x0011b000010a7983 */ /* 0x001ee40000300a00 */
[----:B---3--:R-:W-:Y:S02]  /*16550*/  HMMA.16816.F32 R4, R4, R10, R24 ;  /* 0x0000000a0404723c */ /* 0x008fe40000001818 */
[----:B------:R-:W3:Y:S01]  /*16560*/  LDL.LU.64 R24, [R1+0x11a8] ;  /* 0x0011a80001187983 */ /* 0x000ee20000300a00 */
[----:B------:R-:W2:Y:S02]  /*16570*/  LDL.LU.64 R10, [R1+0x11a0] ;  /* 0x0011a000010a7983 */ /* 0x000ea40000300a00 */
[----:B------:R-:W2:Y:S11]  /*16580*/  LDL.LU.64 R8, [R1+0x1198] ;  /* 0x0011980001087983 */ /* 0x000eb60000300a00 */
[----:B------:R-:W-:Y:S07]  /*16590*/  @!UPT UIADD3 URZ, URZ, URZ, URZ ;  /* 0x0000003f3f3ff290 */ /* 0x000fee000fffe03f */
[----:B------:R0:W-:Y:S01]  /*165a0*/  STL.64 [R1+0xc0], R4 ;  /* 0x0000c00401007387 */ /* 0x0001e20000100a00 */
[----:B------:R1:W-:Y:S03]  /*165b0*/  STL.64 [R1+0xc8], R6 ;  /* 0x0000c80601007387 */ /* 0x0003e60000100a00 */
[----:B0-----:R-:W4:Y:S01]  /*165c0*/  LDL.LU R4, [R1+0x50] ;  /* 0x0000500001047983 */ /* 0x001f220000300800 */
[----:B------:R-:W4:Y:S02]  /*165d0*/  LDL.LU R5, [R1+0x54] ;  /* 0x0000540001057983 */ /* 0x000f240000300800 */
[----:B-1----:R-:W4:Y:S02]  /*165e0*/  LDL.LU R6, [R1+0x58] ;  /* 0x0000580001067983 */ /* 0x002f240000300800 */
[----:B------:R-:W4:Y:S02]  /*165f0*/  LDL.LU R7, [R1+0x5c] ;  /* 0x00005c0001077983 */ /* 0x000f240000300800 */
[----:B---3--:R-:W-:-:S02]  /*16600*/  IMAD.MOV.U32 R22, RZ, RZ, R24 ;  /* 0x000000ffff167224 */ /* 0x008fc400078e0018 */
[----:B------:R-:W-:Y:S01]  /*16610*/  IMAD.MOV.U32 R0, RZ, RZ, R25 ;  /* 0x000000ffff007224 */ /* 0x000fe200078e0019 */
[C---:B--2---:R-:W-:Y:S01]  /*16620*/  HMMA.16816.F32 R12, R8.reuse, R24, R12 ;  /* 0x00000018080c723c */ /* 0x044fe2000000180c */
[----:B------:R-:W-:Y:S07]  /*16630*/  LDSM.16.MT88.4 R24, [R28+0x3080] ;  /* 0x003080001c18783b */ /* 0x000fee0000004200 */
[----:B----4-:R-:W-:Y:S11]  /*16640*/  HMMA.16816.F32 R4, R8, R20, R4 ;  /* 0x000000140804723c */ /* 0x010ff60000001804 */
[----:B------:R-:W-:Y:S11]  /*16650*/  @!UPT UIADD3 URZ, URZ, URZ, URZ ;  /* 0x0000003f3f3ff290 */ /* 0x000ff6000fffe03f */
[----:B------:R-:W-:Y:S01]  /*16660*/  @!UPT UIADD3 URZ, URZ, URZ, URZ ;  /* 0x0000003f3f3ff290 */ /* 0x000fe2000fffe03f */
[----:B------:R-:W-:Y:S01]  /*16670*/  STL.64 [R1+0x80], R4 ;  /* 0x0000800401007387 */ /* 0x000fe20000100a00 */
[----:B------:R-:W-:Y:S02]  /*16680*/  STL.64 [R1+0x88], R6 ;  /* 0x0000880601007387 */ /* 0x000fe40000100a00 */
[----:B------:R-:W0:Y:S02]  /*16690*/  LDSM.16.MT88.4 R4, [R28+0x3000] ;  /* 0x003000001c04783b */ /* 0x000e240000004200 */
[----:B0-----:R-:W-:Y:S02]  /*166a0*/  STL.64 [R1+0x10a0], R6 ;  /* 0x0010a00601007387 */ /* 0x001fe40000100a00 */
[----:B------:R0:W-:Y:S02]  /*166b0*/  STL.64 [R1+0x1098], R4 ;  /* 0x0010980401007387 */ /* 0x0001e40000100a00 */
[----:B0-----:R-:W2:Y:S01]  /*166c0*/  LDL.LU R4, [R1+0xb0] ;  /* 0x0000b00001047983 */ /* 0x001ea20000300800 */
[----:B------:R-:W-:-:S02]  /*166d0*/  IMAD.MOV.U32 R5, RZ, RZ, R29 ;  /* 0x000000ffff057224 */ /* 0x000fc400078e001d */
[----:B------:R-:W3:Y:S02]  /*166e0*/  LDL.LU R29, [R1+0x1190] ;  /* 0x00119000011d7983 */ /* 0x000ee40000300800 */
[----:B------:R-:W-:Y:S01]  /*166f0*/  STL.64 [R1+0x70], R12 ;  /* 0x0000700c01007387 */ /* 0x000fe20000100a00 */
[----:B------:R0:W-:Y:S04]  /*16700*/  STL.64 [R1+0x78], R14 ;  /* 0x0000780e01007387 */ /* 0x0001e80000100a00 */
[----:B0-----:R-:W4:Y:S01]  /*16710*/  LDL.LU.64 R14, [R1+0x1188] ;  /* 0x00118800010e7983 */ /* 0x001f220000300a00 */
[----:B------:R-:W4:Y:S02]  /*16720*/  LDL.LU.64 R12, [R1+0x1180] ;  /* 0x00118000010c7983 */ /* 0x000f240000300a00 */
[----:B------:R-:W-:Y:S02]  /*16730*/  STL.64 [R1+0x1058], R26 ;  /* 0x0010581a01007387 */ /* 0x000fe40000100a00 */
[----:B------:R0:W-:Y:S02]  /*16740*/  STL.64 [R1+0x1050], R24 ;  /* 0x0010501801007387 */ /* 0x0001e40000100a00 */
[----:B0-----:R-:W4:Y:S01]  /*16750*/  LDL R24, [R1+0x40] ;  /* 0x0000400001187983 */ /* 0x001f220000100800 */
[----:B---3--:R-:W-:-:S03]  /*16760*/  IMAD.MOV.U32 R25, RZ, RZ, R29 ;  /* 0x000000ffff197224 */ /* 0x008fc600078e001d */
[----:B------:R-:W3:Y:S01]  /*16770*/  LDL.LU R29, [R1+0x1178] ;  /* 0x00117800011d7983 */ /* 0x000ee20000300800 */
[----:B------:R-:W-:Y:S03]  /*16780*/  STL [R1+0x1020], R28 ;  /* 0x0010201c01007387 */ /* 0x000fe60000100800 */
[C---:B----4-:R-:W-:Y:S01]  /*16790*/  HMMA.16816.F32 R24, R8.reuse, R24, R12 ;  /* 0x000000180818723c */ /* 0x050fe2000000180c */
[----:B------:R-:W4:Y:S01]  /*167a0*/  LDL.LU.64 R14, [R1+0x1170] ;  /* 0x00117000010e7983 */ /* 0x000f220000300a00 */
[----:B------:R-:W4:Y:S11]  /*167b0*/  LDL.LU.64 R12, [R1+0x1168] ;  /* 0x00116800010c7983 */ /* 0x000f360000300a00 */
[----:B------:R-:W-:Y:S10]  /*167c0*/  @!UPT UIADD3 URZ, URZ, URZ, URZ ;  /* 0x0000003f3f3ff290 */ /* 0x000ff4000fffe03f */
[----:B------:R-:W-:Y:S01]  /*167d0*/  STL.64 [R1+0x60], R24 ;  /* 0x0000601801007387 */ /* 0x000fe20000100a00 */
[----:B------:R2:W-:Y:S02]  /*167e0*/  STL.64 [R1+0x68], R26 ;  /* 0x0000681a01007387 */ /* 0x0005e40000100a00 */
[----:B--2---:R-:W-:Y:S01]  /*167f0*/  HMMA.16816.F32 R24, R8, R4, R16 ;  /* 0x000000040818723c */ /* 0x004fe20000001810 */
[----:B------:R-:W2:Y:S01]  /*16800*/  LDL.LU R16, [R1+0x1c0] ;  /* 0x0001c00001107983 */ /* 0x000ea20000300800 */
[----:B------:R-:W2:Y:S02]  /*16810*/  LDL.LU R17, [R1+0x1c4] ;  /* 0x0001c40001117983 */ /* 0x000ea40000300800 */
[----:B------:R-:W2:Y:S02]  /*16820*/  LDL.LU R18, [R1+0x1c8] ;  /* 0x0001c80001127983 */ /* 0x000ea40000300800 */
[----:B------:R-:W2:Y:S01]  /*16830*/  LDL.LU R19, [R1+0x1cc] ;  /* 0x0001cc0001137983 */ /* 0x000ea20000300800 */
[----:B------:R0:W-:Y:S04]  /*16840*/  STL.64 [R1+0x1148], R4 ;  /* 0x0011480401007387 */ /* 0x0001e80000100a00 */
[----:B------:R-:W1:Y:S04]  /*16850*/  LDSM.16.MT88.4 R8, [R2+0x3000] ;  /* 0x003000000208783b */ /* 0x000e680000004200 */
[----:B0-----:R-:W4:Y:S01]  /*16860*/  LDL.LU R4, [R1+0x1d0] ;  /* 0x0001d00001047983 */ /* 0x001f220000300800 */
[----:B------:R-:W4:Y:S02]  /*16870*/  LDL.LU R5, [R1+0x1d4] ;  /* 0x0001d40001057983 */ /* 0x000f240000300800 */
[----:B------:R-:W4:Y:S05]  /*16880*/  LDL.LU R6, [R1+0x1d8] ;  /* 0x0001d80001067983 */ /* 0x000f2a0000300800 */
[----:B------:R-:W-:Y:S01]  /*16890*/  STL.64 [R1+0x1068], R26 ;  /* 0x0010681a01007387 */ /* 0x000fe20000100a00 */
[----:B------:R0:W-:Y:S03]  /*168a0*/  STL.64 [R1+0x1060], R24 ;  /* 0x0010601801007387 */ /* 0x0001e60000100a00 */
[----:B0-----:R-:W2:Y:S01]  /*168b0*/  LDL.LU.64 R24, [R1+0x40] ;  /* 0x0000400001187983 */ /* 0x001ea20000300a00 */
[----:B---3--:R-:W-:-:S07]  /*168c0*/  IMAD.MOV.U32 R7, RZ, RZ, R29 ;  /* 0x000000ffff077224 */ /* 0x008fce00078e001d */
[----:B----4-:R-:W-:Y:S01]  /*168d0*/  HMMA.16816.F32 R4, R12, R20, R4 ;  /* 0x000000140c04723c */ /* 0x010fe20000001804 */
[----:B--2---:R-:W-:Y:S01]  /*168e0*/  STL.64 [R1+0x1158], R24 ;  /* 0x0011581801007387 */ /* 0x004fe20000100a00 */
[----:B------:R-:W-:Y:S02]  /*168f0*/  STL [R1+0x10f0], R2 ;  /* 0x0010f00201007387 */ /* 0x000fe40000100800 */
[----:B-1----:R0:W-:Y:S02]  /*16900*/  STL.64 [R1+0x1008], R10 ;  /* 0x0010080a01007387 */ /* 0x0021e40000100a00 */
[----:B------:R-:W-:Y:S11]  /*16910*/  STL.64 [R1+0x1000], R8 ;  /* 0x0010000801007387 */ /* 0x000ff60000100a00 */
[----:B------:R-:W-:Y:S06]  /*16920*/  @!UPT UIADD3 URZ, URZ, URZ, URZ ;  /* 0x0000003f3f3ff290 */ /* 0x000fec000fffe03f */
[----:B------:R1:W-:Y:S01]  /*16930*/  STL.64 [R1+0x30], R4 ;  /* 0x0000300401007387 */ /* 0x0003e20000100a00 */
[----:B------:R-:W-:Y:S02]  /*16940*/  IMAD.MOV.U32 R29, RZ, RZ, R6 ;  /* 0x000000ffff1d7224 */ /* 0x000fe400078e0006 */
[----:B0-----:R-:W-:Y:S01]  /*16950*/  IMAD.MOV.U32 R11, RZ, RZ, R7 ;  /* 0x000000ffff0b7224 */ /* 0x001fe200078e0007 */
[----:B-1----:R-:W2:Y:S01]  /*16960*/  LDL.LU R4, [R1+0x1b0] ;  /* 0x0001b00001047983 */ /* 0x002ea20000300800 */
[----:B------:R-:W2:Y:S02]  /*16970*/  LDL.LU R5, [R1+0x1b4] ;  /* 0x0001b40001057983 */ /* 0x000ea40000300800 */
[----:B------:R-:W2:Y:S02]  /*16980*/  LDL.LU R6, [R1+0x1b8] ;  /* 0x0001b80001067983 */ /* 0x000ea40000300800 */
[----:B------:R-:W2:Y:S01]  /*16990*/  LDL.LU R7, [R1+0x1bc] ;  /* 0x0001bc0001077983 */ /* 0x000ea20000300800 */
[----:B------:R-:W3:Y:S01]  /*169a0*/  LDL.LU R20, [R1+0x140] ;  /* 0x0001400001147983 */ /* 0x000ee20000300800 */
[----:B------:R-:W-:-:S02]  /*169b0*/  IMAD.MOV.U32 R24, RZ, RZ, R22 ;  /* 0x000000ffff187224 */ /* 0x000fc400078e0016 */
[----:B------:R-:W3:Y:S02]  /*169c0*/  LDL.LU R21, [R1+0x144] ;  /* 0x0001440001157983 */ /* 0x000ee40000300800 */
[----:B------:R-:W3:Y:S01]  /*169d0*/  LDL.LU R22, [R1+0x148] ;  /* 0x0001480001167983 */ /* 0x000ee20000300800 */
[----:B------:R-:W3:Y:S01]  /*169e0*/  LDL.LU R23, [R1+0x14c] ;  /* 0x00014c0001177983 */ /* 0x000ee20000300800 */
[----:B------:R-:W-:Y:S02]  /*169f0*/  STL [R1+0x1110], R29 ;  /* 0x0011101d01007387 */ /* 0x000fe40000100800 */
[----:B------:R0:W-:Y:S02]  /*16a00*/  STL [R1+0x10c8], R11 ;  /* 0x0010c80b01007387 */ /* 0x0001e40000100800 */
[----:B------:R-:W4:Y:S01]  /*16a10*/  LDL.LU R8, [R1+0x110] ;  /* 0x0001100001087983 */ /* 0x000f220000300800 */
[----:B------:R-:W4:Y:S01]  /*16a20*/  LDL.LU R9, [R1+0x114] ;  /* 0x0001140001097983 */ /* 0x000f220000300800 */
[----:B------:R-:W2:Y:S02]  /*16a30*/  LDL.LU R10, [R1+0x118] ;  /* 0x00011800010a7983 */ /* 0x000ea40000300800 */
[----:B------:R-:W-:-:S02]  /*16a40*/  IMAD.MOV.U32 R25, RZ, RZ, R0 ;  /* 0x000000ffff197224 */ /* 0x000fc400078e0000 */
[----:B0-----:R-:W-:Y:S02]  /*16a50*/  IMAD.MOV.U32 R11, RZ, RZ, R3 ;  /* 0x000000ffff0b7224 */ /* 0x001fe400078e0003 */
[----:B------:R-:W3:Y:S03]  /*16a60*/  LDL.LU R3, [R1+0x1164] ;  /* 0x0011640001037983 */ /* 0x000ee60000300800 */
[----:B------:R-:W-:Y:S01]  /*16a70*/  HMMA.16816.F32 R24, R12, R24, R16 ;  /* 0x000000180c18723c */ /* 0x000fe20000001810 */
[----:B--2---:R-:W-:Y:S01]  /*16a80*/  STL.64 [R1+0x1120], R10 ;  /* 0x0011200a01007387 */ /* 0x004fe20000100a00 */
[----:B----4-:R0:W-:Y:S03]  /*16a90*/  STL.64 [R1+0x1118], R8 ;  /* 0x0011180801007387 */ /* 0x0101e60000100a00 */
[----:B0-----:R-:W2:Y:S01]  /*16aa0*/  LDL.LU.64 R8, [R1+0xa0] ;  /* 0x0000a00001087983 */ /* 0x001ea20000300a00 */
[----:B------:R-:W4:Y:S11]  /*16ab0*/  LDL.LU R16, [R1+0x1160] ;  /* 0x0011600001107983 */ /* 0x000f360000300800 */
[----:B------:R-:W-:Y:S07]  /*16ac0*/  @!UPT UIADD3 URZ, URZ, URZ, URZ ;  /* 0x0000003f3f3ff290 */ /* 0x000fee000fffe03f */
[----:B------:R-:W-:Y:S02]  /*16ad0*/  IMAD.MOV.U32 R17, RZ, RZ, R24 ;  /* 0x000000ffff117224 */ /* 0x000fe400078e0018 */
[----:B------:R-:W-:Y:S02]  /*16ae0*/  IMAD.MOV.U32 R18, RZ, RZ, R25 ;  /* 0x000000ffff127224 */ /* 0x000fe400078e0019 */
[----:B------:R-:W2:Y:S01]  /*16af0*/  LDL.LU.64 R24, [R1+0x1158] ;  /* 0x0011580001187983 */ /* 0x000ea20000300a00 */
[----:B------:R-:W-:Y:S02]  /*16b00*/  IMAD.MOV.U32 R2, RZ, RZ, R27 ;  /* 0x000000ffff027224 */ /* 0x000fe400078e001b */
[----:B------:R-:W-:-:S03]  /*16b10*/  IMAD.MOV.U32 R19, RZ, RZ, R26 ;  /* 0x000000ffff137224 */ /* 0x000fc600078e001a */
[----:B------:R-:W-:Y:S02]  /*16b20*/  STL [R1+0x1114], R2 ;  /* 0x0011140201007387 */ /* 0x000fe40000100800 */
[----:B------:R3:W-:Y:S02]  /*16b30*/  STL.64 [R1+0x1108], R18 ;  /* 0x0011081201007387 */ /* 0x0007e40000100a00 */
[----:B---3--:R-:W-:Y:S01]  /*16b40*/  IMAD.MOV.U32 R18, RZ, RZ, R3 ;  /* 0x000000ffff127224 */ /* 0x008fe200078e0003 */
[----:B----4-:R0:W-:Y:S04]  /*16b50*/  STL.64 [R1+0x1100], R16 ;  /* 0x0011001001007387 */ /* 0x0101e80000100a00 */
[----:B0-----:R-:W3:Y:S01]  /*16b60*/  LDL.LU R16, [R1+0x150] ;  /* 0x0001500001107983 */ /* 0x001ee20000300800 */
[----:B------:R-:W3:Y:S02]  /*16b70*/  LDL.LU R17, [R1+0x154] ;  /* 0x0001540001117983 */ /* 0x000ee40000300800 */
[----:B------:R-:W4:Y:S02]  /*16b80*/  LDL.LU R3, [R1+0x1150] ;  /* 0x0011500001037983 */ /* 0x000f240000300800 */
[----:B------:R-:W3:Y:S01]  /*16b90*/  LDL.LU R19, [R1+0x15c] ;  /* 0x00015c0001137983 */ /* 0x000ee20000300800 */
[C---:B--2---:R-:W-:Y:S01]  /*16ba0*/  HMMA.16816.F32 R4, R12.reuse, R24, R4 ;  /* 0x000000180c04723c */ /* 0x044fe20000001804 */
[----:B---3--:R-:W-:Y:S01]  /*16bb0*/  STL.64 [R1+0x1130], R18 ;  /* 0x0011301201007387 */ /* 0x008fe20000100a00 */
[----:B------:R0:W-:Y:S03]  /*16bc0*/  STL.64 [R1+0x1128], R16 ;  /* 0x0011281001007387 */ /* 0x0001e60000100a00 */
[----:B0-----:R-:W2:Y:S01]  /*16bd0*/  LDL.LU R16, [R1+0x160] ;  /* 0x0001600001107983 */ /* 0x001ea20000300800 */
[----:B------:R-:W2:Y:S02]  /*16be0*/  LDL.LU R17, [R1+0x164] ;  /* 0x0001640001117983 */ /* 0x000ea40000300800 */
[----:B------:R-:W2:Y:S11]  /*16bf0*/  LDL.LU R18, [R1+0x168] ;  /* 0x0001680001127983 */ /* 0x000eb60000300800 */
[----:B------:R-:W-:Y:S04]  /*16c00*/  @!UPT UIADD3 URZ, URZ, URZ, URZ ;  /* 0x0000003f3f3ff290 */ /* 0x000fe8000fffe03f */
[----:B------:R0:W-:Y:S02]  /*16c10*/  STL.64 [R1], R4 ;  /* 0x0000000401007387 */ /* 0x0001e40000100a00 */
[----:B0-----:R-:W3:Y:S01]  /*16c20*/  LDL.LU.64 R4, [R1+0x1148] ;  /* 0x0011480001047983 */ /* 0x001ee20000300a00 */
[----:B----4-:R-:W-:Y:S01]  /*16c30*/  IMAD.MOV.U32 R19, RZ, RZ, R3 ;  /* 0x000000ffff137224 */ /* 0x010fe200078e0003 */
[----:B---3--:R-:W-:Y:S02]  /*16c40*/  HMMA.16816.F32 R12, R12, R4, R20 ;  /* 0x000000040c0c723c */ /* 0x008fe40000001814 */
[----:B------:R-:W2:Y:S01]  /*16c50*/  LDL.LU.64 R22, [R1+0x1140] ;  /* 0x0011400001167983 */ /* 0x000ea20000300a00 */
[----:B------:R-:W2:Y:S02]  /*16c60*/  LDL.LU.64 R20, [R1+0x1138] ;  /* 0x0011380001147983 */ /* 0x000ea40000300a00 */
[----:B------:R-:W-:Y:S02]  /*16c70*/  IMAD.MOV.U32 R3, RZ, RZ, R6 ;  /* 0x000000ffff037224 */ /* 0x000fe400078e0006 */
[----:B------:R-:W-:-:S02]  /*16c80*/  IMAD.MOV.U32 R0, RZ, RZ, R7 ;  /* 0x000000ffff007224 */ /* 0x000fc400078e0007 */
[----:B------:R-:W-:Y:S02]  /*16c90*/  IMAD.MOV.U32 R7, RZ, RZ, R8 ;  /* 0x000000ffff077224 */ /* 0x000fe400078e0008 */
[----:B------:R-:W-:Y:S11]  /*16ca0*/  IMAD.MOV.U32 R6, RZ, RZ, R9 ;  /* 0x000000ffff067224 */ /* 0x000ff600078e0009 */
[----:B------:R-:W-:Y:S01]  /*16cb0*/  @!UPT UIADD3 URZ, URZ, URZ, URZ ;  /* 0x0000003f3f3ff290 */ /* 0x000fe2000fffe03f */
[----:B------:R-:W-:Y:S01]  /*16cc0*/  STL.64 [R1+0x1030], R14 ;  /* 0x0010300e01007387 */ /* 0x000fe20000100a00 */
[----:B------:R0:W-:Y:S03]  /*16cd0*/  STL.64 [R1+0x1028], R12 ;  /* 0x0010280c01007387 */ /* 0x0001e60000100a00 */
[----:B0-----:R-:W3:Y:S01]  /*16ce0*/  LDL.LU.64 R12, [R1+0x90] ;  /* 0x00009000010c7983 */ /* 0x001ee20000300a00 */
[----:B------:R-:W4:Y:S01]  /*16cf0*/  LDL.LU.64 R14, [R1+0x98] ;  /* 0x00009800010e7983 */ /* 0x000f220000300a00 */
[----:B--2---:R-:W-:Y:S11]  /*16d00*/  HMMA.16816.F32 R16, R20, R8, R16 ;  /* 0x000000081410723c */ /* 0x004ff60000001810 */
[----:B------:R-:W-:Y:S11]  /*16d10*/  @!UPT UIADD3 URZ, URZ, URZ, URZ ;  /* 0x0000003f3f3ff290 */ /* 0x000ff6000fffe03f */
[----:B------:R-:W-:Y:S01]  /*16d20*/  @!UPT UIADD3 URZ, URZ, URZ, URZ ;  /* 0x0000003f3f3ff290 */ /* 0x000fe2000fffe03f */
[----:B------:R-:W-:Y:S01]  /*16d30*/  STL.64 [R1+0x120], R16 ;  /* 0x0001201001007387 */ /* 0x000fe20000100a00 */
[----:B------:R0:W-:Y:S03]  /*16d40*/  STL.64 [R1+0x128], R18 ;  /* 0x0001281201007387 */ /* 0x0001e60000100a00 */
[----:B0-----:R-:W3:Y:S01]  /*16d50*/  LDL.LU.64 R18, [R1+0x1130] ;  /* 0x0011300001127983 */ /* 0x001ee20000300a00 */
[----:B------:R-:W3:Y:S02]  /*16d60*/  LDL.LU.64 R16, [R1+0x1128] ;  /* 0x0011280001107983 */ /* 0x000ee40000300a00 */
[----:B------:R-:W2:Y:S02]  /*16d70*/  LDL.LU.64 R10, [R1+0x1120] ;  /* 0x00112000010a7983 */ /* 0x000ea40000300a00 */
[----:B------:R-:W2:Y:S02]  /*16d80*/  LDL.LU.64 R8, [R1+0x1118] ;  /* 0x0011180001087983 */ /* 0x000ea40000300a00 */
[----:B------:R-:W-:-:S02]  /*16d90*/  IMAD.MOV.U32 R2, RZ, RZ, R24 ;  /* 0x000000ffff027224 */ /* 0x000fc400078e0018 */
[----:B------:R-:W-:Y:S01]  /*16da0*/  IMAD.MOV.U32 R29, RZ, RZ, R25 ;  /* 0x000000ffff1d7224 */ /* 0x000fe200078e0019 */
[C---:B---3--:R-:W-:Y:S08]  /*16db0*/  HMMA.16816.F32 R16, R20.reuse, R12, R16 ;  /* 0x0000000c1410723c */ /* 0x048ff00000001810 */
[C---:B--2---:R-:W-:Y:S11]  /*16dc0*/  HMMA.16816.F32 R8, R20.reuse, R24, R8 ;  /* 0x000000181408723c */ /* 0x044ff60000001808 */
[----:B------:R-:W-:Y:S04]  /*16dd0*/  @!UPT UIADD3 URZ, URZ, URZ, URZ ;  /* 0x0000003f3f3ff290 */ /* 0x000fe8000fffe03f */
[----:B------:R-:W-:Y:S01]  /*16de0*/  STL [R1+0x150], R16 ;  /* 0x0001501001007387 */ /* 0x000fe20000100800 */
[----:B------:R-:W-:Y:S02]  /*16df0*/  STL.64 [R1+0x158], R18 ;  /* 0x0001581201007387 */ /* 0x000fe40000100a00 */
[----:B----4-:R-:W-:Y:S02]  /*16e00*/  STL.64 [R1+0x10e8], R14 ;  /* 0x0010e80e01007387 */ /* 0x010fe40000100a00 */
[----:B------:R-:W-:Y:S03]  /*16e10*/  STL.64 [R1+0x10e0], R12 ;  /* 0x0010e00c01007387 */ /* 0x000fe60000100a00 */
[----:B------:R0:W-:Y:S01]  /*16e20*/  STL.64 [R1+0x160], R8 ;  /* 0x0001600801007387 */ /* 0x0001e20000100a00 */
[----:B------:R1:W-:Y:S02]  /*16e30*/  STL.64 [R1+0x168], R10 ;  /* 0x0001680a01007387 */ /* 0x0003e40000100a00 */
[----:B------:R-:W2:Y:S02]  /*16e40*/  LDL.LU R24, [R1+0x60] ;  /* 0x0000600001187983 */ /* 0x000ea40000300800 */
[----:B------:R-:W2:Y:S01]  /*16e50*/  LDL.LU R25, [R1+0x64] ;  /* 0x0000640001197983 */ /* 0x000ea20000300800 */
[----:B------:R-:W3:Y:S01]  /*16e60*/  LDL.LU R26, [R1+0x68] ;  /* 0x00006800011a7983 */ /* 0x000ee20000300800 */
[----:B------:R-:W3:Y:S03]  /*16e70*/  LDL.LU R27, [R1+0x6c] ;  /* 0x00006c00011b7983 */ /* 0x000ee60000300800 */
[----:B0-----:R-:W4:Y:S01]  /*16e80*/  LDL.LU R8, [R1+0xd0] ;  /* 0x0000d00001087983 */ /* 0x001f220000300800 */
[----:B------:R-:W4:Y:S02]  /*16e90*/  LDL.LU R9, [R1+0xd4] ;  /* 0x0000d40001097983 */ /* 0x000f240000300800 */
[----:B-1----:R-:W2:Y:S02]  /*16ea0*/  LDL.LU R10, [R1+0xd8] ;  /* 0x0000d800010a7983 */ /* 0x002ea40000300800 */
[----:B------:R-:W2:Y:S02]  /*16eb0*/  LDL.LU R11, [R1+0xdc] ;  /* 0x0000dc00010b7983 */ /* 0x000ea40000300800 */
[----:B------:R-:W-:Y:S01]  /*16ec0*/  IMAD.MOV.U32 R28, RZ, RZ, R17 ;  /* 0x000000ffff1c7224 */ /* 0x000fe200078e0011 */
[----:B------:R-:W3:Y:S01]  /*16ed0*/  LDL.LU R16, [R1+0x100] ;  /* 0x0001000001107983 */ /* 0x000ee20000300800 */
[----:B------:R-:W3:Y:S02]  /*16ee0*/  LDL.LU R17, [R1+0x104] ;  /* 0x0001040001117983 */ /* 0x000ee40000300800 */
[----:B------:R-:W3:Y:S02]  /*16ef0*/  LDL.LU R18, [R1+0x108] ;  /* 0x0001080001127983 */ /* 0x000ee40000300800 */
[----:B------:R-:W3:Y:S01]  /*16f00*/  LDL.LU R19, [R1+0x10c] ;  /* 0x00010c0001137983 */ /* 0x000ee20000300800 */
[----:B--2---:R-:W-:Y:S01]  /*16f10*/  STL.64 [R1+0x10d8], R10 ;  /* 0x0010d80a01007387 */ /* 0x004fe20000100a00 */
[----:B----4-:R0:W-:Y:S03]  /*16f20*/  STL.64 [R1+0x10d0], R8 ;  /* 0x0010d00801007387 */ /* 0x0101e60000100a00 */
[----:B0-----:R-:W2:Y:S01]  /*16f30*/  LDL.LU R8, [R1+0xe0] ;  /* 0x0000e00001087983 */ /* 0x001ea20000300800 */
[----:B------:R-:W2:Y:S02]  /*16f40*/  LDL.LU R9, [R1+0xe4] ;  /* 0x0000e40001097983 */ /* 0x000ea40000300800 */
[----:B------:R-:W2:Y:S02]  /*16f50*/  LDL.LU R10, [R1+0xe8] ;  /* 0x0000e800010a7983 */ /* 0x000ea40000300800 */
[----:B------:R-:W2:Y:S01]  /*16f60*/  LDL.LU R11, [R1+0xec] ;  /* 0x0000ec00010b7983 */ /* 0x000ea20000300800 */
[----:B------:R-:W4:Y:S01]  /*16f70*/  LDL.LU R12, [R1+0xf0] ;  /* 0x0000f000010c7983 */ /* 0x000f220000300800 */
[----:B------:R-:W4:Y:S02]  /*16f80*/  LDL.LU R13, [R1+0xf4] ;  /* 0x0000f400010d7983 */ /* 0x000f240000300800 */
[----:B------:R-:W4:Y:S02]  /*16f90*/  LDL.LU R14, [R1+0xf8] ;  /* 0x0000f800010e7983 */ /* 0x000f240000300800 */
[----:B------:R-:W4:Y:S01]  /*16fa0*/  LDL.LU R15, [R1+0xfc] ;  /* 0x0000fc00010f7983 */ /* 0x000f220000300800 */
[----:B---3--:R-:W-:Y:S01]  /*16fb0*/  STL.64 [R1+0x1080], R26 ;  /* 0x0010801a01007387 */ /* 0x008fe20000100a00 */
[----:B------:R0:W-:Y:S03]  /*16fc0*/  STL.64 [R1+0x1078], R24 ;  /* 0x0010781801007387 */ /* 0x0001e60000100a00 */
[----:B0-----:R-:W3:Y:S01]  /*16fd0*/  LDL.LU R24, [R1+0x70] ;  /* 0x0000700001187983 */ /* 0x001ee20000300800 */
[----:B------:R-:W3:Y:S02]  /*16fe0*/  LDL.LU R25, [R1+0x74] ;  /* 0x0000740001197983 */ /* 0x000ee40000300800 */
[----:B------:R-:W2:Y:S02]  /*16ff0*/  LDL.LU R26, [R1+0x78] ;  /* 0x00007800011a7983 */ /* 0x000ea40000300800 */
[----:B------:R-:W2:Y:S02]  /*17000*/  LDL.LU R27, [R1+0x7c] ;  /* 0x00007c00011b7983 */ /* 0x000ea40000300800 */
[----:B--2---:R-:W-:Y:S01]  /*17010*/  STL.64 [R1+0x1090], R26 ;  /* 0x0010901a01007387 */ /* 0x004fe20000100a00 */
[----:B---3--:R0:W-:Y:S03]  /*17020*/  STL.64 [R1+0x1088], R24 ;  /* 0x0010881801007387 */ /* 0x0081e60000100a00 */
[----:B0-----:R-:W2:Y:S01]  /*17030*/  LDL.LU R24, [R1+0x80] ;  /* 0x0000800001187983 */ /* 0x001ea20000300800 */
[----:B------:R-:W2:Y:S02]  /*17040*/  LDL.LU R25, [R1+0x84] ;  /* 0x0000840001197983 */ /* 0x000ea40000300800 */
[----:B------:R-:W3:Y:S02]  /*17050*/  LDL.LU R26, [R1+0x88] ;  /* 0x00008800011a7983 */ /* 0x000ee40000300800 */
[----:B------:R-:W3:Y:S02]  /*17060*/  LDL.LU R27, [R1+0x8c] ;  /* 0x00008c00011b7983 */ /* 0x000ee40000300800 */
[----:B---3--:R-:W-:Y:S01]  /*17070*/  STL.64 [R1+0x10b0], R26 ;  /* 0x0010b01a01007387 */ /* 0x008fe20000100a00 */
[----:B--2---:R0:W-:Y:S03]  /*17080*/  STL.64 [R1+0x10a8], R24 ;  /* 0x0010a81801007387 */ /* 0x0041e60000100a00 */
[----:B0-----:R-:W2:Y:S01]  /*17090*/  LDL.LU R24, [R1+0xc0] ;  /* 0x0000c00001187983 */ /* 0x001ea20000300800 */
[----:B------:R-:W2:Y:S02]  /*170a0*/  LDL.LU R25, [R1+0xc4] ;  /* 0x0000c40001197983 */ /* 0x000ea40000300800 */
[----:B------:R-:W3:Y:S02]  /*170b0*/  LDL.LU R26, [R1+0xc8] ;  /* 0x0000c800011a7983 */ /* 0x000ee40000300800 */
[----:B------:R-:W3:Y:S01]  /*170c0*/  LDL.LU R27, [R1+0xcc] ;  /* 0x0000cc00011b7983 */ /* 0x000ee20000300800 */
[----:B------:R-:W-:Y:S01]  /*170d0*/  HMMA.16816.F32 R20, R20, R4, R16 ;  /* 0x000000041414723c */ /* 0x000fe20000001810 */
[----:B---3--:R-:W-:Y:S01]  /*170e0*/  STL.64 [R1+0x10c0], R26 ;  /* 0x0010c01a01007387 */ /* 0x008fe20000100a00 */
[----:B--2---:R0:W-:Y:S02]  /*170f0*/  STL.64 [R1+0x10b8], R24 ;  /* 0x0010b81801007387 */ /* 0x0041e40000100a00 */
[----:B0-----:R-:W-:-:S02]  /*17100*/  IMAD.MOV.U32 R24, RZ, RZ, R2 ;  /* 0x000000ffff187224 */ /* 0x001fc400078e0002 */
[----:B------:R-:W-:Y:S01]  /*17110*/  IMAD.MOV.U32 R25, RZ, RZ, R29 ;  /* 0x000000ffff197224 */ /* 0x000fe200078e001d */
[----:B------:R-:W2:Y:S01]  /*17120*/  LDL.LU R2, [R1+0x1114] ;  /* 0x0011140001027983 */ /* 0x000ea20000300800 */
[----:B------:R-:W3:Y:S02]  /*17130*/  LDL.LU R29, [R1+0x1110] ;  /* 0x00111000011d7983 */ /* 0x000ee40000300800 */
[----:B------:R-:W2:Y:S02]  /*17140*/  LDL.LU.64 R18, [R1+0x1108] ;  /* 0x0011080001127983 */ /* 0x000ea40000300a00 */
[----:B------:R-:W3:Y:S11]  /*17150*/  LDL.LU.64 R16, [R1+0x1100] ;  /* 0x0011000001107983 */ /* 0x000ef60000300a00 */
[----:B------:R2:W-:Y:S01]  /*17160*/  STL.64 [R1+0x140], R20 ;  /* 0x0001401401007387 */ /* 0x0005e20000100a00 */
[----:B------:R0:W-:Y:S02]  /*17170*/  STL.64 [R1+0x148], R22 ;  /* 0x0001481601007387 */ /* 0x0001e40000100a00 */
[----:B--2---:R-:W-:-:S02]  /*17180*/  IMAD.MOV.U32 R21, RZ, RZ, R18 ;  /* 0x000000ffff157224 */ /* 0x004fc400078e0012 */
[----:B---3--:R-:W-:Y:S02]  /*17190*/  IMAD.MOV.U32 R20, RZ, RZ, R17 ;  /* 0x000000ffff147224 */ /* 0x008fe400078e0011 */
[----:B0-----:R-:W-:Y:S01]  /*171a0*/  IMAD.MOV.U32 R22, RZ, RZ, R19 ;  /* 0x000000ffff167224 */ /* 0x001fe200078e0013 */
[----:B------:R-:W4:Y:S01]  /*171b0*/  LDL.LU R17, [R1+0x10fc] ;  /* 0x0010fc0001117983 */ /* 0x000f220000300800 */
[----:B------:R-:W4:Y:S02]  /*171c0*/  LDL.LU R18, [R1+0x10f8] ;  /* 0x0010f80001127983 */ /* 0x000f240000300800 */
[----:B------:R-:W4:Y:S02]  /*171d0*/  LDL.LU R19, [R1+0x10f4] ;  /* 0x0010f40001137983 */ /* 0x000f240000300800 */
[----:B------:R-:W-:Y:S02]  /*171e0*/  IMAD.MOV.U32 R23, RZ, RZ, R2 ;  /* 0x000000ffff177224 */ /* 0x000fe400078e0002 */
[----:B------:R-:W2:Y:S03]  /*171f0*/  LDL.LU R2, [R1+0x10f0] ;  /* 0x0010f00001027983 */ /* 0x000ea60000300800 */
[----:B------:R0:W-:Y:S02]  /*17200*/  STL.64 [R1+0x1040], R22 ;  /* 0x0010401601007387 */ /* 0x0001e40000100a00 */
[----:B------:R1:W-:Y:S01]  /*17210*/  STL.64 [R1+0x1038], R20 ;  /* 0x0010381401007387 */ /* 0x0003e20000100a00 */
[----:B0-----:R-:W3:Y:S01]  /*17220*/  LDL R22, [R1+0xa8] ;  /* 0x0000a80001167983 */ /* 0x001ee20000100800 */
[----:B-1----:R-:W-:-:S02]  /*17230*/  IMAD.MOV.U32 R20, RZ, RZ, R7 ;  /* 0x000000ffff147224 */ /* 0x002fc400078e0007 */
[----:B------:R-:W-:Y:S01]  /*17240*/  IMAD.MOV.U32 R21, RZ, RZ, R6 ;  /* 0x000000ffff157224 */ /* 0x000fe200078e0006 */
[----:B------:R-:W3:Y:S06]  /*17250*/  LDL R23, [R1+0xac] ;  /* 0x0000ac0001177983 */ /* 0x000eec0000100800 */
[C---:B----4-:R-:W-:Y:S11]  /*17260*/  HMMA.16816.F32 R12, R16.reuse, R20, R12 ;  /* 0x00000014100c723c */ /* 0x050ff6000000180c */
[----:B------:R-:W-:Y:S11]  /*17270*/  @!UPT UIADD3 URZ, URZ, URZ, URZ ;  /* 0x0000003f3f3ff290 */ /* 0x000ff6000fffe03f */
[----:B------:R-:W-:Y:S01]  /*17280*/  @!UPT UIADD3 URZ, URZ, URZ, URZ ;  /* 0x0000003f3f3ff290 */ /* 0x000fe2000fffe03f */
[----:B------:R-:W-:Y:S01]  /*17290*/  STL.64 [R1+0x110], R12 ;  /* 0x0001100c01007387 */ /* 0x000fe20000100a00 */
[----:B------:R0:W-:Y:S03]  /*172a0*/  STL.64 [R1+0x118], R14 ;  /* 0x0001180e01007387 */ /* 0x0001e60000100a00 */
[----:B0-----:R-:W4:Y:S01]  /*172b0*/  LDL.LU.64 R14, [R1+0x10e8] ;  /* 0x0010e800010e7983 */ /* 0x001f220000300a00 */
[----:B------:R-:W2:Y:S02]  /*172c0*/  LDL.LU.64 R12, [R1+0x10e0] ;  /* 0x0010e000010c7983 */ /* 0x000ea40000300a00 */
[C---:B--2---:R-:W-:Y:S11]  /*172d0*/  HMMA.16816.F32 R8, R16.reuse, R12, R8 ;  /* 0x0000000c1008723c */ /* 0x044ff60000001808 */
[----:B------:R-:W-:Y:S11]  /*172e0*/  @!UPT UIADD3 URZ, URZ, URZ, URZ ;  /* 0x0000003f3f3ff290 */ /* 0x000ff6000fffe03f */
[----:B------:R-:W-:Y:S01]  /*172f0*/  @!UPT UIADD3 URZ, URZ, URZ, URZ ;  /* 0x0000003f3f3ff290 */ /* 0x000fe2000fffe03f */
[----:B------:R-:W-:Y:S01]  /*17300*/  STL.64 [R1+0x100], R8 ;  /* 0x0001000801007387 */ /* 0x000fe20000100a00 */
[----:B------:R0:W-:Y:S03]  /*17310*/  STL.64 [R1+0x108], R10 ;  /* 0x0001080a01007387 */ /* 0x0001e60000100a00 */
[----:B0-----:R-:W2:Y:S01]  /*17320*/  LDL.LU.64 R10, [R1+0x10d8] ;  /* 0x0010d800010a7983 */ /* 0x001ea20000300a00 */
[----:B------:R-:W2:Y:S02]  /*17330*/  LDL.LU.64 R8, [R1+0x10d0] ;  /* 0x0010d00001087983 */ /* 0x000ea40000300a00 */
[----:B--2---:R-:W-:Y:S01]  /*17340*/  HMMA.16816.F32 R24, R16, R24, R8 ;  /* 0x000000181018723c */ /* 0x004fe20000001808 */
[----:B------:R-:W2:Y:S11]  /*17350*/  LDL.LU R11, [R1+0x10c8] ;  /* 0x0010c800010b7983 */ /* 0x000eb60000300800 */
[----:B------:R-:W-:Y:S11]  /*17360*/  @!UPT UIADD3 URZ, URZ, URZ, URZ ;  /* 0x0000003f3f3ff290 */ /* 0x000ff6000fffe03f */
[----:B------:R-:W-:Y:S01]  /*17370*/  STL.64 [R1+0xd0], R24 ;  /* 0x0000d01801007387 */ /* 0x000fe20000100a00 */
[----:B------:R-:W-:Y:S02]  /*17380*/  STL.64 [R1+0xd8], R26 ;  /* 0x0000d81a01007387 */ /* 0x000fe40000100a00 */
[----:B------:R-:W0:Y:S04]  /*17390*/  LDSM.16.MT88.4 R24, [R2+0x3080] ;  /* 0x003080000218783b */ /* 0x000e280000004200 */
[----:B0-----:R-:W-:Y:S01]  /*173a0*/  IMAD.MOV.U32 R9, RZ, RZ, R26 ;  /* 0x000000ffff097224 */ /* 0x001fe200078e001a */
[----:B------:R0:W-:Y:S01]  /*173b0*/  STL [R1+0x10], R24 ;  /* 0x0000101801007387 */ /* 0x0001e20000100800 */
[----:B------:R-:W-:Y:S02]  /*173c0*/  IMAD.MOV.U32 R8, RZ, RZ, R27 ;  /* 0x000000ffff087224 */ /* 0x000fe400078e001b */
[----:B------:R-:W-:-:S02]  /*173d0*/  IMAD.MOV.U32 R10, RZ, RZ, R25 ;  /* 0x000000ffff0a7224 */ /* 0x000fc400078e0019 */
[----:B------:R-:W2:Y:S01]  /*173e0*/  LDL.LU.64 R26, [R1+0x10c0] ;  /* 0x0010c000011a7983 */ /* 0x000ea20000300a00 */
[----:B0-----:R-:W2:Y:S02]  /*173f0*/  LDL.LU.64 R24, [R1+0x10b8] ;  /* 0x0010b80001187983 */ /* 0x001ea40000300a00 */
[----:B--2---:R-:W-:Y:S02]  /*17400*/  HMMA.16816.F32 R16, R16, R4, R24 ;  /* 0x000000041010723c */ /* 0x004fe40000001818 */
[----:B------:R-:W3:Y:S01]  /*17410*/  LDL.LU.64 R26, [R1+0x10b0] ;  /* 0x0010b000011a7983 */ /* 0x000ee20000300a00 */
[----:B------:R-:W3:Y:S02]  /*17420*/  LDL.LU.64 R24, [R1+0x10a8] ;  /* 0x0010a80001187983 */ /* 0x000ee40000300a00 */
[----:B------:R-:W3:Y:S02]  /*17430*/  LDL.LU.64 R6, [R1+0x10a0] ;  /* 0x0010a00001067983 */ /* 0x000ee40000300a00 */
[----:B------:R-:W3:Y:S11]  /*17440*/  LDL.LU.64 R4, [R1+0x1098] ;  /* 0x0010980001047983 */ /* 0x000ef60000300a00 */
[----:B------:R-:W-:Y:S05]  /*17450*/  @!UPT UIADD3 URZ, URZ, URZ, URZ ;  /* 0x0000003f3f3ff290 */ /* 0x000fea000fffe03f */
[----:B------:R-:W-:Y:S01]  /*17460*/  STL.64 [R1+0xc0], R16 ;  /* 0x0000c01001007387 */ /* 0x000fe20000100a00 */
[----:B------:R0:W-:Y:S03]  /*17470*/  STL.64 [R1+0xc8], R18 ;  /* 0x0000c81201007387 */ /* 0x0001e60000100a00 */
[----:B0-----:R-:W2:Y:S01]  /*17480*/  LDL.LU.64 R18, [R1+0xb8] ;  /* 0x0000b80001127983 */ /* 0x001ea20000300a00 */
[C---:B---3--:R-:W-:Y:S11]  /*17490*/  HMMA.16816.F32 R24, R4.reuse, R22, R24 ;  /* 0x000000160418723c */ /* 0x048ff60000001818 */
[----:B------:R-:W-:Y:S11]  /*174a0*/  @!UPT UIADD3 URZ, URZ, URZ, URZ ;  /* 0x0000003f3f3ff290 */ /* 0x000ff6000fffe03f */
[----:B------:R-:W-:Y:S01]  /*174b0*/  @!UPT UIADD3 URZ, URZ, URZ, URZ ;  /* 0x0000003f3f3ff290 */ /* 0x000fe2000fffe03f */
[----:B------:R-:W-:Y:S01]  /*174c0*/  STL.64 [R1+0x1a0], R24 ;  /* 0x0001a01801007387 */ /* 0x000fe20000100a00 */
[----:B------:R0:W-:Y:S03]  /*174d0*/  STL.64 [R1+0x1a8], R26 ;  /* 0x0001a81a01007387 */ /* 0x0001e60000100a00 */
[----:B0-----:R-:W4:Y:S01]  /*174e0*/  LDL.LU.64 R26, [R1+0x1090] ;  /* 0x00109000011a7983 */ /* 0x001f220000300a00 */
[----:B------:R-:W4:Y:S02]  /*174f0*/  LDL.LU.64 R24, [R1+0x1088] ;  /* 0x0010880001187983 */ /* 0x000f240000300a00 */
[----:B------:R0:W-:Y:S02]  /*17500*/  STL.64 [R1+0x1070], R22 ;  /* 0x0010701601007387 */ /* 0x0001e40000100a00 */
[----:B0-----:R-:W3:Y:S01]  /*17510*/  LDL.64 R22, [R1+0x48] ;  /* 0x0000480001167983 */ /* 0x001ee20000100a00 */
[----:B----4-:R-:W-:Y:S11]  /*17520*/  HMMA.16816.F32 R24, R4, R14, R24 ;  /* 0x0000000e0418723c */ /* 0x010ff60000001818 */
[----:B------:R-:W-:Y:S11]  /*17530*/  @!UPT UIADD3 URZ, URZ, URZ, URZ ;  /* 0x0000003f3f3ff290 */ /* 0x000ff6000fffe03f */
[----:B------:R-:W-:Y:S01]  /*17540*/  @!UPT UIADD3 URZ, URZ, URZ, URZ ;  /* 0x0000003f3f3ff290 */ /* 0x000fe2000fffe03f */
[----:B------:R-:W-:Y:S01]  /*17550*/  STL.64 [R1+0x190], R24 ;  /* 0x0001901801007387 */ /* 0x000fe20000100a00 */
[----:B------:R0:W-:Y:S03]  /*17560*/  STL.64 [R1+0x198], R26 ;  /* 0x0001981a01007387 */ /* 0x0001e60000100a00 */
[----:B0-----:R-:W4:Y:S01]  /*17570*/  LDL.LU.64 R26, [R1+0x1080] ;  /* 0x00108000011a7983 */ /* 0x001f220000300a00 */
[----:B------:R-:W4:Y:S02]  /*17580*/  LDL.LU.64 R24, [R1+0x1078] ;  /* 0x0010780001187983 */ /* 0x000f240000300a00 */
[----:B------:R0:W-:Y:S02]  /*17590*/  STL.64 [R1+0x1048], R14 ;  /* 0x0010480e01007387 */ /* 0x0001e40000100a00 */
[----:B------:R-:W2:Y:S01]  /*175a0*/  LDL.LU R12, [R1+0x30] ;  /* 0x00003000010c7983 */ /* 0x000ea20000300800 */
[----:B------:R-:W2:Y:S01]  /*175b0*/  LDL.LU R13, [R1+0x34] ;  /* 0x00003400010d7983 */ /* 0x000ea20000300800 */
[----:B---3--:R-:W-:-:S02]  /*175c0*/  IMAD.MOV.U32 R17, RZ, RZ, R22 ;  /* 0x000000ffff117224 */ /* 0x008fc400078e0016 */
[----:B------:R-:W-:Y:S02]  /*175d0*/  IMAD.MOV.U32 R16, RZ, RZ, R23 ;  /* 0x000000ffff107224 */ /* 0x000fe400078e0017 */
[----:B0-----:R-:W-:Y:S02]  /*175e0*/  IMAD.MOV.U32 R15, RZ, RZ, R11 ;  /* 0x000000ffff0f7224 */ /* 0x001fe400078e000b */
[----:B------:R-:W3:Y:S01]  /*175f0*/  LDL R11, [R1+0x264] ;  /* 0x00026400010b7983 */ /* 0x000ee20000100800 */
[----:B------:R-:W-:Y:S01]  /*17600*/  IMAD.MOV.U32 R14, RZ, RZ, R29 ;  /* 0x000000ffff0e7224 */ /* 0x000fe200078e001d */
[C---:B----4-:R-:W-:Y:S02]  /*17610*/  HMMA.16816.F32 R24, R4.reuse, R22, R24 ;  /* 0x000000160418723c */ /* 0x050fe40000001818 */
[----:B------:R-:W4:Y:S11]  /*17620*/  LDL.LU.64 R22, [R1+0x1070] ;  /* 0x0010700001167983 */ /* 0x000f360000300a00 */
[----:B------:R-:W-:Y:S10]  /*17630*/  @!UPT UIADD3 URZ, URZ, URZ, URZ ;  /* 0x0000003f3f3ff290 */ /* 0x000ff4000fffe03f */
[----:B------:R-:W-:Y:S01]  /*17640*/  STL.64 [R1+0x180], R24 ;  /* 0x0001801801007387 */ /* 0x000fe20000100a00 */
[----:B------:R0:W-:Y:S02]  /*17650*/  STL [R1+0x188], R26 ;  /* 0x0001881a01007387 */ /* 0x0001e40000100800 */
[----:B------:R-:W-:Y:S02]  /*17660*/  IMAD.MOV.U32 R29, RZ, RZ, R27 ;  /* 0x000000ffff1d7224 */ /* 0x000fe400078e001b */
[----:B0-----:R-:W2:Y:S01]  /*17670*/  LDL.LU.64 R26, [R1+0x1068] ;  /* 0x00106800011a7983 */ /* 0x001ea20000300a00 */
[----:B------:R-:W2:Y:S02]  /*17680*/  LDL.LU.64 R24, [R1+0x1060] ;  /* 0x0010600001187983 */ /* 0x000ea40000300a00 */
[----:B------:R-:W-:Y:S01]  /*17690*/  STL [R1+0xff0], R29 ;  /* 0x000ff01d01007387 */ /* 0x000fe20000100800 */
[----:B--2---:R-:W-:Y:S01]  /*176a0*/  HMMA.16816.F32 R4, R4, R18, R24 ;  /* 0x000000120404723c */ /* 0x004fe20000001818 */
[----:B------:R-:W4:Y:S01]  /*176b0*/  LDL.LU.64 R26, [R1+0x1058] ;  /* 0x00105800011a7983 */ /* 0x000f220000300a00 */
[----:B------:R-:W4:Y:S11]  /*176c0*/  LDL.LU.64 R24, [R1+0x1050] ;  /* 0x0010500001187983 */ /* 0x000f360000300a00 */
[----:B------:R-:W-:Y:S10]  /*176d0*/  @!UPT UIADD3 URZ, URZ, URZ, URZ ;  /* 0x0000003f3f3ff290 */ /* 0x000ff4000fffe03f */
[----:B------:R-:W-:Y:S01]  /*176e0*/  STL.64 [R1+0x170], R4 ;  /* 0x0001700401007387 */ /* 0x000fe20000100a00 */
[----:B------:R-:W-:Y:S01]  /*176f0*/  STL.64 [R1+0x178], R6 ;  /* 0x0001780601007387 */ /* 0x000fe20000100a00 */
[C---:B----4-:R-:W-:Y:S02]  /*17700*/  HMMA.16816.F32 R20, R24.reuse, R22, R12 ;  /* 0x000000161814723c */ /* 0x050fe4000000180c */
[----:B------:R-:W2:Y:S11]  /*17710*/  LDL.LU.64 R14, [R1+0x1048] ;  /* 0x00104800010e7983 */ /* 0x000eb60000300a00 */
[----:B------:R-:W-:Y:S10]  /*17720*/  @!UPT UIADD3 URZ, URZ, URZ, URZ ;  /* 0x0000003f3f3ff290 */ /* 0x000ff4000fffe03f */
[----:B------:R-:W-:Y:S01]  /*17730*/  STL.64 [R1+0x130], R20 ;  /* 0x0001301401007387 */ /* 0x000fe20000100a00 */
[----:B------:R0:W-:Y:S03]  /*17740*/  STL.64 [R1+0x138], R22 ;  /* 0x0001381601007387 */ /* 0x0001e60000100a00 */
[----:B0-----:R-:W2:Y:S01]  /*17750*/  LDL.LU.64 R22, [R1+0x1040] ;  /* 0x0010400001167983 */ /* 0x001ea20000300a00 */
[----:B------:R-:W2:Y:S02]  /*17760*/  LDL.LU.64 R20, [R1+0x1038] ;  /* 0x0010380001147983 */ /* 0x000ea40000300a00 */
[----:B--2---:R-:W-:Y:S11]  /*17770*/  HMMA.16816.F32 R20, R24, R14, R20 ;  /* 0x0000000e1814723c */ /* 0x004ff60000001814 */
[----:B------:R-:W-:Y:S11]  /*17780*/  @!UPT UIADD3 URZ, URZ, URZ, URZ ;  /* 0x0000003f3f3ff290 */ /* 0x000ff6000fffe03f */
[----:B------:R-:W-:Y:S01]  /*17790*/  @!UPT UIADD3 URZ, URZ, URZ, URZ ;  /* 0x0000003f3f3ff290 */ /* 0x000fe2000fffe03f */
[----:B------:R0:W-:Y:S01]  /*177a0*/  STL.64 [R1+0x30], R20 ;  /* 0x0000301401007387 */ /* 0x0001e20000100a00 */
[----:B------:R-:W-:Y:S02]  /*177b0*/  STL.64 [R1+0x38], R22 ;  /* 0x0000381601007387 */ /* 0x000fe40000100a00 */
[----:B0-----:R-:W-:Y:S02]  /*177c0*/  IMAD.MOV.U32 R21, RZ, RZ, R14 ;  /* 0x000000ffff157224 */ /* 0x001fe400078e000e */
[----:B------:R-:W-:Y:S02]  /*177d0*/  IMAD.MOV.U32 R20, RZ, RZ, R15 ;  /* 0x000000ffff147224 */ /* 0x000fe400078e000f */
[----:B------:R-:W2:Y:S01]  /*177e0*/  LDL.LU.64 R14, [R1+0x1030] ;  /* 0x00103000010e7983 */ /* 0x000ea20000300a00 */
[----:B------:R-:W2:Y:S02]  /*177f0*/  LDL.LU.64 R12, [R1+0x1028] ;  /* 0x00102800010c7983 */ /* 0x000ea40000300a00 */
[----:B------:R0:W-:Y:S02]  /*17800*/  STL.64 [R1+0xff8], R20 ;  /* 0x000ff81401007387 */ /* 0x0001e40000100a00 */
[----:B0-----:R-:W4:Y:S01]  /*17810*/  LDL.LU R20, [R1+0x120] ;  /* 0x0001200001147983 */ /* 0x001f220000300800 */
[----:B------:R-:W4:Y:S02]  /*17820*/  LDL.LU R21, [R1+0x124] ;  /* 0x0001240001157983 */ /* 0x000f240000300800 */
[----:B------:R-:W2:Y:S02]  /*17830*/  LDL.LU R22, [R1+0x128] ;  /* 0x0001280001167983 */ /* 0x000ea40000300800 */
[----:B------:R-:W2:Y:S02]  /*17840*/  LDL.LU R23, [R1+0x12c] ;  /* 0x00012c0001177983 */ /* 0x000ea40000300800 */
[----:B------:R-:W-:-:S02]  /*17850*/  IMAD.MOV.U32 R6, RZ, RZ, R17 ;  /* 0x000000ffff067224 */ /* 0x000fc400078e0011 */
[----:B------:R-:W-:Y:S01]  /*17860*/  IMAD.MOV.U32 R7, RZ, RZ, R16 ;  /* 0x000000ffff077224 */ /* 0x000fe200078e0010 */
[----:B--2---:R-:W-:Y:S01]  /*17870*/  STL.64 [R1+0x1018], R22 ;  /* 0x0010181601007387 */ /* 0x004fe20000100a00 */
[----:B----4-:R0:W-:Y:S03]  /*17880*/  STL.64 [R1+0x1010], R20 ;  /* 0x0010101401007387 */ /* 0x0101e60000100a00 */
[----:B0-----:R-:W2:Y:S01]  /*17890*/  LDL.LU R20, [R1] ;  /* 0x0000000001147983 */ /* 0x001ea20000300800 */
[----:B------:R-:W2:Y:S02]  /*178a0*/  LDL.LU R21, [R1+0x4] ;  /* 0x0000040001157983 */ /* 0x000ea40000300800 */
[----:B------:R-:W-:Y:S02]  /*178b0*/  IMAD.MOV.U32 R22, RZ, RZ, R3 ;  /* 0x000000ffff167224 */ /* 0x000fe400078e0003 */
[----:B------:R-:W-:-:S02]  /*178c0*/  IMAD.MOV.U32 R23, RZ, RZ, R0 ;  /* 0x000000ffff177224 */ /* 0x000fc400078e0000 */
[----:B------:R-:W-:Y:S02]  /*178d0*/  IMAD.MOV.U32 R17, RZ, RZ, R28 ;  /* 0x000000ffff117224 */ /* 0x000fe400078e001c */
[----:B------:R-:W-:Y:S02]  /*178e0*/  IMAD.MOV.U32 R3, RZ, RZ, R18 ;  /* 0x000000ffff037224 */ /* 0x000fe400078e0012 */
[----:B------:R-:W-:Y:S01]  /*178f0*/  IMAD.MOV.U32 R0, RZ, RZ, R19 ;  /* 0x000000ffff007224 */ /* 0x000fe200078e0013 */
[C---:B--2---:R-:W-:Y:S08]  /*17900*/  HMMA.16816.F32 R20, R24.reuse, R6, R20 ;  /* 0x000000061814723c */ /* 0x044ff00000001814 */
[----:B------:R-:W-:Y:S11]  /*17910*/  HMMA.16816.F32 R4, R24, R18, R12 ;  /* 0x000000121804723c */ /* 0x000ff6000000180c */
[----:B------:R-:W-:Y:S04]  /*17920*/  @!UPT UIADD3 URZ, URZ, URZ, URZ ;  /* 0x0000003f3f3ff290 */ /* 0x000fe8000fffe03f */
[----:B------:R-:W-:Y:S01]  /*17930*/  STL.64 [R1+0x20], R20 ;  /* 0x0000201401007387 */ /* 0x000fe20000100a00 */
[----:B------:R-:W-:Y:S07]  /*17940*/  STL.64 [R1+0x28], R22 ;  /* 0x0000281601007387 */ /* 0x000fee0000100a00 */
[----:B------:R0:W-:Y:S02]  /*17950*/  STL.64 [R1+0xe0], R4 ;  /* 0x0000e00401007387 */ /* 0x0001e40000100a00 */
[----:B------:R1:W-:Y:S01]  /*17960*/  STL.64 [R1+0xe8], R6 ;  /* 0x0000e80601007387 */ /* 0x0003e20000100a00 */
[----:B------:R-:W2:Y:S01]  /*17970*/  LDL.LU.64 R26, [R1+0xa8] ;  /* 0x0000a800011a7983 */ /* 0x000ea20000300a00 */
[----:B------:R-:W4:Y:S02]  /*17980*/  LDL.LU R16, [R1+0x150] ;  /* 0x0001500001107983 */ /* 0x000f240000300800 */
[----:B------:R-:W2:Y:S02]  /*17990*/  LDL.LU R28, [R1+0x1020] ;  /* 0x00102000011c7983 */ /* 0x000ea40000300800 */
[----:B------:R-:W4:Y:S01]  /*179a0*/  LDL.LU R18, [R1+0x158] ;  /* 0x0001580001127983 */ /* 0x000f220000300800 */
[----:B------:R-:W4:Y:S04]  /*179b0*/  LDL.LU R19, [R1+0x15c] ;  /* 0x00015c0001137983 */ /* 0x000f280000300800 */
[----:B---3--:R-:W-:Y:S04]  /*179c0*/  LDSM.16.M88.4 R20, [R11+0x8080] ;  /* 0x008080000b14783b */ /* 0x008fe80000000200 */
[----:B0-----:R-:W3:Y:S01]  /*179d0*/  LDL.LU R4, [R1+0x10] ;  /* 0x0000100001047983 */ /* 0x001ee20000300800 */
[----:B------:R-:W-:-:S02]  /*179e0*/  IMAD.MOV.U32 R5, RZ, RZ, R10 ;  /* 0x000000ffff057224 */ /* 0x000fc400078e000a */
[----:B-1----:R-:W-:Y:S02]  /*179f0*/  IMAD.MOV.U32 R6, RZ, RZ, R9 ;  /* 0x000000ffff067224 */ /* 0x002fe400078e0009 */
[----:B------:R-:W-:Y:S01]  /*17a00*/  IMAD.MOV.U32 R7, RZ, RZ, R8 ;  /* 0x000000ffff077224 */ /* 0x000fe200078e0008 */
[----:B--2---:R-:W0:Y:S04]  /*17a10*/  LDSM.16.MT88.4 R12, [R28+0x4000] ;  /* 0x004000001c0c783b */ /* 0x004e280000004200 */
[----:B---3--:R-:W-:Y:S04]  /*17a20*/  STL [R1+0xff4], R4 ;  /* 0x000ff40401007387 */ /* 0x008fe80000100800 */
[----:B0-----:R0:W-:Y:S01]  /*17a30*/  STL.64 [R1+0xfa8], R14 ;  /* 0x000fa80e01007387 */ /* 0x0011e20000100a00 */
[----:B------:R-:W-:Y:S02]  /*17a40*/  STL.64 [R1+0xfa0], R12 ;  /* 0x000fa00c01007387 */ /* 0x000fe40000100a00 */
[----:B------:R-:W-:Y:S02]  /*17a50*/  STL.64 [R1+0x50], R20 ;  /* 0x0000501401007387 */ /* 0x000fe40000100a00 */
[----:B------:R-:W-:Y:S02]  /*17a60*/  STL.64 [R1+0x58], R22 ;  /* 0x0000581601007387 */ /* 0x000fe40000100a00 */
[----:B0-----:R-:W-:-:S02]  /*17a70*/  IMAD.MOV.U32 R14, RZ, RZ, R3 ;  /* 0x000000ffff0e7224 */ /* 0x001fc400078e0003 */
[----:B------:R-:W-:Y:S02]  /*17a80*/  IMAD.MOV.U32 R15, RZ, RZ, R0 ;  /* 0x000000ffff0f7224 */ /* 0x000fe400078e0000 */
[----:B------:R-:W-:Y:S02]  /*17a90*/  IMAD.MOV.U32 R3, RZ, RZ, R20 ;  /* 0x000000ffff037224 */ /* 0x000fe400078e0014 */
[----:B------:R-:W-:Y:S02]  /*17aa0*/  IMAD.MOV.U32 R0, RZ, RZ, R21 ;  /* 0x000000ffff007224 */ /* 0x000fe400078e0015 */
[----:B------:R-:W0:Y:S04]  /*17ab0*/  LDSM.16.M88.4 R20, [R11+0x9080] ;  /* 0x009080000b14783b */ /* 0x000e280000000200 */
[----:B0-----:R-:W-:Y:S01]  /*17ac0*/  STL.64 [R1+0x60], R20 ;  /* 0x0000601401007387 */ /* 0x001fe20000100a00 */
[----:B------:R-:W-:Y:S02]  /*17ad0*/  STL.64 [R1+0x68], R22 ;  /* 0x0000681601007387 */ /* 0x000fe40000100a00 */
[----:B------:R-:W0:Y:S02]  /*17ae0*/  LDSM.16.M88.4 R20, [R11+0xa080] ;  /* 0x00a080000b14783b */ /* 0x000e240000000200 */
[----:B------:R-:W1:Y:S04]  /*17af0*/  LDSM.16.M88.4 R8, [R11+0xb080] ;  /* 0x00b080000b08783b */ /* 0x000e680000000200 */
[----:B0-----:R-:W-:Y:S01]  /*17b00*/  STL.64 [R1+0x80], R20 ;  /* 0x0000801401007387 */ /* 0x001fe20000100a00 */
[----:B------:R0:W-:Y:S02]  /*17b10*/  STL.64 [R1+0x88], R22 ;  /* 0x0000881601007387 */ /* 0x0001e40000100a00 */
[----:B------:R-:W-:-:S02]  /*17b20*/  IMAD.MOV.U32 R4, RZ, RZ, R20 ;  /* 0x000000ffff047224 */ /* 0x000fc400078e0014 */
[----:B------:R-:W-:Y:S01]  /*17b30*/  IMAD.MOV.U32 R29, RZ, RZ, R21 ;  /* 0x000000ffff1d7224 */ /* 0x000fe200078e0015 */
[----:B0-----:R-:W2:Y:S01]  /*17b40*/  LDL.LU.64 R22, [R1+0x1018] ;  /* 0x0010180001167983 */ /* 0x001ea20000300a00 */
[----:B------:R-:W2:Y:S02]  /*17b50*/  LDL.LU.64 R20, [R1+0x1010] ;  /* 0x0010100001147983 */ /* 0x000ea40000300a00 */
[----:B-1----:R-:W-:Y:S02]  /*17b60*/  STL.64 [R1+0x70], R8 ;  /* 0x0000700801007387 */ /* 0x002fe40000100a00 */
[----:B------:R0:W-:Y:S02]  /*17b70*/  STL.64 [R1+0x78], R10 ;  /* 0x0000780a01007387 */ /* 0x0001e40000100a00 */
[----:B0-----:R-:W2:Y:S01]  /*17b80*/  LDL.LU.64 R10, [R1+0x1008] ;  /* 0x00100800010a7983 */ /* 0x001ea20000300a00 */
[----:B------:R-:W2:Y:S02]  /*17b90*/  LDL.LU.64 R8, [R1+0x1000] ;  /* 0x0010000001087983 */ /* 0x000ea40000300a00 */
[----:B------:R-:W-:-:S02]  /*17ba0*/  IMAD.MOV.U32 R13, RZ, RZ, R26 ;  /* 0x000000ffff0d7224 */ /* 0x000fc400078e001a */
[----:B------:R-:W-:Y:S01]  /*17bb0*/  IMAD.MOV.U32 R12, RZ, RZ, R27 ;  /* 0x000000ffff0c7224 */ /* 0x000fe200078e001b */
[----:B--2---:R-:W-:Y:S01]  /*17bc0*/  HMMA.16816.F32 R20, R8, R26, R20 ;  /* 0x0000001a0814723c */ /* 0x004fe20000001814 */
[----:B------:R-:W0:Y:S11]  /*17bd0*/  LDSM.16.MT88.4 R24, [R28+0x4080] ;  /* 0x004080001c18783b */ /* 0x000e360000004200 */
[----:B------:R-:W-:Y:S11]  /*17be0*/  @!UPT UIADD3 URZ, URZ, URZ, URZ ;  /* 0x0000003f3f3ff290 */ /* 0x000ff6000fffe03f */
[----:B------:R1:W-:Y:S01]  /*17bf0*/  STL.64 [R1+0xf0], R20 ;  /* 0x0000f01401007387 */ /* 0x0003e20000100a00 */
[----:B------:R-:W-:Y:S03]  /*17c00*/  STL.64 [R1+0xf8], R22 ;  /* 0x0000f81601007387 */ /* 0x000fe60000100a00 */
[----:B-1----:R-:W2:Y:S04]  /*17c10*/  LDL.LU.64 R20, [R1+0xff8] ;  /* 0x000ff80001147983 */ /* 0x002ea80000300a00 */
[----:B0-----:R2:W-:Y:S01]  /*17c20*/  STL.64 [R1+0xf80], R26 ;  /* 0x000f801a01007387 */ /* 0x0015e20000100a00 */
[----:B------:R-:W-:Y:S02]  /*17c30*/  STL.64 [R1+0xf78], R24 ;  /* 0x000f781801007387 */ /* 0x000fe40000100a00 */
[----:B--2---:R-:W-:-:S02]  /*17c40*/  IMAD.MOV.U32 R26, RZ, RZ, R21 ;  /* 0x000000ffff1a7224 */ /* 0x004fc400078e0015 */
[----:B------:R-:W-:Y:S02]  /*17c50*/  IMAD.MOV.U32 R27, RZ, RZ, R20 ;  /* 0x000000ffff1b7224 */ /* 0x000fe400078e0014 */
[----:B------:R-:W0:Y:S05]  /*17c60*/  LDSM.16.MT88.4 R20, [R2+0x4000] ;  /* 0x004000000214783b */ /* 0x000e2a0000004200 */
[C---:B----4-:R-:W-:Y:S01]  /*17c70*/  HMMA.16816.F32 R16, R8.reuse, R26, R16 ;  /* 0x0000001a0810723c */ /* 0x050fe20000001810 */
[----:B0-----:R-:W-:Y:S01]  /*17c80*/  STL.64 [R1+0xf40], R22 ;  /* 0x000f401601007387 */ /* 0x001fe20000100a00 */
[----:B------:R0:W-:Y:S03]  /*17c90*/  STL.64 [R1+0xf38], R20 ;  /* 0x000f381401007387 */ /* 0x0001e60000100a00 */
[----:B0-----:R-:W2:Y:S01]  /*17ca0*/  LDL.LU R20, [R1+0x160] ;  /* 0x0001600001147983 */ /* 0x001ea20000300800 */
[----:B------:R-:W2:Y:S02]  /*17cb0*/  LDL.LU R21, [R1+0x164] ;  /* 0x0001640001157983 */ /* 0x000ea40000300800 */
[----:B------:R-:W2:Y:S02]  /*17cc0*/  LDL.LU R22, [R1+0x168] ;  /* 0x0001680001167983 */ /* 0x000ea40000300800 */
[----:B------:R-:W2:Y:S01]  /*17cd0*/  LDL.LU R23, [R1+0x16c] ;  /* 0x00016c0001177983 */ /* 0x000ea20000300800 */
[----:B------:R0:W-:Y:S01]  /*17ce0*/  STL.64 [R1+0xfd8], R26 ;  /* 0x000fd81a01007387 */ /* 0x0001e20000100a00 */
[----:B------:R-:W3:Y:S11]  /*17cf0*/  LDL.LU R24, [R1+0x140] ;  /* 0x0001400001187983 */ /* 0x000ef60000300800 */
[----:B------:R-:W-:Y:S02]  /*17d00*/  STL.64 [R1+0x150], R16 ;  /* 0x0001501001007387 */ /* 0x000fe40000100a00 */
[----:B------:R-:W-:Y:S02]  /*17d10*/  STL.64 [R1+0x158], R18 ;  /* 0x0001581201007387 */ /* 0x000fe40000100a00 */
[----:B------:R-:W1:Y:S04]  /*17d20*/  LDSM.16.MT88.4 R16, [R2+0x4080] ;  /* 0x004080000210783b */ /* 0x000e680000004200 */
[----:B------:R-:W3:Y:S04]  /*17d30*/  LDL.LU R25, [R1+0x144] ;  /* 0x0001440001197983 */ /* 0x000ee80000300800 */
[----:B0-----:R-:W3:Y:S01]  /*17d40*/  LDL.LU R26, [R1+0x148] ;  /* 0x00014800011a7983 */ /* 0x001ee20000300800 */
[----:B------:R-:W3:Y:S03]  /*17d50*/  LDL.LU R27, [R1+0x14c] ;  /* 0x00014c00011b7983 */ /* 0x000ee60000300800 */
[----:B-1----:R0:W-:Y:S01]  /*17d60*/  STL.64 [R1+0xec8], R18 ;  /* 0x000ec81201007387 */ /* 0x0021e20000100a00 */
[----:B------:R-:W-:Y:S03]  /*17d70*/  STL.64 [R1+0xec0], R16 ;  /* 0x000ec01001007387 */ /* 0x000fe60000100a00 */
[----:B0-----:R-:W2:Y:S02]  /*17d80*/  LDL.LU.64 R18, [R1+0x48] ;  /* 0x0000480001127983 */ /* 0x001ea40000300a00 */
[C---:B--2---:R-:W-:Y:S11]  /*17d90*/  HMMA.16816.F32 R20, R8.reuse, R18, R20 ;  /* 0x000000120814723c */ /* 0x044ff60000001814 */
[----:B------:R-:W-:Y:S11]  /*17da0*/  @!UPT UIADD3 URZ, URZ, URZ, URZ ;  /* 0x0000003f3f3ff290 */ /* 0x000ff6000fffe03f */
[----:B------:R-:W-:Y:S01]  /*17db0*/  @!UPT UIADD3 URZ, URZ, URZ, URZ ;  /* 0x0000003f3f3ff290 */ /* 0x000fe2000fffe03f */
[----:B------:R0:W-:Y:S01]  /*17dc0*/  STL.64 [R1+0x160], R20 ;  /* 0x0001601401007387 */ /* 0x0001e20000100a00 */
[----:B------:R-:W-:Y:S02]  /*17dd0*/  STL.64 [R1+0x168], R22 ;  /* 0x0001681601007387 */ /* 0x000fe40000100a00 */
[----:B------:R1:W-:Y:S02]  /*17de0*/  STL.64 [R1+0xfc0], R14 ;  /* 0x000fc00e01007387 */ /* 0x0003e40000100a00 */
[----:B0-----:R-:W-:Y:S02]  /*17df0*/  IMAD.MOV.U32 R21, RZ, RZ, R18 ;  /* 0x000000ffff157224 */ /* 0x001fe400078e0012 */
[----:B------:R-:W-:Y:S02]  /*17e00*/  IMAD.MOV.U32 R20, RZ, RZ, R19 ;  /* 0x000000ffff147224 */ /* 0x000fe400078e0013 */
[----:B---3--:R-:W-:Y:S07]  /*17e10*/  HMMA.16816.F32 R16, R8, R14, R24 ;  /* 0x0000000e0810723c */ /* 0x008fee0000001818 */
[----:B------:R-:W-:-:S02]  /*17e20*/  IMAD.MOV.U32 R27, RZ, RZ, R12 ;  /* 0x000000ffff1b7224 */ /* 0x000fc400078e000c */
[----:B------:R-:W-:Y:S01]  /*17e30*/  IMAD.MOV.U32 R26, RZ, RZ, R13 ;  /* 0x000000ffff1a7224 */ /* 0x000fe200078e000d */
[----:B------:R-:W2:Y:S01]  /*17e40*/  LDL.LU R12, [R1+0xd0] ;  /* 0x0000d000010c7983 */ /* 0x000ea20000300800 */
[----:B------:R-:W2:Y:S02]  /*17e50*/  LDL.LU R13, [R1+0xd4] ;  /* 0x0000d400010d7983 */ /* 0x000ea40000300800 */
[----:B-1----:R-:W3:Y:S02]  /*17e60*/  LDL.LU R14, [R1+0xd8] ;  /* 0x0000d800010e7983 */ /* 0x002ee40000300800 */
[----:B------:R-:W3:Y:S02]  /*17e70*/  LDL.LU R15, [R1+0xdc] ;  /* 0x0000dc00010f7983 */ /* 0x000ee40000300800 */
[----:B---3--:R-:W-:Y:S01]  /*17e80*/  STL.64 [R1+0xfd0], R14 ;  /* 0x000fd00e01007387 */ /* 0x008fe20000100a00 */
[----:B--2---:R0:W-:Y:S03]  /*17e90*/  STL.64 [R1+0xfc8], R12 ;  /* 0x000fc80c01007387 */ /* 0x0041e60000100a00 */
        /* <DEDUP_REMOVED lines=8> */
[----:B------:R-:W2:Y:S02]  /*17f20*/  LDL.LU R14, [R1+0x118] ;  /* 0x00011800010e7983 */ /* 0x000ea40000300800 */
[----:B------:R-:W2:Y:S01]  /*17f30*/  LDL.LU R15, [R1+0x11c] ;  /* 0x00011c00010f7983 */ /* 0x000ea20000300800 */
[----:B------:R-:W-:Y:S01]  /*17f40*/  STL.64 [R1+0xed8], R18 ;  /* 0x000ed81201007387 */ /* 0x000fe20000100a00 */
[----:B------:R0:W-:Y:S02]  /*17f50*/  STL.64 [R1+0xed0], R16 ;  /* 0x000ed01001007387 */ /* 0x0001e40000100a00 */
[----:B0-----:R-:W-:-:S02]  /*17f60*/  IMAD.MOV.U32 R16, RZ, RZ, R4 ;  /* 0x000000ffff107224 */ /* 0x001fc400078e0004 */
[----:B------:R-:W2:Y:S01]  /*17f70*/  LDL.LU R4, [R1+0xff4] ;  /* 0x000ff40001047983 */ /* 0x000ea20000300800 */
[----:B------:R-:W-:Y:S02]  /*17f80*/  IMAD.MOV.U32 R17, RZ, RZ, R29 ;  /* 0x000000ffff117224 */ /* 0x000fe400078e001d */
[----:B------:R-:W3:Y:S03]  /*17f90*/  LDL.LU R29, [R1+0xff0] ;  /* 0x000ff000011d7983 */ /* 0x000ee60000300800 */
[----:B------:R0:W-:Y:S04]  /*17fa0*/  STL.64 [R1+0xf98], R16 ;  /* 0x000f981001007387 */ /* 0x0001e80000100a00 */
[----:B0-----:R-:W4:Y:S01]  /*17fb0*/  LDL.LU R16, [R1+0x1a0] ;  /* 0x0001a00001107983 */ /* 0x001f220000300800 */
[----:B------:R-:W4:Y:S02]  /*17fc0*/  LDL.LU R17, [R1+0x1a4] ;  /* 0x0001a40001117983 */ /* 0x000f240000300800 */
[----:B------:R-:W3:Y:S02]  /*17fd0*/  LDL.LU R18, [R1+0x1a8] ;  /* 0x0001a80001127983 */ /* 0x000ee40000300800 */
[----:B------:R-:W3:Y:S02]  /*17fe0*/  LDL.LU R19, [R1+0x1ac] ;  /* 0x0001ac0001137983 */ /* 0x000ee40000300800 */
[----:B------:R-:W-:-:S02]  /*17ff0*/  IMAD.MOV.U32 R11, RZ, RZ, R20 ;  /* 0x000000ffff0b7224 */ /* 0x000fc400078e0014 */
[----:B------:R-:W-:Y:S01]  /*18000*/  IMAD.MOV.U32 R10, RZ, RZ, R21 ;  /* 0x000000ffff0a7224 */ /* 0x000fe200078e0015 */
[C---:B--2---:R-:W-:Y:S01]  /*18010*/  HMMA.16816.F32 R24, R4.reuse, R26, R12 ;  /* 0x0000001a0418723c */ /* 0x044fe2000000180c */
[----:B---3--:R-:W-:Y:S01]  /*18020*/  STL.64 [R1+0xfb8], R18 ;  /* 0x000fb81201007387 */ /* 0x008fe20000100a00 */
[----:B----4-:R0:W-:Y:S03]  /*18030*/  STL.64 [R1+0xfb0], R16 ;  /* 0x000fb01001007387 */ /* 0x0101e60000100a00 */
[----:B0-----:R-:W2:Y:S01]  /*18040*/  LDL.LU R16, [R1+0xc0] ;  /* 0x0000c00001107983 */ /* 0x001ea20000300800 */
[----:B------:R-:W2:Y:S02]  /*18050*/  LDL.LU R17, [R1+0xc4] ;  /* 0x0000c40001117983 */ /* 0x000ea40000300800 */
[----:B------:R-:W2:Y:S02]  /*18060*/  LDL.LU R18, [R1+0xc8] ;  /* 0x0000c80001127983 */ /* 0x000ea40000300800 */
[----:B------:R-:W2:Y:S01]  /*18070*/  LDL.LU R19, [R1+0xcc] ;  /* 0x0000cc0001137983 */ /* 0x000ea20000300800 */
[----:B------:R-:W3:Y:S01]  /*18080*/  LDL.LU R20, [R1+0x190] ;  /* 0x0001900001147983 */ /* 0x000ee20000300800 */
[----:B------:R-:W3:Y:S02]  /*18090*/  LDL.LU R21, [R1+0x194] ;  /* 0x0001940001157983 */ /* 0x000ee40000300800 */
[----:B------:R-:W3:Y:S02]  /*180a0*/  LDL.LU R22, [R1+0x198] ;  /* 0x0001980001167983 */ /* 0x000ee40000300800 */
[----:B------:R-:W3:Y:S01]  /*180b0*/  LDL.LU R23, [R1+0x19c] ;  /* 0x00019c0001177983 */ /* 0x000ee20000300800 */
[----:B------:R-:W4:Y:S01]  /*180c0*/  LDL.LU.64 R14, [R1+0xfe8] ;  /* 0x000fe800010e7983 */ /* 0x000f220000300a00 */
[----:B------:R-:W4:Y:S05]  /*180d0*/  LDL.LU.64 R12, [R1+0xfe0] ;  /* 0x000fe000010c7983 */ /* 0x000f2a0000300a00 */
[----:B------:R-:W-:Y:S02]  /*180e0*/  STL.64 [R1+0x120], R24 ;  /* 0x0001201801007387 */ /* 0x000fe40000100a00 */
[----:B------:R0:W-:Y:S02]  /*180f0*/  STL.64 [R1+0x128], R26 ;  /* 0x0001281a01007387 */ /* 0x0001e40000100a00 */
[----:B0-----:R-:W4:Y:S02]  /*18100*/  LDL.LU.64 R26, [R1+0xfd8] ;  /* 0x000fd800011a7983 */ /* 0x001f240000300a00 */
[C---:B----4-:R-:W-:Y:S02]  /*18110*/  HMMA.16816.F32 R24, R4.reuse, R26, R12 ;  /* 0x0000001a0418723c */ /* 0x050fe4000000180c */
[----:B------:R-:W4:Y:S01]  /*18120*/  LDL.LU.64 R14, [R1+0xfd0] ;  /* 0x000fd000010e7983 */ /* 0x000f220000300a00 */
[----:B------:R-:W4:Y:S11]  /*18130*/  LDL.LU.64 R12, [R1+0xfc8] ;  /* 0x000fc800010c7983 */ /* 0x000f360000300a00 */
[----:B------:R-:W-:Y:S09]  /*18140*/  @!UPT UIADD3 URZ, URZ, URZ, URZ ;  /* 0x0000003f3f3ff290 */ /* 0x000ff2000fffe03f */
[----:B------:R0:W-:Y:S01]  /*18150*/  STL.64 [R1+0x110], R24 ;  /* 0x0001101801007387 */ /* 0x0001e20000100a00 */
[----:B------:R1:W-:Y:S03]  /*18160*/  STL.64 [R1+0x118], R26 ;  /* 0x0001181a01007387 */ /* 0x0003e60000100a00 */
[----:B0-----:R-:W2:Y:S01]  /*18170*/  LDL.LU R24, [R1+0x180] ;  /* 0x0001800001187983 */ /* 0x001ea20000300800 */
[----:B------:R-:W2:Y:S02]  /*18180*/  LDL.LU R25, [R1+0x184] ;  /* 0x0001840001197983 */ /* 0x000ea40000300800 */
[----:B-1----:R-:W2:Y:S02]  /*18190*/  LDL.LU R26, [R1+0x188] ;  /* 0x00018800011a7983 */ /* 0x002ea40000300800 */
[----:B------:R-:W-:Y:S01]  /*181a0*/  IMAD.MOV.U32 R27, RZ, RZ, R29 ;  /* 0x000000ffff1b7224 */ /* 0x000fe200078e001d */
[C---:B----4-:R-:W-:Y:S04]  /*181b0*/  HMMA.16816.F32 R8, R4.reuse, R10, R12 ;  /* 0x0000000a0408723c */ /* 0x050fe8000000180c */
[----:B--2---:R-:W-:Y:S01]  /*181c0*/  STL.64 [R1+0xf90], R26 ;  /* 0x000f901a01007387 */ /* 0x004fe20000100a00 */
[----:B------:R0:W-:Y:S03]  /*181d0*/  STL.64 [R1+0xf88], R24 ;  /* 0x000f881801007387 */ /* 0x0001e60000100a00 */
[----:B0-----:R-:W3:Y:S01]  /*181e0*/  LDL.64 R24, [R1+0x60] ;  /* 0x0000600001187983 */ /* 0x001ee20000100a00 */
[----:B------:R-:W2:Y:S11]  /*181f0*/  LDL.LU.64 R14, [R1+0xfc0] ;  /* 0x000fc000010e7983 */ /* 0x000eb60000300a00 */
[----:B------:R-:W-:Y:S03]  /*18200*/  @!UPT UIADD3 URZ, URZ, URZ, URZ ;  /* 0x0000003f3f3ff290 */ /* 0x000fe6000fffe03f */
[----:B------:R-:W-:Y:S02]  /*18210*/  STL.64 [R1+0x100], R8 ;  /* 0x0001000801007387 */ /* 0x000fe40000100a00 */
[----:B------:R-:W-:Y:S02]  /*18220*/  STL.64 [R1+0x108], R10 ;  /* 0x0001080a01007387 */ /* 0x000fe40000100a00 */
[----:B------:R-:W0:Y:S04]  /*18230*/  LDSM.16.MT88.4 R8, [R28+0x5000] ;  /* 0x005000001c08783b */ /* 0x000e280000004200 */
[----:B0-----:R-:W-:Y:S01]  /*18240*/  STL.64 [R1], R8 ;  /* 0x0000000801007387 */ /* 0x001fe20000100a00 */
[----:B------:R-:W-:Y:S02]  /*18250*/  STL.64 [R1+0x8], R10 ;  /* 0x0000080a01007387 */ /* 0x000fe40000100a00 */
[----:B------:R-:W0:Y:S02]  /*18260*/  LDSM.16.MT88.4 R8, [R28+0x5080] ;  /* 0x005080001c08783b */ /* 0x000e240000004200 */
[----:B0-----:R-:W-:Y:S02]  /*18270*/  STL.64 [R1+0xe28], R10 ;  /* 0x000e280a01007387 */ /* 0x001fe40000100a00 */
[----:B------:R0:W-:Y:S01]  /*18280*/  STL.64 [R1+0xe20], R8 ;  /* 0x000e200801007387 */ /* 0x0001e20000100a00 */
[----:B--2---:R-:W-:Y:S01]  /*18290*/  HMMA.16816.F32 R4, R4, R14, R16 ;  /* 0x0000000e0404723c */ /* 0x004fe20000001810 */
[----:B------:R-:W2:Y:S01]  /*182a0*/  LDL.LU.64 R18, [R1+0xfb8] ;  /* 0x000fb80001127983 */ /* 0x000ea20000300a00 */
[----:B------:R-:W2:Y:S02]  /*182b0*/  LDL.LU.64 R16, [R1+0xfb0] ;  /* 0x000fb00001107983 */ /* 0x000ea40000300a00 */
[----:B------:R-:W2:Y:S02]  /*182c0*/  LDL.LU.64 R14, [R1+0xfa8] ;  /* 0x000fa800010e7983 */ /* 0x000ea40000300a00 */
[----:B------:R-:W2:Y:S02]  /*182d0*/  LDL.LU.64 R12, [R1+0xfa0] ;  /* 0x000fa000010c7983 */ /* 0x000ea40000300a00 */
[----:B0-----:R-:W-:-:S02]  /*182e0*/  IMAD.MOV.U32 R8, RZ, RZ, R3 ;  /* 0x000000ffff087224 */ /* 0x001fc400078e0003 */
[----:B------:R-:W-:Y:S11]  /*182f0*/  IMAD.MOV.U32 R9, RZ, RZ, R0 ;  /* 0x000000ffff097224 */ /* 0x000ff600078e0000 */
[----:B------:R-:W-:Y:S02]  /*18300*/  @!UPT UIADD3 URZ, URZ, URZ, URZ ;  /* 0x0000003f3f3ff290 */ /* 0x000fe4000fffe03f */
[----:B------:R-:W-:Y:S01]  /*18310*/  STL.64 [R1+0xa0], R4 ;  /* 0x0000a00401007387 */ /* 0x000fe20000100a00 */
[----:B------:R-:W-:Y:S02]  /*18320*/  STL.64 [R1+0xa8], R6 ;  /* 0x0000a80601007387 */ /* 0x000fe40000100a00 */
[----:B------:R-:W0:Y:S04]  /*18330*/  LDSM.16.MT88.4 R4, [R2+0x5000] ;  /* 0x005000000204783b */ /* 0x000e280000004200 */
[----:B------:R-:W-:Y:S01]  /*18340*/  STL [R1+0xef0], R2 ;  /* 0x000ef00201007387 */ /* 0x000fe20000100800 */
[----:B0-----:R-:W-:Y:S01]  /*18350*/  STL.64 [R1+0xdd8], R6 ;  /* 0x000dd80601007387 */ /* 0x001fe20000100a00 */
[----:B------:R0:W-:Y:S03]  /*18360*/  STL.64 [R1+0xdd0], R4 ;  /* 0x000dd00401007387 */ /* 0x0001e60000100a00 */
[----:B0-----:R-:W4:Y:S01]  /*18370*/  LDL.LU.64 R4, [R1+0x70] ;  /* 0x0000700001047983 */ /* 0x001f220000300a00 */
[----:B------:R-:W4:Y:S01]  /*18380*/  LDL.LU.64 R6, [R1+0x78] ;  /* 0x0000780001067983 */ /* 0x000f220000300a00 */
[C---:B--2---:R-:W-:Y:S02]  /*18390*/  HMMA.16816.F32 R8, R12.reuse, R8, R16 ;  /* 0x000000080c08723c */ /* 0x044fe40000001810 */
[----:B------:R-:W2:Y:S06]  /*183a0*/  LDL.LU.64 R16, [R1+0xf98] ;  /* 0x000f980001107983 */ /* 0x000eac0000300a00 */
[----:B---3--:R-:W-:Y:S11]  /*183b0*/  HMMA.16816.F32 R20, R12, R24, R20 ;  /* 0x000000180c14723c */ /* 0x008ff60000001814 */
[----:B------:R-:W-:Y:S05]  /*183c0*/  @!UPT UIADD3 URZ, URZ, URZ, URZ ;  /* 0x0000003f3f3ff290 */ /* 0x000fea000fffe03f */
[----:B------:R-:W-:Y:S02]  /*183d0*/  IMAD.MOV.U32 R0, RZ, RZ, R11 ;  /* 0x000000ffff007224 */ /* 0x000fe400078e000b */
[----:B------:R-:W-:Y:S02]  /*183e0*/  IMAD.MOV.U32 R3, RZ, RZ, R10 ;  /* 0x000000ffff037224 */ /* 0x000fe400078e000a */
[----:B------:R-:W-:Y:S02]  /*183f0*/  IMAD.MOV.U32 R18, RZ, RZ, R9 ;  /* 0x000000ffff127224 */ /* 0x000fe400078e0009 */
[----:B------:R-:W-:Y:S01]  /*18400*/  IMAD.MOV.U32 R19, RZ, RZ, R8 ;  /* 0x000000ffff137224 */ /* 0x000fe200078e0008 */
[----:B------:R-:W-:Y:S01]  /*18410*/  STL [R1+0xf00], R0 ;  /* 0x000f000001007387 */ /* 0x000fe20000100800 */
[----:B------:R-:W-:Y:S02]  /*18420*/  STL [R1+0xefc], R3 ;  /* 0x000efc0301007387 */ /* 0x000fe40000100800 */
[----:B------:R-:W-:Y:S02]  /*18430*/  STL [R1+0xef8], R18 ;  /* 0x000ef81201007387 */ /* 0x000fe40000100800 */
[----:B------:R-:W-:Y:S02]  /*18440*/  STL [R1+0xef4], R19 ;  /* 0x000ef41301007387 */ /* 0x000fe40000100800 */
[----:B------:R-:W-:-:S02]  /*18450*/  IMAD.MOV.U32 R9, RZ, RZ, R24 ;  /* 0x000000ffff097224 */ /* 0x000fc400078e0018 */
[----:B------:R-:W-:Y:S01]  /*18460*/  IMAD.MOV.U32 R8, RZ, RZ, R25 ;  /* 0x000000ffff087224 */ /* 0x000fe200078e0019 */
[----:B------:R-:W2:Y:S01]  /*18470*/  LDL.LU.64 R26, [R1+0xf90] ;  /* 0x000f9000011a7983 */ /* 0x000ea20000300a00 */
[----:B------:R-:W2:Y:S02]  /*18480*/  LDL.LU.64 R24, [R1+0xf88] ;  /* 0x000f880001187983 */ /* 0x000ea40000300a00 */
[----:B------:R-:W-:Y:S02]  /*18490*/  IMAD.MOV.U32 R2, RZ, RZ, R21 ;  /* 0x000000ffff027224 */ /* 0x000fe400078e0015 */
[----:B------:R-:W-:Y:S01]  /*184a0*/  IMAD.MOV.U32 R29, RZ, RZ, R22 ;  /* 0x000000ffff1d7224 */ /* 0x000fe200078e0016 */
[----:B------:R2:W-:Y:S01]  /*184b0*/  STL [R1+0xc0], R20 ;  /* 0x0000c01401007387 */ /* 0x0005e20000100800 */
[----:B------:R-:W-:-:S05]  /*184c0*/  IMAD.MOV.U32 R28, RZ, RZ, R23 ;  /* 0x000000ffff1c7224 */ /* 0x000fca00078e0017 */
[----:B------:R-:W-:Y:S01]  /*184d0*/  STL [R1+0xf0c], R28 ;  /* 0x000f0c1c01007387 */ /* 0x000fe20000100800 */
[----:B------:R-:W-:Y:S02]  /*184e0*/  STL [R1+0xf08], R29 ;  /* 0x000f081d01007387 */ /* 0x000fe40000100800 */
[----:B------:R-:W-:Y:S01]  /*184f0*/  STL [R1+0xf04], R2 ;  /* 0x000f040201007387 */ /* 0x000fe20000100800 */
[----:B--2---:R-:W-:Y:S11]  /*18500*/  HMMA.16816.F32 R20, R12, R16, R24 ;  /* 0x000000100c14723c */ /* 0x004ff60000001818 */
[----:B------:R-:W-:Y:S11]  /*18510*/  @!UPT UIADD3 URZ, URZ, URZ, URZ ;  /* 0x0000003f3f3ff290 */ /* 0x000ff6000fffe03f */
[----:B------:R-:W-:Y:S02]  /*18520*/  @!UPT UIADD3 URZ, URZ, URZ, URZ ;  /* 0x0000003f3f3ff290 */ /* 0x000fe4000fffe03f */
[----:B------:R-:W-:Y:S02]  /*18530*/  IMAD.MOV.U32 R0, RZ, RZ, R20 ;  /* 0x000000ffff007224 */ /* 0x000fe400078e0014 */
[----:B------:R-:W-:Y:S01]  /*18540*/  IMAD.MOV.U32 R3, RZ, RZ, R21 ;  /* 0x000000ffff037224 */ /* 0x000fe200078e0015 */
[----:B------:R-:W2:Y:S01]  /*18550*/  LDL.LU R20, [R1+0xe0] ;  /* 0x0000e00001147983 */ /* 0x000ea20000300800 */
[----:B------:R-:W-:Y:S02]  /*18560*/  IMAD.MOV.U32 R18, RZ, RZ, R22 ;  /* 0x000000ffff127224 */ /* 0x000fe400078e0016 */
[----:B------:R-:W2:Y:S02]  /*18570*/  LDL.LU R21, [R1+0xe4] ;  /* 0x0000e40001157983 */ /* 0x000ea40000300800 */
[----:B------:R-:W-:Y:S01]  /*18580*/  IMAD.MOV.U32 R19, RZ, RZ, R23 ;  /* 0x000000ffff137224 */ /* 0x000fe200078e0017 */
[----:B------:R-:W3:Y:S01]  /*18590*/  LDL.LU R22, [R1+0xe8] ;  /* 0x0000e80001167983 */ /* 0x000ee20000300800 */
[----:B------:R-:W3:Y:S02]  /*185a0*/  LDL.LU R23, [R1+0xec] ;  /* 0x0000ec0001177983 */ /* 0x000ee40000300800 */
[----:B------:R-:W4:Y:S02]  /*185b0*/  LDL.LU R24, [R1+0x170] ;  /* 0x0001700001187983 */ /* 0x000f240000300800 */
[----:B------:R-:W4:Y:S01]  /*185c0*/  LDL.LU R25, [R1+0x174] ;  /* 0x0001740001197983 */ /* 0x000f220000300800 */
[----:B------:R-:W4:Y:S01]  /*185d0*/  LDL.LU R26, [R1+0x178] ;  /* 0x00017800011a7983 */ /* 0x000f220000300800 */
[----:B------:R-:W4:Y:S03]  /*185e0*/  LDL.LU R27, [R1+0x17c] ;  /* 0x00017c00011b7983 */ /* 0x000f260000300800 */
[----:B---3--:R-:W-:Y:S01]  /*185f0*/  STL.64 [R1+0xf50], R22 ;  /* 0x000f501601007387 */ /* 0x008fe20000100a00 */
[----:B--2---:R0:W-:Y:S03]  /*18600*/  STL.64 [R1+0xf48], R20 ;  /* 0x000f481401007387 */ /* 0x0041e60000100a00 */
[----:B0-----:R-:W2:Y:S01]  /*18610*/  LDL.LU R20, [R1+0x20] ;  /* 0x0000200001147983 */ /* 0x001ea20000300800 */
[----:B------:R-:W2:Y:S02]  /*18620*/  LDL.LU R21, [R1+0x24] ;  /* 0x0000240001157983 */ /* 0x000ea40000300800 */
[----:B------:R-:W3:Y:S02]  /*18630*/  LDL.LU R22, [R1+0x28] ;  /* 0x0000280001167983 */ /* 0x000ee40000300800 */
[----:B------:R-:W3:Y:S02]  /*18640*/  LDL.LU R23, [R1+0x2c] ;  /* 0x00002c0001177983 */ /* 0x000ee40000300800 */
[----:B---3--:R-:W-:Y:S01]  /*18650*/  STL.64 [R1+0xf60], R22 ;  /* 0x000f601601007387 */ /* 0x008fe20000100a00 */
[----:B--2---:R0:W-:Y:S02]  /*18660*/  STL.64 [R1+0xf58], R20 ;  /* 0x000f581401007387 */ /* 0x0041e40000100a00 */
[----:B0-----:R-:W-:-:S02]  /*18670*/  IMAD.MOV.U32 R20, RZ, RZ, R9 ;  /* 0x000000ffff147224 */ /* 0x001fc400078e0009 */
[----:B------:R-:W-:-:S05]  /*18680*/  IMAD.MOV.U32 R21, RZ, RZ, R8 ;  /* 0x000000ffff157224 */ /* 0x000fca00078e0008 */
[----:B------:R0:W-:Y:S04]  /*18690*/  STL.64 [R1+0xf70], R20 ;  /* 0x000f701401007387 */ /* 0x0001e80000100a00 */
[----:B0-----:R-:W2:Y:S01]  /*186a0*/  LDL.LU R20, [R1+0x130] ;  /* 0x0001300001147983 */ /* 0x001ea20000300800 */
[----:B------:R-:W2:Y:S02]  /*186b0*/  LDL.LU R21, [R1+0x134] ;  /* 0x0001340001157983 */ /* 0x000ea40000300800 */
[----:B------:R-:W2:Y:S02]  /*186c0*/  LDL.LU R22, [R1+0x138] ;  /* 0x0001380001167983 */ /* 0x000ea40000300800 */
[----:B------:R-:W2:Y:S01]  /*186d0*/  LDL.LU R23, [R1+0x13c] ;  /* 0x00013c0001177983 */ /* 0x000ea20000300800 */
[----:B------:R-:W3:Y:S04]  /*186e0*/  LDL.LU R8, [R1+0x150] ;  /* 0x0001500001087983 */ /* 0x000ee80000300800 */
[----:B---3--:R0:W-:Y:S01]  /*186f0*/  STL [R1+0xf2c], R8 ;  /* 0x000f2c0801007387 */ /* 0x0081e20000100800 */
[----:B------:R-:W3:Y:S01]  /*18700*/  LDL.LU R9, [R1+0x154] ;  /* 0x0001540001097983 */ /* 0x000ee20000300800 */
[----:B----4-:R-:W-:Y:S02]  /*18710*/  HMMA.16816.F32 R12, R12, R4, R24 ;  /* 0x000000040c0c723c */ /* 0x010fe40000001818 */
[----:B---3--:R1:W-:Y:S01]  /*18720*/  STL [R1+0xf30], R9 ;  /* 0x000f300901007387 */ /* 0x0083e20000100800 */
[----:B------:R-:W3:Y:S02]  /*18730*/  LDL.LU R10, [R1+0x158] ;  /* 0x00015800010a7983 */ /* 0x000ee40000300800 */
[----:B------:R-:W3:Y:S11]  /*18740*/  LDL.LU R11, [R1+0x15c] ;  /* 0x00015c00010b7983 */ /* 0x000ef60000300800 */
[----:B------:R-:W-:Y:S08]  /*18750*/  @!UPT UIADD3 URZ, URZ, URZ, URZ ;  /* 0x0000003f3f3ff290 */ /* 0x000ff0000fffe03f */
[----:B------:R-:W-:Y:S01]  /*18760*/  IMAD.MOV.U32 R28, RZ, RZ, R13 ;  /* 0x000000ffff1c7224 */ /* 0x000fe200078e000d */
[----:B---3--:R3:W-:Y:S01]  /*18770*/  STL.64 [R1+0xf68], R10 ;  /* 0x000f680a01007387 */ /* 0x0087e20000100a00 */
[----:B0-----:R-:W4:Y:S02]  /*18780*/  LDL.LU R8, [R1+0x30] ;  /* 0x0000300001087983 */ /* 0x001f240000300800 */
[----:B-1----:R-:W4:Y:S01]  /*18790*/  LDL.LU R9, [R1+0x34] ;  /* 0x0000340001097983 */ /* 0x002f220000300800 */
[----:B---3--:R-:W4:Y:S01]  /*187a0*/  LDL.LU R10, [R1+0x38] ;  /* 0x00003800010a7983 */ /* 0x008f220000300800 */
[----:B------:R-:W4:Y:S02]  /*187b0*/  LDL.LU R11, [R1+0x3c] ;  /* 0x00003c00010b7983 */ /* 0x000f240000300800 */
[----:B------:R-:W-:Y:S02]  /*187c0*/  STL [R1+0xf1c], R19 ;  /* 0x000f1c1301007387 */ /* 0x000fe40000100800 */
[----:B------:R-:W-:Y:S01]  /*187d0*/  STL [R1+0xf18], R18 ;  /* 0x000f181201007387 */ /* 0x000fe20000100800 */
[----:B------:R-:W-:Y:S01]  /*187e0*/  STL [R1+0xf14], R3 ;  /* 0x000f140301007387 */ /* 0x000fe20000100800 */
[----:B------:R-:W-:Y:S02]  /*187f0*/  STL [R1+0xf10], R0 ;  /* 0x000f100001007387 */ /* 0x000fe40000100800 */
[----:B------:R-:W2:Y:S02]  /*18800*/  LDL.LU.64 R26, [R1+0xf80] ;  /* 0x000f8000011a7983 */ /* 0x000ea40000300a00 */
[----:B------:R-:W2:Y:S01]  /*18810*/  LDL.LU.64 R24, [R1+0xf78] ;  /* 0x000f780001187983 */ /* 0x000ea20000300a00 */
[----:B------:R0:W-:Y:S04]  /*18820*/  STL [R1+0x90], R12 ;  /* 0x0000900c01007387 */ /* 0x0001e80000100800 */
[----:B0-----:R-:W2:Y:S01]  /*18830*/  LDL.LU.64 R12, [R1+0x50] ;  /* 0x00005000010c7983 */ /* 0x001ea20000300a00 */
[----:B------:R-:W-:-:S02]  /*18840*/  IMAD.MOV.U32 R2, RZ, RZ, R15 ;  /* 0x000000ffff027224 */ /* 0x000fc400078e000f */
[----:B------:R-:W-:-:S03]  /*18850*/  IMAD.MOV.U32 R29, RZ, RZ, R14 ;  /* 0x000000ffff1d7224 */ /* 0x000fc600078e000e */
[----:B------:R-:W-:Y:S02]  /*18860*/  STL [R1+0xf28], R2 ;  /* 0x000f280201007387 */ /* 0x000fe40000100800 */
[----:B------:R0:W-:Y:S02]  /*18870*/  STL [R1+0xf24], R29 ;  /* 0x000f241d01007387 */ /* 0x0001e40000100800 */
[----:B------:R1:W-:Y:S01]  /*18880*/  STL [R1+0xf20], R28 ;  /* 0x000f201c01007387 */ /* 0x0003e20000100800 */
[C---:B--2---:R-:W-:Y:S11]  /*18890*/  HMMA.16816.F32 R20, R24.reuse, R12, R20 ;  /* 0x0000000c1814723c */ /* 0x044ff60000001814 */
[----:B------:R-:W-:Y:S11]  /*188a0*/  @!UPT UIADD3 URZ, URZ, URZ, URZ ;  /* 0x0000003f3f3ff290 */ /* 0x000ff6000fffe03f */
[----:B------:R-:W-:Y:S02]  /*188b0*/  @!UPT UIADD3 URZ, URZ, URZ, URZ ;  /* 0x0000003f3f3ff290 */ /* 0x000fe4000fffe03f */
[----:B------:R-:W-:Y:S02]  /*188c0*/  IMAD.MOV.U32 R19, RZ, RZ, R20 ;  /* 0x000000ffff137224 */ /* 0x000fe400078e0014 */
[----:B------:R-:W-:Y:S02]  /*188d0*/  IMAD.MOV.U32 R18, RZ, RZ, R21 ;  /* 0x000000ffff127224 */ /* 0x000fe400078e0015 */
[----:B------:R-:W4:Y:S01]  /*188e0*/  LDL.LU.64 R20, [R1+0xf70] ;  /* 0x000f700001147983 */ /* 0x000f220000300a00 */
[----:B------:R-:W-:Y:S02]  /*188f0*/  IMAD.MOV.U32 R3, RZ, RZ, R22 ;  /* 0x000000ffff037224 */ /* 0x000fe400078e0016 */
[----:B------:R-:W-:Y:S02]  /*18900*/  IMAD.MOV.U32 R0, RZ, RZ, R23 ;  /* 0x000000ffff007224 */ /* 0x000fe400078e0017 */
[C---:B----4-:R-:W-:Y:S01]  /*18910*/  HMMA.16816.F32 R20, R24.reuse, R20, R8 ;  /* 0x000000141814723c */ /* 0x050fe20000001808 */
[----:B------:R-:W2:Y:S11]  /*18920*/  LDL.LU.64 R10, [R1+0xf68] ;  /* 0x000f6800010a7983 */ /* 0x000eb60000300a00 */
[----:B------:R-:W-:Y:S11]  /*18930*/  @!UPT UIADD3 URZ, URZ, URZ, URZ ;  /* 0x0000003f3f3ff290 */ /* 0x000ff6000fffe03f */
[----:B------:R3:W-:Y:S01]  /*18940*/  STL [R1+0x30], R20 ;  /* 0x0000301401007387 */ /* 0x0007e20000100800 */
[----:B0-----:R-:W-:Y:S02]  /*18950*/  IMAD.MOV.U32 R29, RZ, RZ, R22 ;  /* 0x000000ffff1d7224 */ /* 0x001fe400078e0016 */
[----:B-1----:R-:W-:Y:S02]  /*18960*/  IMAD.MOV.U32 R28, RZ, RZ, R23 ;  /* 0x000000ffff1c7224 */ /* 0x002fe400078e0017 */
[----:B------:R-:W-:Y:S01]  /*18970*/  IMAD.MOV.U32 R2, RZ, RZ, R21 ;  /* 0x000000ffff027224 */ /* 0x000fe200078e0015 */
[----:B------:R-:W4:Y:S04]  /*18980*/  LDL.LU.64 R22, [R1+0xf60] ;  /* 0x000f600001167983 */ /* 0x000f280000300a00 */
[----:B---3--:R-:W4:Y:S02]  /*18990*/  LDL.LU.64 R20, [R1+0xf58] ;  /* 0x000f580001147983 */ /* 0x008f240000300a00 */
[C---:B----4-:R-:W-:Y:S11]  /*189a0*/  HMMA.16816.F32 R20, R24.reuse, R16, R20 ;  /* 0x000000101814723c */ /* 0x050ff60000001814 */
[----:B------:R-:W-:Y:S11]  /*189b0*/  @!UPT UIADD3 URZ, URZ, URZ, URZ ;  /* 0x0000003f3f3ff290 */ /* 0x000ff6000fffe03f */
[----:B------:R-:W-:Y:S02]  /*189c0*/  @!UPT UIADD3 URZ, URZ, URZ, URZ ;  /* 0x0000003f3f3ff290 */ /* 0x000fe4000fffe03f */
[----:B------:R-:W-:Y:S02]  /*189d0*/  IMAD.MOV.U32 R15, RZ, RZ, R22 ;  /* 0x000000ffff0f7224 */ /* 0x000fe400078e0016 */
[----:B------:R-:W-:Y:S02]  /*189e0*/  IMAD.MOV.U32 R14, RZ, RZ, R23 ;  /* 0x000000ffff0e7224 */ /* 0x000fe400078e0017 */
[----:B------:R-:W-:Y:S02]  /*189f0*/  IMAD.MOV.U32 R9, RZ, RZ, R20 ;  /* 0x000000ffff097224 */ /* 0x000fe400078e0014 */
[----:B------:R-:W-:Y:S01]  /*18a00*/  IMAD.MOV.U32 R8, RZ, RZ, R21 ;  /* 0x000000ffff087224 */ /* 0x000fe200078e0015 */
[----:B------:R-:W3:Y:S01]  /*18a10*/  LDL.LU.64 R22, [R1+0xf50] ;  /* 0x000f500001167983 */ /* 0x000ee20000300a00 */
[----:B------:R-:W3:Y:S02]  /*18a20*/  LDL.LU.64 R20, [R1+0xf48] ;  /* 0x000f480001147983 */ /* 0x000ee40000300a00 */
[----:B---3--:R-:W-:Y:S01]  /*18a30*/  HMMA.16816.F32 R24, R24, R4, R20 ;  /* 0x000000041818723c */ /* 0x008fe20000001814 */
[----:B------:R-:W3:Y:S01]  /*18a40*/  LDL.LU.64 R22, [R1+0xf40] ;  /* 0x000f400001167983 */ /* 0x000ee20000300a00 */
[----:B------:R-:W3:Y:S02]  /*18a50*/  LDL.LU.64 R20, [R1+0xf38] ;  /* 0x000f380001147983 */ /* 0x000ee40000300a00 */
[----:B------:R-:W-:Y:S02]  /*18a60*/  STL.64 [R1+0xee8], R6 ;  /* 0x000ee80601007387 */ /* 0x000fe40000100a00 */
[----:B------:R0:W-:Y:S02]  /*18a70*/  STL.64 [R1+0xee0], R4 ;  /* 0x000ee00401007387 */ /* 0x0001e40000100a00 */
[----:B0-----:R-:W3:Y:S01]  /*18a80*/  LDL.LU R4, [R1+0xf0] ;  /* 0x0000f00001047983 */ /* 0x001ee20000300800 */
[----:B------:R-:W3:Y:S02]  /*18a90*/  LDL.LU R5, [R1+0xf4] ;  /* 0x0000f40001057983 */ /* 0x000ee40000300800 */
[----:B------:R-:W3:Y:S02]  /*18aa0*/  LDL.LU R6, [R1+0xf8] ;  /* 0x0000f80001067983 */ /* 0x000ee40000300800 */
[----:B------:R-:W3:Y:S10]  /*18ab0*/  LDL.LU R7, [R1+0xfc] ;  /* 0x0000fc0001077983 */ /* 0x000ef40000300800 */
[----:B------:R0:W-:Y:S01]  /*18ac0*/  STL.64 [R1+0xde8], R26 ;  /* 0x000de81a01007387 */ /* 0x0001e20000100a00 */
[----:B------:R1:W-:Y:S02]  /*18ad0*/  STL.64 [R1+0xde0], R24 ;  /* 0x000de01801007387 */ /* 0x0003e40000100a00 */
[----:B0-----:R-:W-:-:S02]  /*18ae0*/  IMAD.MOV.U32 R26, RZ, RZ, R15 ;  /* 0x000000ffff1a7224 */ /* 0x001fc400078e000f */
[----:B------:R-:W-:Y:S02]  /*18af0*/  IMAD.MOV.U32 R27, RZ, RZ, R14 ;  /* 0x000000ffff1b7224 */ /* 0x000fe400078e000e */
[----:B-1----:R-:W-:Y:S02]  /*18b00*/  IMAD.MOV.U32 R24, RZ, RZ, R9 ;  /* 0x000000ffff187224 */ /* 0x002fe400078e0009 */
[----:B------:R-:W-:Y:S01]  /*18b10*/  IMAD.MOV.U32 R25, RZ, RZ, R8 ;  /* 0x000000ffff197224 */ /* 0x000fe200078e0008 */
[----:B------:R-:W2:Y:S01]  /*18b20*/  LDL.LU R9, [R1+0xf30] ;  /* 0x000f300001097983 */ /* 0x000ea20000300800 */
[----:B------:R-:W2:Y:S02]  /*18b30*/  LDL.LU R8, [R1+0xf2c] ;  /* 0x000f2c0001087983 */ /* 0x000ea40000300800 */
[----:B------:R-:W-:Y:S01]  /*18b40*/  STL.64 [R1+0xdf8], R26 ;  /* 0x000df81a01007387 */ /* 0x000fe20000100a00 */
[----:B------:R0:W-:Y:S04]  /*18b50*/  STL.64 [R1+0xdf0], R24 ;  /* 0x000df01801007387 */ /* 0x0001e80000100a00 */
[----:B0-----:R-:W2:Y:S01]  /*18b60*/  LDL.LU.64 R24, [R1+0x60] ;  /* 0x0000600001187983 */ /* 0x001ea20000300a00 */
[----:B------:R-:W4:Y:S01]  /*18b70*/  LDL.LU.64 R26, [R1+0x68] ;  /* 0x00006800011a7983 */ /* 0x000f220000300a00 */
[C---:B---3--:R-:W-:Y:S11]  /*18b80*/  HMMA.16816.F32 R4, R20.reuse, R12, R4 ;  /* 0x0000000c1404723c */ /* 0x048ff60000001804 */
[----:B------:R-:W-:Y:S11]  /*18b90*/  @!UPT UIADD3 URZ, URZ, URZ, URZ ;  /* 0x0000003f3f3ff290 */ /* 0x000ff6000fffe03f */
[----:B------:R-:W-:Y:S01]  /*18ba0*/  @!UPT UIADD3 URZ, URZ, URZ, URZ ;  /* 0x0000003f3f3ff290 */ /* 0x000fe2000fffe03f */
[----:B------:R0:W-:Y:S01]  /*18bb0*/  STL.64 [R1+0x10], R4 ;  /* 0x0000100401007387 */ /* 0x0001e20000100a00 */
[----:B------:R-:W-:Y:S02]  /*18bc0*/  STL.64 [R1+0x18], R6 ;  /* 0x0000180601007387 */ /* 0x000fe40000100a00 */
[----:B0-----:R-:W-:Y:S02]  /*18bd0*/  IMAD.MOV.U32 R5, RZ, RZ, R12 ;  /* 0x000000ffff057224 */ /* 0x001fe400078e000c */
[----:B------:R-:W-:Y:S01]  /*18be0*/  IMAD.MOV.U32 R4, RZ, RZ, R13 ;  /* 0x000000ffff047224 */ /* 0x000fe200078e000d */
[----:B----4-:R-:W-:Y:S01]  /*18bf0*/  STL.64 [R1+0xea8], R26 ;  /* 0x000ea81a01007387 */ /* 0x010fe20000100a00 */
[----:B--2---:R-:W-:Y:S01]  /*18c00*/  HMMA.16816.F32 R12, R20, R24, R8 ;  /* 0x00000018140c723c */ /* 0x004fe20000001808 */
[----:B------:R-:W-:Y:S02]  /*18c10*/  STL.64 [R1+0xea0], R24 ;  /* 0x000ea01801007387 */ /* 0x000fe40000100a00 */
[----:B------:R-:W2:Y:S01]  /*18c20*/  LDL.LU R8, [R1] ;  /* 0x0000000001087983 */ /* 0x000ea20000300800 */
[----:B------:R-:W2:Y:S01]  /*18c30*/  LDL.LU R9, [R1+0x4] ;  /* 0x0000040001097983 */ /* 0x000ea20000300800 */
[----:B------:R-:W3:Y:S02]  /*18c40*/  LDL.LU R10, [R1+0x8] ;  /* 0x00000800010a7983 */ /* 0x000ee40000300800 */
[----:B------:R-:W3:Y:S02]  /*18c50*/  LDL.LU R11, [R1+0xc] ;  /* 0x00000c00010b7983 */ /* 0x000ee40000300800 */
[----:B---3--:R-:W-:Y:S01]  /*18c60*/  STL.64 [R1+0xe78], R10 ;  /* 0x000e780a01007387 */ /* 0x008fe20000100a00 */
[----:B--2---:R-:W-:Y:S11]  /*18c70*/  STL.64 [R1+0xe70], R8 ;  /* 0x000e700801007387 */ /* 0x004ff60000100a00 */
[----:B------:R-:W-:Y:S02]  /*18c80*/  @!UPT UIADD3 URZ, URZ, URZ, URZ ;  /* 0x0000003f3f3ff290 */ /* 0x000fe4000fffe03f */
[----:B------:R-:W-:Y:S02]  /*18c90*/  STL.64 [R1+0xe08], R14 ;  /* 0x000e080e01007387 */ /* 0x000fe40000100a00 */
[----:B------:R0:W-:Y:S02]  /*18ca0*/  STL.64 [R1+0xe00], R12 ;  /* 0x000e000c01007387 */ /* 0x0001e40000100a00 */
[----:B0-----:R-:W2:Y:S01]  /*18cb0*/  LDL.LU R12, [R1+0x30] ;  /* 0x00003000010c7983 */ /* 0x001ea20000300800 */
[----:B------:R-:W-:Y:S02]  /*18cc0*/  IMAD.MOV.U32 R13, RZ, RZ, R2 ;  /* 0x000000ffff0d7224 */ /* 0x000fe400078e0002 */
[----:B------:R-:W3:Y:S02]  /*18cd0*/  LDL.LU R2, [R1+0xf28] ;  /* 0x000f280001027983 */ /* 0x000ee40000300800 */
[----:B------:R-:W-:Y:S02]  /*18ce0*/  IMAD.MOV.U32 R14, RZ, RZ, R29 ;  /* 0x000000ffff0e7224 */ /* 0x000fe400078e001d */
[----:B------:R-:W-:Y:S01]  /*18cf0*/  IMAD.MOV.U32 R15, RZ, RZ, R28 ;  /* 0x000000ffff0f7224 */ /* 0x000fe200078e001c */
[----:B------:R-:W4:Y:S01]  /*18d00*/  LDL.LU R29, [R1+0xf24] ;  /* 0x000f2400011d7983 */ /* 0x000f220000300800 */
[----:B------:R-:W3:Y:S03]  /*18d10*/  LDL.LU R28, [R1+0xf20] ;  /* 0x000f2000011c7983 */ /* 0x000ee60000300800 */
[----:B------:R0:W-:Y:S02]  /*18d20*/  STL.64 [R1+0xe18], R14 ;  /* 0x000e180e01007387 */ /* 0x0001e40000100a00 */
[----:B0-----:R-:W-:-:S02]  /*18d30*/  IMAD.MOV.U32 R14, RZ, RZ, R3 ;  /* 0x000000ffff0e7224 */ /* 0x001fc400078e0003 */
[----:B------:R-:W-:Y:S01]  /*18d40*/  IMAD.MOV.U32 R15, RZ, RZ, R0 ;  /* 0x000000ffff0f7224 */ /* 0x000fe200078e0000 */
[----:B--2---:R0:W-:Y:S02]  /*18d50*/  STL.64 [R1+0xe10], R12 ;  /* 0x000e100c01007387 */ /* 0x0041e40000100a00 */
[----:B0-----:R-:W-:Y:S02]  /*18d60*/  IMAD.MOV.U32 R12, RZ, RZ, R19 ;  /* 0x000000ffff0c7224 */ /* 0x001fe400078e0013 */
[----:B------:R-:W-:Y:S01]  /*18d70*/  IMAD.MOV.U32 R13, RZ, RZ, R18 ;  /* 0x000000ffff0d7224 */ /* 0x000fe200078e0012 */
[----:B------:R-:W2:Y:S01]  /*18d80*/  LDL.LU R19, [R1+0xf1c] ;  /* 0x000f1c0001137983 */ /* 0x000ea20000300800 */
[----:B------:R-:W2:Y:S02]  /*18d90*/  LDL.LU R18, [R1+0xf18] ;  /* 0x000f180001127983 */ /* 0x000ea40000300800 */
[----:B------:R-:W2:Y:S02]  /*18da0*/  LDL.LU R3, [R1+0xf14] ;  /* 0x000f140001037983 */ /* 0x000ea40000300800 */
[----:B------:R-:W2:Y:S01]  /*18db0*/  LDL.LU R0, [R1+0xf10] ;  /* 0x000f100001007983 */ /* 0x000ea20000300800 */
[----:B------:R4:W-:Y:S01]  /*18dc0*/  STL.64 [R1+0xe38], R14 ;  /* 0x000e380e01007387 */ /* 0x0009e20000100a00 */
[----:B------:R0:W-:Y:S02]  /*18dd0*/  STL.64 [R1+0xe30], R12 ;  /* 0x000e300c01007387 */ /* 0x0001e40000100a00 */
[----:B----4-:R-:W-:Y:S01]  /*18de0*/  IMAD.MOV.U32 R14, RZ, RZ, R29 ;  /* 0x000000ffff0e7224 */ /* 0x010fe200078e001d */
[----:B0-----:R-:W4:Y:S01]  /*18df0*/  LDL.LU R12, [R1+0x90] ;  /* 0x00009000010c7983 */ /* 0x001f220000300800 */
[----:B---3--:R-:W-:-:S02]  /*18e00*/  IMAD.MOV.U32 R13, RZ, RZ, R28 ;  /* 0x000000ffff0d7224 */ /* 0x008fc400078e001c */
[----:B------:R-:W3:Y:S02]  /*18e10*/  LDL.LU R28, [R1+0xf0c] ;  /* 0x000f0c00011c7983 */ /* 0x000ee40000300800 */
[----:B------:R-:W2:Y:S02]  /*18e20*/  LDL.LU R29, [R1+0xf08] ;  /* 0x000f0800011d7983 */ /* 0x000ea40000300800 */
[----:B------:R-:W-:Y:S02]  /*18e30*/  IMAD.MOV.U32 R15, RZ, RZ, R2 ;  /* 0x000000ffff0f7224 */ /* 0x000fe400078e0002 */
[----:B------:R-:W2:Y:S01]  /*18e40*/  LDL.LU R2, [R1+0xf04] ;  /* 0x000f040001027983 */ /* 0x000ea20000300800 */
[----:B------:R-:W2:Y:S02]  /*18e50*/  LDL.LU R8, [R1+0xa0] ;  /* 0x0000a00001087983 */ /* 0x000ea40000300800 */
[----:B------:R-:W2:Y:S02]  /*18e60*/  LDL.LU R9, [R1+0xa4] ;  /* 0x0000a40001097983 */ /* 0x000ea40000300800 */
[----:B------:R-:W2:Y:S01]  /*18e70*/  LDL.LU R10, [R1+0xa8] ;  /* 0x0000a800010a7983 */ /* 0x000ea20000300800 */
[----:B------:R-:W2:Y:S04]  /*18e80*/  LDL.LU R11, [R1+0xac] ;  /* 0x0000ac00010b7983 */ /* 0x000ea80000300800 */
[----:B--2---:R-:W-:Y:S01]  /*18e90*/  STL.64 [R1+0xe88], R10 ;  /* 0x000e880a01007387 */ /* 0x004fe20000100a00 */
[----:B------:R0:W-:Y:S03]  /*18ea0*/  STL.64 [R1+0xe80], R8 ;  /* 0x000e800801007387 */ /* 0x0001e60000100a00 */
[----:B0-----:R-:W2:Y:S01]  /*18eb0*/  LDL.LU R8, [R1+0x100] ;  /* 0x0001000001087983 */ /* 0x001ea20000300800 */
[----:B------:R-:W2:Y:S02]  /*18ec0*/  LDL.LU R9, [R1+0x104] ;  /* 0x0001040001097983 */ /* 0x000ea40000300800 */
[----:B------:R-:W2:Y:S02]  /*18ed0*/  LDL.LU R10, [R1+0x108] ;  /* 0x00010800010a7983 */ /* 0x000ea40000300800 */
[----:B------:R-:W2:Y:S02]  /*18ee0*/  LDL.LU R11, [R1+0x10c] ;  /* 0x00010c00010b7983 */ /* 0x000ea40000300800 */
[----:B------:R-:W-:-:S02]  /*18ef0*/  IMAD.MOV.U32 R25, RZ, RZ, R4 ;  /* 0x000000ffff197224 */ /* 0x000fc400078e0004 */
[----:B------:R-:W-:Y:S01]  /*18f00*/  IMAD.MOV.U32 R24, RZ, RZ, R5 ;  /* 0x000000ffff187224 */ /* 0x000fe200078e0005 */
[----:B------:R-:W3:Y:S01]  /*18f10*/  LDL.LU R4, [R1+0x160] ;  /* 0x0001600001047983 */ /* 0x000ee20000300800 */
[----:B------:R-:W3:Y:S02]  /*18f20*/  LDL.LU R5, [R1+0x164] ;  /* 0x0001640001057983 */ /* 0x000ee40000300800 */
[----:B------:R-:W3:Y:S02]  /*18f30*/  LDL.LU R6, [R1+0x168] ;  /* 0x0001680001067983 */ /* 0x000ee40000300800 */
[----:B------:R-:W3:Y:S01]  /*18f40*/  LDL.LU R7, [R1+0x16c] ;  /* 0x00016c0001077983 */ /* 0x000ee20000300800 */
[----:B--2---:R-:W-:Y:S01]  /*18f50*/  STL.64 [R1+0xe98], R10 ;  /* 0x000e980a01007387 */ /* 0x004fe20000100a00 */
[----:B------:R0:W-:Y:S03]  /*18f60*/  STL.64 [R1+0xe90], R8 ;  /* 0x000e900801007387 */ /* 0x0001e60000100a00 */
[----:B0-----:R-:W2:Y:S01]  /*18f70*/  LDL.LU R8, [R1+0x110] ;  /* 0x0001100001087983 */ /* 0x001ea20000300800 */
[----:B------:R-:W2:Y:S02]  /*18f80*/  LDL.LU R9, [R1+0x114] ;  /* 0x0001140001097983 */ /* 0x000ea40000300800 */
[----:B------:R-:W2:Y:S02]  /*18f90*/  LDL.LU R10, [R1+0x118] ;  /* 0x00011800010a7983 */ /* 0x000ea40000300800 */
[----:B------:R-:W2:Y:S02]  /*18fa0*/  LDL.LU R11, [R1+0x11c] ;  /* 0x00011c00010b7983 */ /* 0x000ea40000300800 */
[----:B--2---:R-:W-:Y:S01]  /*18fb0*/  STL.64 [R1+0xeb8], R10 ;  /* 0x000eb80a01007387 */ /* 0x004fe20000100a00 */
[----:B------:R0:W-:Y:S03]  /*18fc0*/  STL.64 [R1+0xeb0], R8 ;  /* 0x000eb00801007387 */ /* 0x0001e60000100a00 */
[----:B0-----:R-:W2:Y:S01]  /*18fd0*/  LDL.LU R8, [R1+0x120] ;  /* 0x0001200001087983 */ /* 0x001ea20000300800 */
[----:B------:R-:W2:Y:S02]  /*18fe0*/  LDL.LU R9, [R1+0x124] ;  /* 0x0001240001097983 */ /* 0x000ea40000300800 */
[----:B------:R-:W2:Y:S02]  /*18ff0*/  LDL.LU R10, [R1+0x128] ;  /* 0x00012800010a7983 */ /* 0x000ea40000300800 */
[----:B------:R-:W2:Y:S01]  /*19000*/  LDL.LU R11, [R1+0x12c] ;  /* 0x00012c00010b7983 */ /* 0x000ea20000300800 */
[----:B------:R0:W-:Y:S01]  /*19010*/  STL.64 [R1+0xe48], R14 ;  /* 0x000e480e01007387 */ /* 0x0001e20000100a00 */
[----:B----4-:R1:W-:Y:S02]  /*19020*/  STL.64 [R1+0xe40], R12 ;  /* 0x000e400c01007387 */ /* 0x0103e40000100a00 */
[----:B0-----:R-:W-:-:S02]  /*19030*/  IMAD.MOV.U32 R14, RZ, RZ, R18 ;  /* 0x000000ffff0e7224 */ /* 0x001fc400078e0012 */
[----:B-1----:R-:W-:Y:S02]  /*19040*/  IMAD.MOV.U32 R12, RZ, RZ, R0 ;  /* 0x000000ffff0c7224 */ /* 0x002fe400078e0000 */
[----:B------:R-:W-:Y:S01]  /*19050*/  IMAD.MOV.U32 R15, RZ, RZ, R19 ;  /* 0x000000ffff0f7224 */ /* 0x000fe200078e0013 */
[----:B------:R-:W4:Y:S01]  /*19060*/  LDL.LU R0, [R1+0xf00] ;  /* 0x000f000001007983 */ /* 0x000f220000300800 */
[----:B------:R-:W-:Y:S02]  /*19070*/  IMAD.MOV.U32 R13, RZ, RZ, R3 ;  /* 0x000000ffff0d7224 */ /* 0x000fe400078e0003 */
[----:B------:R-:W2:Y:S02]  /*19080*/  LDL.LU R3, [R1+0xefc] ;  /* 0x000efc0001037983 */ /* 0x000ea40000300800 */
[----:B------:R-:W2:Y:S01]  /*19090*/  LDL.LU R18, [R1+0xef8] ;  /* 0x000ef80001127983 */ /* 0x000ea20000300800 */
[----:B------:R-:W2:Y:S01]  /*190a0*/  LDL.LU R19, [R1+0xef4] ;  /* 0x000ef40001137983 */ /* 0x000ea20000300800 */
[----:B------:R-:W-:Y:S02]  /*190b0*/  STL.64 [R1+0xe58], R14 ;  /* 0x000e580e01007387 */ /* 0x000fe40000100a00 */
[----:B------:R0:W-:Y:S02]  /*190c0*/  STL.64 [R1+0xe50], R12 ;  /* 0x000e500c01007387 */ /* 0x0001e40000100a00 */
[----:B0-----:R-:W2:Y:S01]  /*190d0*/  LDL.LU R12, [R1+0xc0] ;  /* 0x0000c000010c7983 */ /* 0x001ea20000300800 */
[----:B------:R-:W-:-:S02]  /*190e0*/  IMAD.MOV.U32 R14, RZ, RZ, R29 ;  /* 0x000000ffff0e7224 */ /* 0x000fc400078e001d */
[----:B---3--:R-:W-:Y:S02]  /*190f0*/  IMAD.MOV.U32 R15, RZ, RZ, R28 ;  /* 0x000000ffff0f7224 */ /* 0x008fe400078e001c */
[----:B------:R-:W-:Y:S02]  /*19100*/  IMAD.MOV.U32 R13, RZ, RZ, R2 ;  /* 0x000000ffff0d7224 */ /* 0x000fe400078e0002 */
[----:B------:R-:W3:Y:S01]  /*19110*/  LDL.LU R2, [R1+0xef0] ;  /* 0x000ef00001027983 */ /* 0x000ee20000300800 */
[----:B------:R-:W-:Y:S03]  /*19120*/  STL.64 [R1+0xe68], R14 ;  /* 0x000e680e01007387 */ /* 0x000fe60000100a00 */
[----:B--2---:R0:W-:Y:S02]  /*19130*/  STL.64 [R1+0xe60], R12 ;  /* 0x000e600c01007387 */ /* 0x0041e40000100a00 */
[----:B0-----:R-:W-:-:S02]  /*19140*/  IMAD.MOV.U32 R12, RZ, RZ, R19 ;  /* 0x000000ffff0c7224 */ /* 0x001fc400078e0013 */
[----:B------:R-:W-:Y:S02]  /*19150*/  IMAD.MOV.U32 R13, RZ, RZ, R18 ;  /* 0x000000ffff0d7224 */ /* 0x000fe400078e0012 */
[C---:B------:R-:W-:Y:S01]  /*19160*/  HMMA.16816.F32 R16, R20.reuse, R16, R4 ;  /* 0x000000101410723c */ /* 0x040fe20000001804 */
[----:B------:R-:W2:Y:S01]  /*19170*/  LDL.LU.64 R6, [R1+0xee8] ;  /* 0x000ee80001067983 */ /* 0x000ea20000300a00 */
[----:B------:R-:W2:Y:S02]  /*19180*/  LDL.LU.64 R4, [R1+0xee0] ;  /* 0x000ee00001047983 */ /* 0x000ea40000300a00 */
[----:B----4-:R-:W-:Y:S11]  /*19190*/  IMAD.MOV.U32 R15, RZ, RZ, R0 ;  /* 0x000000ffff0f7224 */ /* 0x010ff600078e0000 */
[----:B------:R-:W-:Y:S08]  /*191a0*/  @!UPT UIADD3 URZ, URZ, URZ, URZ ;  /* 0x0000003f3f3ff290 */ /* 0x000ff0000fffe03f */
[----:B------:R-:W-:Y:S01]  /*191b0*/  STL [R1+0xe4], R17 ;  /* 0x0000e41101007387 */ /* 0x000fe20000100800 */
[----:B------:R0:W-:Y:S02]  /*191c0*/  STL.64 [R1+0xe8], R18 ;  /* 0x0000e81201007387 */ /* 0x0001e40000100a00 */
[----:B------:R-:W-:Y:S01]  /*191d0*/  IMAD.MOV.U32 R0, RZ, RZ, R16 ;  /* 0x000000ffff007224 */ /* 0x000fe200078e0010 */
[----:B0-----:R-:W2:Y:S01]  /*191e0*/  LDL.LU.64 R18, [R1+0xed8] ;  /* 0x000ed80001127983 */ /* 0x001ea20000300a00 */
[----:B------:R-:W2:Y:S02]  /*191f0*/  LDL.LU.64 R16, [R1+0xed0] ;  /* 0x000ed00001107983 */ /* 0x000ea40000300a00 */
[----:B--2---:R-:W-:Y:S01]  /*19200*/  HMMA.16816.F32 R20, R20, R4, R16 ;  /* 0x000000041414723c */ /* 0x004fe20000001810 */
[----:B------:R-:W2:Y:S01]  /*19210*/  LDL.LU.64 R18, [R1+0xec8] ;  /* 0x000ec80001127983 */ /* 0x000ea20000300a00 */
[----:B------:R-:W2:Y:S11]  /*19220*/  LDL.LU.64 R16, [R1+0xec0] ;  /* 0x000ec00001107983 */ /* 0x000eb60000300a00 */
[----:B------:R-:W-:Y:S10]  /*19230*/  @!UPT UIADD3 URZ, URZ, URZ, URZ ;  /* 0x0000003f3f3ff290 */ /* 0x000ff4000fffe03f */
[----:B------:R-:W-:Y:S01]  /*19240*/  STL.64 [R1+0xda8], R22 ;  /* 0x000da81601007387 */ /* 0x000fe20000100a00 */
[----:B------:R0:W-:Y:S03]  /*19250*/  STL.64 [R1+0xda0], R20 ;  /* 0x000da01401007387 */ /* 0x0001e60000100a00 */
[----:B0-----:R-:W4:Y:S01]  /*19260*/  LDL.LU.64 R20, [R1+0x80] ;  /* 0x0000800001147983 */ /* 0x001f220000300a00 */
[----:B------:R-:W3:Y:S01]  /*19270*/  LDL.LU.64 R22, [R1+0x88] ;  /* 0x0000880001167983 */ /* 0x000ee20000300a00 */
[C---:B--2---:R-:W-:Y:S02]  /*19280*/  HMMA.16816.F32 R24, R16.reuse, R24, R8 ;  /* 0x000000181018723c */ /* 0x044fe40000001808 */
[----:B------:R-:W2:Y:S01]  /*19290*/  LDL.LU.64 R10, [R1+0xeb8] ;  /* 0x000eb800010a7983 */ /* 0x000ea20000300a00 */
[----:B------:R-:W2:Y:S11]  /*192a0*/  LDL.LU.64 R8, [R1+0xeb0] ;  /* 0x000eb00001087983 */ /* 0x000eb60000300a00 */
[----:B------:R-:W-:Y:S09]  /*192b0*/  @!UPT UIADD3 URZ, URZ, URZ, URZ ;  /* 0x0000003f3f3ff290 */ /* 0x000ff2000fffe03f */
[----:B------:R0:W-:Y:S01]  /*192c0*/  STL.64 [R1+0xf0], R24 ;  /* 0x0000f01801007387 */ /* 0x0001e20000100a00 */
[----:B------:R-:W-:Y:S02]  /*192d0*/  IMAD.MOV.U32 R29, RZ, RZ, R26 ;  /* 0x000000ffff1d7224 */ /* 0x000fe400078e001a */
[----:B------:R-:W-:Y:S02]  /*192e0*/  IMAD.MOV.U32 R28, RZ, RZ, R27 ;  /* 0x000000ffff1c7224 */ /* 0x000fe400078e001b */
[----:B------:R-:W2:Y:S04]  /*192f0*/  LDL.LU.64 R26, [R1+0xea8] ;  /* 0x000ea800011a7983 */ /* 0x000ea80000300a00 */
[----:B0-----:R-:W2:Y:S02]  /*19300*/  LDL.LU.64 R24, [R1+0xea0] ;  /* 0x000ea00001187983 */ /* 0x001ea40000300a00 */
[C---:B--2---:R-:W-:Y:S11]  /*19310*/  HMMA.16816.F32 R8, R16.reuse, R24, R8 ;  /* 0x000000181008723c */ /* 0x044ff60000001808 */
[----:B------:R-:W-:Y:S11]  /*19320*/  @!UPT UIADD3 URZ, URZ, URZ, URZ ;  /* 0x0000003f3f3ff290 */ /* 0x000ff6000fffe03f */
[----:B------:R-:W-:Y:S01]  /*19330*/  @!UPT UIADD3 URZ, URZ, URZ, URZ ;  /* 0x0000003f3f3ff290 */ /* 0x000fe2000fffe03f */
[----:B------:R-:W-:Y:S01]  /*19340*/  STL.64 [R1+0x110], R8 ;  /* 0x0001100801007387 */ /* 0x000fe20000100a00 */
[----:B------:R0:W-:Y:S03]  /*19350*/  STL.64 [R1+0x118], R10 ;  /* 0x0001180a01007387 */ /* 0x0001e60000100a00 */
[----:B0-----:R-:W4:Y:S01]  /*19360*/  LDL.LU.64 R10, [R1+0xe98] ;  /* 0x000e9800010a7983 */ /* 0x001f220000300a00 */
[----:B------:R-:W4:Y:S02]  /*19370*/  LDL.LU.64 R8, [R1+0xe90] ;  /* 0x000e900001087983 */ /* 0x000f240000300a00 */
[C---:B----4-:R-:W-:Y:S11]  /*19380*/  HMMA.16816.F32 R8, R16.reuse, R20, R8 ;  /* 0x000000141008723c */ /* 0x050ff60000001808 */
[----:B------:R-:W-:Y:S11]  /*19390*/  @!UPT UIADD3 URZ, URZ, URZ, URZ ;  /* 0x0000003f3f3ff290 */ /* 0x000ff6000fffe03f */
[----:B------:R-:W-:Y:S01]  /*193a0*/  @!UPT UIADD3 URZ, URZ, URZ, URZ ;  /* 0x0000003f3f3ff290 */ /* 0x000fe2000fffe03f */
[----:B------:R-:W-:Y:S01]  /*193b0*/  STL.64 [R1+0x120], R8 ;  /* 0x0001200801007387 */ /* 0x000fe20000100a00 */
[----:B------:R0:W-:Y:S03]  /*193c0*/  STL.64 [R1+0x128], R10 ;  /* 0x0001280a01007387 */ /* 0x0001e60000100a00 */
[----:B0-----:R-:W2:Y:S01]  /*193d0*/  LDL.LU.64 R10, [R1+0xe88] ;  /* 0x000e8800010a7983 */ /* 0x001ea20000300a00 */
[----:B------:R-:W2:Y:S02]  /*193e0*/  LDL.LU.64 R8, [R1+0xe80] ;  /* 0x000e800001087983 */ /* 0x000ea40000300a00 */
[----:B------:R-:W4:Y:S01]  /*193f0*/  LDL R21, [R1+0x1f0] ;  /* 0x0001f00001157983 */ /* 0x000f220000100800 */
[----:B--2---:R-:W-:Y:S01]  /*19400*/  HMMA.16816.F32 R16, R16, R4, R8 ;  /* 0x000000041010723c */ /* 0x004fe20000001808 */
[----:B------:R-:W2:Y:S01]  /*19410*/  LDL.LU.64 R10, [R1+0xe78] ;  /* 0x000e7800010a7983 */ /* 0x000ea20000300a00 */
[----:B------:R-:W2:Y:S11]  /*19420*/  LDL.LU.64 R8, [R1+0xe70] ;  /* 0x000e700001087983 */ /* 0x000eb60000300a00 */
[----:B------:R-:W-:Y:S10]  /*19430*/  @!UPT UIADD3 URZ, URZ, URZ, URZ ;  /* 0x0000003f3f3ff290 */ /* 0x000ff4000fffe03f */
[----:B------:R-:W-:Y:S01]  /*19440*/  STL.64 [R1+0x100], R16 ;  /* 0x0001001001007387 */ /* 0x000fe20000100a00 */
[----:B------:R-:W-:Y:S02]  /*19450*/  STL.64 [R1+0x108], R18 ;  /* 0x0001081201007387 */ /* 0x000fe40000100a00 */
[----:B---3--:R-:W0:Y:S02]  /*19460*/  LDSM.16.MT88.4 R16, [R2+0x5080] ;  /* 0x005080000210783b */ /* 0x008e240000004200 */
[----:B0-----:R-:W-:Y:S02]  /*19470*/  STL [R1+0xd98], R19 ;  /* 0x000d981301007387 */ /* 0x001fe40000100800 */
[----:B------:R0:W-:Y:S02]  /*19480*/  STL [R1+0xdc8], R18 ;  /* 0x000dc81201007387 */ /* 0x0001e40000100800 */
[----:B------:R-:W-:Y:S01]  /*19490*/  STL.64 [R1+0xdc0], R16 ;  /* 0x000dc01001007387 */ /* 0x000fe20000100a00 */
[----:B0-----:R-:W2:Y:S01]  /*194a0*/  LDL.64 R18, [R1+0x58] ;  /* 0x0000580001127983 */ /* 0x001ea20000100a00 */
[----:B------:R-:W-:-:S07]  /*194b0*/  IMAD.MOV.U32 R14, RZ, RZ, R3 ;  /* 0x000000ffff0e7224 */ /* 0x000fce00078e0003 */
[C---:B--2---:R-:W-:Y:S11]  /*194c0*/  HMMA.16816.F32 R12, R8.reuse, R18, R12 ;  /* 0x00000012080c723c */ /* 0x044ff6000000180c */
[----:B------:R-:W-:Y:S11]  /*194d0*/  @!UPT UIADD3 URZ, URZ, URZ, URZ ;  /* 0x0000003f3f3ff290 */ /* 0x000ff6000fffe03f */
[----:B------:R-:W-:Y:S01]  /*194e0*/  @!UPT UIADD3 URZ, URZ, URZ, URZ ;  /* 0x0000003f3f3ff290 */ /* 0x000fe2000fffe03f */
[----:B------:R-:W-:Y:S01]  /*194f0*/  STL.64 [R1+0xd0], R12 ;  /* 0x0000d00c01007387 */ /* 0x000fe20000100a00 */
[----:B------:R0:W-:Y:S03]  /*19500*/  STL.64 [R1+0xd8], R14 ;  /* 0x0000d80e01007387 */ /* 0x0001e60000100a00 */
[----:B0-----:R-:W2:Y:S01]  /*19510*/  LDL.LU.64 R14, [R1+0xe68] ;  /* 0x000e6800010e7983 */ /* 0x001ea20000300a00 */
        /* <DEDUP_REMOVED lines=30> */
[----:B------:R-:W-:Y:S02]  /*19700*/  IMAD.MOV.U32 R17, RZ, RZ, R26 ;  /* 0x000000ffff117224 */ /* 0x000fe400078e001a */
[----:B------:R-:W-:Y:S01]  /*19710*/  IMAD.MOV.U32 R16, RZ, RZ, R27 ;  /* 0x000000ffff107224 */ /* 0x000fe200078e001b */
[C---:B--2---:R-:W-:Y:S11]  /*19720*/  HMMA.16816.F32 R12, R8.reuse, R26, R12 ;  /* 0x0000001a080c723c */ /* 0x044ff6000000180c */
[----:B------:R-:W-:Y:S11]  /*19730*/  @!UPT UIADD3 URZ, URZ, URZ, URZ ;  /* 0x0000003f3f3ff290 */ /* 0x000ff6000fffe03f */
[----:B------:R-:W-:Y:S01]  /*19740*/  @!UPT UIADD3 URZ, URZ, URZ, URZ ;  /* 0x0000003f3f3ff290 */ /* 0x000fe2000fffe03f */
[----:B------:R-:W-:Y:S01]  /*19750*/  STL.64 [R1+0x1a0], R12 ;  /* 0x0001a00c01007387 */ /* 0x000fe20000100a00 */
[----:B------:R0:W-:Y:S03]  /*19760*/  STL.64 [R1+0x1a8], R14 ;  /* 0x0001a80e01007387 */ /* 0x0001e60000100a00 */
[----:B0-----:R-:W2:Y:S01]  /*19770*/  LDL.LU.64 R14, [R1+0xe08] ;  /* 0x000e0800010e7983 */ /* 0x001ea20000300a00 */
[----:B------:R-:W2:Y:S02]  /*19780*/  LDL.LU.64 R12, [R1+0xe00] ;  /* 0x000e0000010c7983 */ /* 0x000ea40000300a00 */
[----:B------:R-:W3:Y:S02]  /*19790*/  LDL.LU.64 R26, [R1+0xdf8] ;  /* 0x000df800011a7983 */ /* 0x000ee40000300a00 */
[----:B------:R-:W3:Y:S02]  /*197a0*/  LDL.LU.64 R24, [R1+0xdf0] ;  /* 0x000df00001187983 */ /* 0x000ee40000300a00 */
[C---:B---3--:R-:W-:Y:S11]  /*197b0*/  HMMA.16816.F32 R24, R8.reuse, R22, R24 ;  /* 0x000000160818723c */ /* 0x048ff60000001818 */
[----:B------:R-:W-:Y:S11]  /*197c0*/  @!UPT UIADD3 URZ, URZ, URZ, URZ ;  /* 0x0000003f3f3ff290 */ /* 0x000ff6000fffe03f */
[----:B------:R-:W-:Y:S01]  /*197d0*/  @!UPT UIADD3 URZ, URZ, URZ, URZ ;  /* 0x0000003f3f3ff290 */ /* 0x000fe2000fffe03f */
[----:B------:R-:W-:Y:S01]  /*197e0*/  STL.64 [R1+0x190], R24 ;  /* 0x0001901801007387 */ /* 0x000fe20000100a00 */
[----:B------:R0:W-:Y:S03]  /*197f0*/  STL.64 [R1+0x198], R26 ;  /* 0x0001981a01007387 */ /* 0x0001e60000100a00 */
[----:B0-----:R-:W3:Y:S01]  /*19800*/  LDL.LU.64 R26, [R1+0xde8] ;  /* 0x000de800011a7983 */ /* 0x001ee20000300a00 */
[----:B------:R-:W3:Y:S02]  /*19810*/  LDL.LU.64 R24, [R1+0xde0] ;  /* 0x000de00001187983 */ /* 0x000ee40000300a00 */
[----:B------:R-:W-:Y:S02]  /*19820*/  STL.64 [R1+0xdb0], R22 ;  /* 0x000db01601007387 */ /* 0x000fe40000100a00 */
[----:B------:R-:W-:Y:S02]  /*19830*/  IMAD.MOV.U32 R3, RZ, RZ, R6 ;  /* 0x000000ffff037224 */ /* 0x000fe400078e0006 */
[----:B------:R-:W-:Y:S01]  /*19840*/  IMAD.MOV.U32 R2, RZ, RZ, R7 ;  /* 0x000000ffff027224 */ /* 0x000fe200078e0007 */
[----:B---3--:R-:W-:Y:S11]  /*19850*/  HMMA.16816.F32 R8, R8, R6, R24 ;  /* 0x000000060808723c */ /* 0x008ff60000001818 */
[----:B------:R-:W-:Y:S11]  /*19860*/  @!UPT UIADD3 URZ, URZ, URZ, URZ ;  /* 0x0000003f3f3ff290 */ /* 0x000ff6000fffe03f */
[----:B------:R-:W-:Y:S01]  /*19870*/  @!UPT UIADD3 URZ, URZ, URZ, URZ ;  /* 0x0000003f3f3ff290 */ /* 0x000fe2000fffe03f */
[----:B------:R-:W-:Y:S01]  /*19880*/  STL.64 [R1+0x90], R8 ;  /* 0x0000900801007387 */ /* 0x000fe20000100a00 */
[----:B------:R0:W-:Y:S02]  /*19890*/  STL.64 [R1+0x98], R10 ;  /* 0x0000980a01007387 */ /* 0x0001e40000100a00 */
[----:B------:R-:W3:Y:S02]  /*198a0*/  LDL.LU.64 R6, [R1+0xdd8] ;  /* 0x000dd80001067983 */ /* 0x000ee40000300a00 */
[----:B------:R-:W3:Y:S01]  /*198b0*/  LDL.LU.64 R4, [R1+0xdd0] ;  /* 0x000dd00001047983 */ /* 0x000ee20000300a00 */
[----:B------:R-:W3:Y:S01]  /*198c0*/  LDL.LU R24, [R1+0x10] ;  /* 0x0000100001187983 */ /* 0x000ee20000300800 */
[----:B------:R-:W3:Y:S02]  /*198d0*/  LDL.LU R25, [R1+0x14] ;  /* 0x0000140001197983 */ /* 0x000ee40000300800 */
[----:B------:R-:W3:Y:S02]  /*198e0*/  LDL.LU R26, [R1+0x18] ;  /* 0x00001800011a7983 */ /* 0x000ee40000300800 */
[----:B------:R-:W3:Y:S02]  /*198f0*/  LDL.LU R27, [R1+0x1c] ;  /* 0x00001c00011b7983 */ /* 0x000ee40000300800 */
[----:B0-----:R-:W-:-:S02]  /*19900*/  IMAD.MOV.U32 R10, RZ, RZ, R17 ;  /* 0x000000ffff0a7224 */ /* 0x001fc400078e0011 */
[----:B------:R-:W-:Y:S01]  /*19910*/  IMAD.MOV.U32 R11, RZ, RZ, R16 ;  /* 0x000000ffff0b7224 */ /* 0x000fe200078e0010 */
[C---:B---3--:R-:W-:Y:S07]  /*19920*/  HMMA.16816.F32 R24, R4.reuse, R18, R24 ;  /* 0x000000120418723c */ /* 0x048fee0000001818 */
[----:B------:R-:W-:Y:S02]  /*19930*/  IMAD.MOV.U32 R19, RZ, RZ, R18 ;  /* 0x000000ffff137224 */ /* 0x000fe400078e0012 */
[----:B------:R-:W3:Y:S11]  /*19940*/  LDL.LU R18, [R1+0xdc8] ;  /* 0x000dc80001127983 */ /* 0x000ef60000300800 */
[----:B------:R-:W-:Y:S03]  /*19950*/  @!UPT UIADD3 URZ, URZ, URZ, URZ ;  /* 0x0000003f3f3ff290 */ /* 0x000fe6000fffe03f */
[----:B------:R-:W-:Y:S01]  /*19960*/  STL.64 [R1+0x180], R24 ;  /* 0x0001801801007387 */ /* 0x000fe20000100a00 */
[----:B------:R2:W-:Y:S02]  /*19970*/  STL.64 [R1+0x188], R26 ;  /* 0x0001881a01007387 */ /* 0x0005e40000100a00 */
[----:B------:R-:W3:Y:S01]  /*19980*/  LDL.LU.64 R16, [R1+0xdc0] ;  /* 0x000dc00001107983 */ /* 0x000ee20000300a00 */
[----:B--2---:R-:W-:Y:S07]  /*19990*/  HMMA.16816.F32 R24, R4, R10, R12 ;  /* 0x0000000a0418723c */ /* 0x004fee000000180c */
[----:B------:R-:W-:-:S02]  /*199a0*/  IMAD.MOV.U32 R12, RZ, RZ, R0 ;  /* 0x000000ffff0c7224 */ /* 0x000fc400078e0000 */
[----:B------:R-:W2:Y:S11]  /*199b0*/  LDL.LU R0, [R1+0xdb8] ;  /* 0x000db80001007983 */ /* 0x000eb60000300800 */
[----:B------:R-:W-:Y:S03]  /*199c0*/  @!UPT UIADD3 URZ, URZ, URZ, URZ ;  /* 0x0000003f3f3ff290 */ /* 0x000fe6000fffe03f */
[----:B------:R-:W-:Y:S01]  /*199d0*/  STL.64 [R1+0x170], R24 ;  /* 0x0001701801007387 */ /* 0x000fe20000100a00 */
[----:B------:R-:W-:Y:S02]  /*199e0*/  STL.64 [R1+0x178], R26 ;  /* 0x0001781a01007387 */ /* 0x000fe40000100a00 */
[----:B----4-:R-:W0:Y:S04]  /*199f0*/  LDSM.16.MT88.4 R24, [R21+0x6000] ;  /* 0x006000001518783b */ /* 0x010e280000004200 */
[----:B------:R-:W4:Y:S01]  /*19a00*/  LDL.LU R13, [R1+0xe4] ;  /* 0x0000e400010d7983 */ /* 0x000f220000300800 */
[----:B------:R-:W4:Y:S01]  /*19a10*/  LDL.LU R14, [R1+0xe8] ;  /* 0x0000e800010e7983 */ /* 0x000f220000300800 */
[----:B------:R-:W4:Y:S03]  /*19a20*/  LDL.LU R15, [R1+0xec] ;  /* 0x0000ec00010f7983 */ /* 0x000f260000300800 */
[----:B0-----:R-:W-:Y:S01]  /*19a30*/  STL.64 [R1+0xd58], R26 ;  /* 0x000d581a01007387 */ /* 0x001fe20000100a00 */
[----:B------:R-:W-:Y:S03]  /*19a40*/  STL.64 [R1+0xd50], R24 ;  /* 0x000d501801007387 */ /* 0x000fe60000100a00 */
[----:B--2---:R-:W0:Y:S04]  /*19a50*/  LDSM.16.M88.4 R20, [R0+0x8080] ;  /* 0x008080000014783b */ /* 0x004e280000000200 */
[----:B0-----:R-:W-:Y:S01]  /*19a60*/  STL.64 [R1+0x40], R20 ;  /* 0x0000401401007387 */ /* 0x001fe20000100a00 */
[----:B------:R-:W-:Y:S02]  /*19a70*/  STL.64 [R1+0x48], R22 ;  /* 0x0000481601007387 */ /* 0x000fe40000100a00 */
[----:B------:R-:W0:Y:S02]  /*19a80*/  LDSM.16.M88.4 R20, [R0+0x9080] ;  /* 0x009080000014783b */ /* 0x000e240000000200 */
[----:B0-----:R-:W-:Y:S02]  /*19a90*/  STL.64 [R1+0x30], R20 ;  /* 0x0000301401007387 */ /* 0x001fe40000100a00 */
[----:B------:R0:W-:Y:S02]  /*19aa0*/  STL.64 [R1+0x38], R22 ;  /* 0x0000381601007387 */ /* 0x0001e40000100a00 */
[----:B0-----:R-:W4:Y:S02]  /*19ab0*/  LDL.LU.64 R22, [R1+0xdb0] ;  /* 0x000db00001167983 */ /* 0x001f240000300a00 */
[----:B----4-:R-:W-:Y:S01]  /*19ac0*/  HMMA.16816.F32 R12, R4, R22, R12 ;  /* 0x00000016040c723c */ /* 0x010fe2000000180c */
[----:B------:R-:W-:-:S02]  /*19ad0*/  IMAD.MOV.U32 R25, RZ, RZ, R22 ;  /* 0x000000ffff197224 */ /* 0x000fc400078e0016 */
[----:B------:R-:W-:Y:S11]  /*19ae0*/  IMAD.MOV.U32 R24, RZ, RZ, R23 ;  /* 0x000000ffff187224 */ /* 0x000ff600078e0017 */
[----:B------:R-:W-:Y:S09]  /*19af0*/  @!UPT UIADD3 URZ, URZ, URZ, URZ ;  /* 0x0000003f3f3ff290 */ /* 0x000ff2000fffe03f */
[----:B------:R-:W-:Y:S01]  /*19b00*/  STL.64 [R1+0x160], R12 ;  /* 0x0001600c01007387 */ /* 0x000fe20000100a00 */
[----:B------:R-:W-:Y:S02]  /*19b10*/  STL.64 [R1+0x168], R14 ;  /* 0x0001680e01007387 */ /* 0x000fe40000100a00 */
[----:B------:R-:W2:Y:S02]  /*19b20*/  LDL.LU.64 R22, [R1+0xda8] ;  /* 0x000da80001167983 */ /* 0x000ea40000300a00 */
[----:B------:R-:W2:Y:S01]  /*19b30*/  LDL.LU.64 R20, [R1+0xda0] ;  /* 0x000da00001147983 */ /* 0x000ea20000300a00 */
[----:B------:R-:W0:Y:S01]  /*19b40*/  LDSM.16.M88.4 R12, [R0+0xa080] ;  /* 0x00a08000000c783b */ /* 0x000e220000000200 */
[----:B------:R-:W-:Y:S02]  /*19b50*/  IMAD.MOV.U32 R26, RZ, RZ, R3 ;  /* 0x000000ffff1a7224 */ /* 0x000fe400078e0003 */
[----:B------:R-:W-:Y:S02]  /*19b60*/  IMAD.MOV.U32 R27, RZ, RZ, R2 ;  /* 0x000000ffff1b7224 */ /* 0x000fe400078e0002 */
[----:B0-----:R-:W-:-:S02]  /*19b70*/  IMAD.MOV.U32 R9, RZ, RZ, R12 ;  /* 0x000000ffff097224 */ /* 0x001fc400078e000c */
[----:B------:R-:W-:Y:S01]  /*19b80*/  IMAD.MOV.U32 R8, RZ, RZ, R13 ;  /* 0x000000ffff087224 */ /* 0x000fe200078e000d */
[----:B------:R-:W-:Y:S01]  /*19b90*/  STL.64 [R1+0x20], R12 ;  /* 0x0000200c01007387 */ /* 0x000fe20000100a00 */
[----:B------:R-:W-:Y:S02]  /*19ba0*/  IMAD.MOV.U32 R2, RZ, RZ, R15 ;  /* 0x000000ffff027224 */ /* 0x000fe400078e000f */
[----:B------:R-:W-:Y:S02]  /*19bb0*/  IMAD.MOV.U32 R3, RZ, RZ, R14 ;  /* 0x000000ffff037224 */ /* 0x000fe400078e000e */
[----:B------:R-:W-:Y:S01]  /*19bc0*/  STL.64 [R1+0xd90], R10 ;  /* 0x000d900a01007387 */ /* 0x000fe20000100a00 */
[----:B------:R0:W-:Y:S04]  /*19bd0*/  STL.64 [R1+0xd88], R8 ;  /* 0x000d880801007387 */ /* 0x0001e80000100a00 */
[----:B------:R-:W1:Y:S04]  /*19be0*/  LDSM.16.M88.4 R12, [R0+0xb080] ;  /* 0x00b08000000c783b */ /* 0x000e680000000200 */
[----:B0-----:R-:W3:Y:S01]  /*19bf0*/  LDL.LU R8, [R1+0xf0] ;  /* 0x0000f00001087983 */ /* 0x001ee20000300800 */
[----:B------:R-:W3:Y:S02]  /*19c00*/  LDL.LU R9, [R1+0xf4] ;  /* 0x0000f40001097983 */ /* 0x000ee40000300800 */
[----:B------:R-:W-:-:S02]  /*19c10*/  IMAD.MOV.U32 R10, RZ, RZ, R29 ;  /* 0x000000ffff0a7224 */ /* 0x000fc400078e001d */
[----:B------:R-:W-:Y:S01]  /*19c20*/  STL [R1+0xc6c], R2 ;  /* 0x000c6c0201007387 */ /* 0x000fe20000100800 */
[----:B------:R-:W-:Y:S01]  /*19c30*/  STL [R1+0xc68], R3 ;  /* 0x000c680301007387 */ /* 0x000fe20000100800 */
[----:B------:R-:W-:Y:S01]  /*19c40*/  IMAD.MOV.U32 R11, RZ, RZ, R28 ;  /* 0x000000ffff0b7224 */ /* 0x000fe200078e001c */
[----:B--2---:R-:W-:Y:S11]  /*19c50*/  HMMA.16816.F32 R4, R4, R26, R20 ;  /* 0x0000001a0404723c */ /* 0x004ff60000001814 */
[----:B------:R-:W-:Y:S11]  /*19c60*/  @!UPT UIADD3 URZ, URZ, URZ, URZ ;  /* 0x0000003f3f3ff290 */ /* 0x000ff6000fffe03f */
[----:B------:R-:W-:Y:S01]  /*19c70*/  @!UPT UIADD3 URZ, URZ, URZ, URZ ;  /* 0x0000003f3f3ff290 */ /* 0x000fe2000fffe03f */
[----:B------:R-:W-:Y:S01]  /*19c80*/  STL.64 [R1+0x150], R4 ;  /* 0x0001500401007387 */ /* 0x000fe20000100a00 */
[----:B------:R-:W-:Y:S02]  /*19c90*/  IMAD.MOV.U32 R29, RZ, RZ, R6 ;  /* 0x000000ffff1d7224 */ /* 0x000fe400078e0006 */
[----:B------:R-:W-:Y:S02]  /*19ca0*/  IMAD.MOV.U32 R6, RZ, RZ, R19 ;  /* 0x000000ffff067224 */ /* 0x000fe400078e0013 */
[----:B------:R-:W-:Y:S01]  /*19cb0*/  IMAD.MOV.U32 R28, RZ, RZ, R7 ;  /* 0x000000ffff1c7224 */ /* 0x000fe200078e0007 */
[----:B------:R-:W3:Y:S01]  /*19cc0*/  LDL.LU R19, [R1+0xd98] ;  /* 0x000d980001137983 */ /* 0x000ee20000300800 */
[----:B------:R-:W3:Y:S02]  /*19cd0*/  LDL.LU R7, [R1+0x5c] ;  /* 0x00005c0001077983 */ /* 0x000ee40000300800 */
[----:B------:R-:W-:Y:S02]  /*19ce0*/  STL.64 [R1+0xd68], R26 ;  /* 0x000d681a01007387 */ /* 0x000fe40000100a00 */
[----:B------:R-:W2:Y:S01]  /*19cf0*/  LDL R23, [R1+0x1f0] ;  /* 0x0001f00001177983 */ /* 0x000ea20000100800 */
[----:B------:R-:W-:Y:S01]  /*19d00*/  STL [R1+0xd24], R28 ;  /* 0x000d241c01007387 */ /* 0x000fe20000100800 */
[----:B------:R-:W-:Y:S02]  /*19d10*/  STL [R1+0xd20], R29 ;  /* 0x000d201d01007387 */ /* 0x000fe40000100800 */
[----:B-1----:R0:W-:Y:S02]  /*19d20*/  STL [R1+0xc34], R14 ;  /* 0x000c340e01007387 */ /* 0x0021e40000100800 */
[----:B0-----:R-:W4:Y:S01]  /*19d30*/  LDL R14, [R1+0x954] ;  /* 0x00095400010e7983 */ /* 0x001f220000100800 */
[----:B------:R-:W-:Y:S02]  /*19d40*/  STL [R1+0xc30], R15 ;  /* 0x000c300f01007387 */ /* 0x000fe40000100800 */
[----:B------:R-:W-:-:S02]  /*19d50*/  IMAD.MOV.U32 R26, RZ, RZ, R25 ;  /* 0x000000ffff1a7224 */ /* 0x000fc400078e0019 */
[----:B------:R-:W-:Y:S01]  /*19d60*/  IMAD.MOV.U32 R27, RZ, RZ, R24 ;  /* 0x000000ffff1b7224 */ /* 0x000fe200078e0018 */
[----:B---3--:R-:W-:Y:S01]  /*19d70*/  HMMA.16816.F32 R4, R16, R6, R8 ;  /* 0x000000061004723c */ /* 0x008fe20000001808 */
[----:B------:R-:W3:Y:S01]  /*19d80*/  LDL.LU.64 R10, [R1+0xd90] ;  /* 0x000d9000010a7983 */ /* 0x000ee20000300a00 */
[----:B------:R-:W3:Y:S11]  /*19d90*/  LDL.LU.64 R8, [R1+0xd88] ;  /* 0x000d880001087983 */ /* 0x000ef60000300a00 */
[----:B------:R-:W-:Y:S10]  /*19da0*/  @!UPT UIADD3 URZ, URZ, URZ, URZ ;  /* 0x0000003f3f3ff290 */ /* 0x000ff4000fffe03f */
[----:B------:R-:W-:Y:S01]  /*19db0*/  STL.64 [R1+0x50], R4 ;  /* 0x0000500401007387 */ /* 0x000fe20000100a00 */
[----:B------:R-:W-:Y:S02]  /*19dc0*/  STL [R1+0x58], R6 ;  /* 0x0000580601007387 */ /* 0x000fe40000100800 */
[----:B------:R-:W-:Y:S02]  /*19dd0*/  IMAD.MOV.U32 R0, RZ, RZ, R7 ;  /* 0x000000ffff007224 */ /* 0x000fe400078e0007 */
[----:B--2---:R-:W0:Y:S04]  /*19de0*/  LDSM.16.MT88.4 R4, [R23+0x6080] ;  /* 0x006080001704783b */ /* 0x004e280000004200 */
[----:B------:R-:W-:Y:S04]  /*19df0*/  STL [R1+0xc80], R0 ;  /* 0x000c800001007387 */ /* 0x000fe80000100800 */
[----:B0-----:R-:W-:Y:S01]  /*19e00*/  STL [R1+0x10], R4 ;  /* 0x0000100401007387 */ /* 0x001fe20000100800 */
[----:B------:R0:W-:Y:S02]  /*19e10*/  STL.64 [R1+0xd80], R26 ;  /* 0x000d801a01007387 */ /* 0x0001e40000100a00 */
[----:B------:R-:W2:Y:S02]  /*19e20*/  LDL.LU R24, [R1+0x110] ;  /* 0x0001100001187983 */ /* 0x000ea40000300800 */
[----:B------:R-:W2:Y:S01]  /*19e30*/  LDL.LU R25, [R1+0x114] ;  /* 0x0001140001197983 */ /* 0x000ea20000300800 */
[----:B0-----:R-:W2:Y:S01]  /*19e40*/  LDL.LU R26, [R1+0x118] ;  /* 0x00011800011a7983 */ /* 0x001ea20000300800 */
[----:B------:R-:W2:Y:S02]  /*19e50*/  LDL.LU R27, [R1+0x11c] ;  /* 0x00011c00011b7983 */ /* 0x000ea40000300800 */
[----:B------:R0:W-:Y:S02]  /*19e60*/  STL [R1+0xd60], R23 ;  /* 0x000d601701007387 */ /* 0x0001e40000100800 */
[----:B------:R-:W2:Y:S01]  /*19e70*/  LDL.LU R20, [R1+0x100] ;  /* 0x0001000001147983 */ /* 0x000ea20000300800 */
[----:B------:R-:W2:Y:S01]  /*19e80*/  LDL.LU R21, [R1+0x104] ;  /* 0x0001040001157983 */ /* 0x000ea20000300800 */
[----:B------:R-:W2:Y:S03]  /*19e90*/  LDL.LU R22, [R1+0x108] ;  /* 0x0001080001167983 */ /* 0x000ea60000300800 */
[----:B0-----:R-:W2:Y:S01]  /*19ea0*/  LDL.LU R23, [R1+0x10c] ;  /* 0x00010c0001177983 */ /* 0x001ea20000300800 */
[----:B------:R-:W-:-:S02]  /*19eb0*/  IMAD.MOV.U32 R28, RZ, RZ, R5 ;  /* 0x000000ffff1c7224 */ /* 0x000fc400078e0005 */
[----:B------:R-:W-:Y:S02]  /*19ec0*/  IMAD.MOV.U32 R29, RZ, RZ, R6 ;  /* 0x000000ffff1d7224 */ /* 0x000fe400078e0006 */
[----:B------:R-:W-:Y:S02]  /*19ed0*/  IMAD.MOV.U32 R15, RZ, RZ, R7 ;  /* 0x000000ffff0f7224 */ /* 0x000fe400078e0007 */
[----:B----4-:R-:W0:Y:S04]  /*19ee0*/  LDSM.16.MT88.4 R4, [R14+0x6000] ;  /* 0x006000000e04783b */ /* 0x010e280000004200 */
[----:B--2---:R-:W-:Y:S01]  /*19ef0*/  STL.64 [R1+0xd78], R22 ;  /* 0x000d781601007387 */ /* 0x004fe20000100a00 */
[----:B------:R1:W-:Y:S03]  /*19f00*/  STL.64 [R1+0xd70], R20 ;  /* 0x000d701401007387 */ /* 0x0003e60000100a00 */
[----:B-1----:R-:W2:Y:S01]  /*19f10*/  LDL.LU R20, [R1+0x120] ;  /* 0x0001200001147983 */ /* 0x002ea20000300800 */
[----:B------:R-:W2:Y:S02]  /*19f20*/  LDL.LU R21, [R1+0x124] ;  /* 0x0001240001157983 */ /* 0x000ea40000300800 */
[----:B------:R-:W2:Y:S02]  /*19f30*/  LDL.LU R22, [R1+0x128] ;  /* 0x0001280001167983 */ /* 0x000ea40000300800 */
[----:B------:R-:W2:Y:S01]  /*19f40*/  LDL.LU R23, [R1+0x12c] ;  /* 0x00012c0001177983 */ /* 0x000ea20000300800 */
[----:B0-----:R-:W-:Y:S01]  /*19f50*/  STL.64 [R1+0xcd0], R6 ;  /* 0x000cd00601007387 */ /* 0x001fe20000100a00 */
[----:B------:R3:W-:Y:S02]  /*19f60*/  STL.64 [R1+0xcc8], R4 ;  /* 0x000cc80401007387 */ /* 0x0007e40000100a00 */
[----:B---3--:R-:W-:-:S02]  /*19f70*/  IMAD.MOV.U32 R4, RZ, RZ, R9 ;  /* 0x000000ffff047224 */ /* 0x008fc400078e0009 */
[----:B------:R-:W-:-:S05]  /*19f80*/  IMAD.MOV.U32 R5, RZ, RZ, R8 ;  /* 0x000000ffff057224 */ /* 0x000fca00078e0008 */
[----:B------:R0:W-:Y:S04]  /*19f90*/  STL.64 [R1+0xd28], R4 ;  /* 0x000d280401007387 */ /* 0x0001e80000100a00 */
[----:B0-----:R-:W3:Y:S01]  /*19fa0*/  LDL.LU R4, [R1+0xa0] ;  /* 0x0000a00001047983 */ /* 0x001ee20000300800 */
[----:B------:R-:W3:Y:S02]  /*19fb0*/  LDL.LU R5, [R1+0xa4] ;  /* 0x0000a40001057983 */ /* 0x000ee40000300800 */
[----:B------:R-:W4:Y:S02]  /*19fc0*/  LDL.LU R6, [R1+0xa8] ;  /* 0x0000a80001067983 */ /* 0x000f240000300800 */
[----:B------:R-:W4:Y:S01]  /*19fd0*/  LDL.LU R7, [R1+0xac] ;  /* 0x0000ac0001077983 */ /* 0x000f220000300800 */
[C---:B------:R-:W-:Y:S01]  /*19fe0*/  HMMA.16816.F32 R8, R16.reuse, R10, R24 ;  /* 0x0000000a1008723c */ /* 0x040fe20000001818 */
[----:B----4-:R-:W-:Y:S01]  /*19ff0*/  STL.64 [R1+0xd38], R6 ;  /* 0x000d380601007387 */ /* 0x010fe20000100a00 */
[----:B---3--:R0:W-:Y:S03]  /*1a000*/  STL.64 [R1+0xd30], R4 ;  /* 0x000d300401007387 */ /* 0x0081e60000100a00 */
[----:B0-----:R-:W3:Y:S01]  /*1a010*/  LDL.LU R4, [R1+0xd0] ;  /* 0x0000d00001047983 */ /* 0x001ee20000300800 */
[----:B------:R-:W3:Y:S02]  /*1a020*/  LDL.LU R5, [R1+0xd4] ;  /* 0x0000d40001057983 */ /* 0x000ee40000300800 */
[----:B------:R-:W3:Y:S02]  /*1a030*/  LDL.LU R6, [R1+0xd8] ;  /* 0x0000d80001067983 */ /* 0x000ee40000300800 */
[----:B------:R-:W3:Y:S01]  /*1a040*/  LDL.LU R7, [R1+0xdc] ;  /* 0x0000dc0001077983 */ /* 0x000ee20000300800 */
[----:B------:R-:W2:Y:S11]  /*1a050*/  LDL.LU.64 R26, [R1+0xd80] ;  /* 0x000d8000011a7983 */ /* 0x000eb60000300a00 */
[----:B------:R-:W-:Y:S01]  /*1a060*/  @!UPT UIADD3 URZ, URZ, URZ, URZ ;  /* 0x0000003f3f3ff290 */ /* 0x000fe2000fffe03f */
[----:B------:R-:W-:Y:S02]  /*1a070*/  STL.64 [R1+0x140], R8 ;  /* 0x0001400801007387 */ /* 0x000fe40000100a00 */
[----:B------:R-:W-:Y:S02]  /*1a080*/  STL [R1+0x14c], R11 ;  /* 0x00014c0b01007387 */ /* 0x000fe40000100800 */
[----:B------:R-:W-:Y:S02]  /*1a090*/  IMAD.MOV.U32 R0, RZ, RZ, R10 ;  /* 0x000000ffff007224 */ /* 0x000fe400078e000a */
[----:B------:R-:W0:Y:S04]  /*1a0a0*/  LDSM.16.MT88.4 R8, [R14+0x6080] ;  /* 0x006080000e08783b */ /* 0x000e280000004200 */
[----:B------:R-:W-:Y:S01]  /*1a0b0*/  STL.64 [R1+0xd48], R14 ;  /* 0x000d480e01007387 */ /* 0x000fe20000100a00 */
[----:B------:R1:W-:Y:S03]  /*1a0c0*/  STL.64 [R1+0xd40], R12 ;  /* 0x000d400c01007387 */ /* 0x0003e60000100a00 */
[----:B-1----:R-:W4:Y:S04]  /*1a0d0*/  LDL.LU.64 R12, [R1+0x40] ;  /* 0x00004000010c7983 */ /* 0x002f280000300a00 */
[----:B0-----:R-:W-:Y:S01]  /*1a0e0*/  STL.64 [R1+0xc90], R10 ;  /* 0x000c900a01007387 */ /* 0x001fe20000100a00 */
[----:B------:R0:W-:Y:S03]  /*1a0f0*/  STL.64 [R1+0xc88], R8 ;  /* 0x000c880801007387 */ /* 0x0001e60000100a00 */
[----:B0-----:R-:W3:Y:S01]  /*1a100*/  LDL.LU R8, [R1+0xb0] ;  /* 0x0000b00001087983 */ /* 0x001ee20000300800 */
[----:B------:R-:W3:Y:S02]  /*1a110*/  LDL.LU R9, [R1+0xb4] ;  /* 0x0000b40001097983 */ /* 0x000ee40000300800 */
[----:B------:R-:W3:Y:S02]  /*1a120*/  LDL.LU R10, [R1+0xb8] ;  /* 0x0000b800010a7983 */ /* 0x000ee40000300800 */
[----:B------:R-:W3:Y:S01]  /*1a130*/  LDL.LU R11, [R1+0xbc] ;  /* 0x0000bc00010b7983 */ /* 0x000ee20000300800 */
[C---:B--2---:R-:W-:Y:S01]  /*1a140*/  HMMA.16816.F32 R24, R16.reuse, R26, R20 ;  /* 0x0000001a1018723c */ /* 0x044fe20000001814 */
[----:B------:R-:W2:Y:S01]  /*1a150*/  LDL.LU.64 R22, [R1+0xd78] ;  /* 0x000d780001167983 */ /* 0x000ea20000300a00 */
[----:B------:R-:W2:Y:S11]  /*1a160*/  LDL.LU.64 R20, [R1+0xd70] ;  /* 0x000d700001147983 */ /* 0x000eb60000300a00 */
[----:B------:R-:W-:Y:S10]  /*1a170*/  @!UPT UIADD3 URZ, URZ, URZ, URZ ;  /* 0x0000003f3f3ff290 */ /* 0x000ff4000fffe03f */
[----:B------:R-:W-:Y:S01]  /*1a180*/  STL.64 [R1+0x130], R24 ;  /* 0x0001301801007387 */ /* 0x000fe20000100a00 */
[----:B------:R0:W-:Y:S03]  /*1a190*/  STL.64 [R1+0x138], R26 ;  /* 0x0001381a01007387 */ /* 0x0001e60000100a00 */
[----:B0-----:R-:W2:Y:S02]  /*1a1a0*/  LDL.LU.64 R26, [R1+0xd68] ;  /* 0x000d6800011a7983 */ /* 0x001ea40000300a00 */
[----:B--2---:R-:W-:Y:S02]  /*1a1b0*/  HMMA.16816.F32 R16, R16, R26, R20 ;  /* 0x0000001a1010723c */ /* 0x004fe40000001814 */
[----:B------:R-:W2:Y:S01]  /*1a1c0*/  LDL.LU R23, [R1+0xd60] ;  /* 0x000d600001177983 */ /* 0x000ea20000300800 */
[----:B------:R-:W3:Y:S02]  /*1a1d0*/  LDL.LU.64 R26, [R1+0xd58] ;  /* 0x000d5800011a7983 */ /* 0x000ee40000300a00 */
[----:B------:R-:W3:Y:S02]  /*1a1e0*/  LDL.LU.64 R24, [R1+0xd50] ;  /* 0x000d500001187983 */ /* 0x000ee40000300a00 */
[----:B----4-:R-:W-:-:S02]  /*1a1f0*/  IMAD.MOV.U32 R21, RZ, RZ, R12 ;  /* 0x000000ffff157224 */ /* 0x010fc400078e000c */
[----:B------:R-:W-:Y:S11]  /*1a200*/  IMAD.MOV.U32 R20, RZ, RZ, R13 ;  /* 0x000000ffff147224 */ /* 0x000ff600078e000d */
[----:B------:R-:W-:Y:S03]  /*1a210*/  @!UPT UIADD3 URZ, URZ, URZ, URZ ;  /* 0x0000003f3f3ff290 */ /* 0x000fe6000fffe03f */
[----:B------:R0:W-:Y:S01]  /*1a220*/  STL.64 [R1+0xf0], R16 ;  /* 0x0000f01001007387 */ /* 0x0001e20000100a00 */
[----:B------:R-:W-:Y:S03]  /*1a230*/  STL.64 [R1+0xf8], R18 ;  /* 0x0000f81201007387 */ /* 0x000fe60000100a00 */
[----:B0-----:R-:W4:Y:S04]  /*1a240*/  LDL R16, [R1+0x30] ;  /* 0x0000300001107983 */ /* 0x001f280000100800 */
[----:B------:R-:W4:Y:S01]  /*1a250*/  LDL R17, [R1+0x34] ;  /* 0x0000340001117983 */ /* 0x000f220000100800 */
[----:B------:R-:W2:Y:S01]  /*1a260*/  LDL.LU.64 R14, [R1+0xd48] ;  /* 0x000d4800010e7983 */ /* 0x000ea20000300a00 */
[C---:B---3--:R-:W-:Y:S02]  /*1a270*/  HMMA.16816.F32 R4, R24.reuse, R12, R4 ;  /* 0x0000000c1804723c */ /* 0x048fe40000001804 */
[----:B------:R-:W3:Y:S11]  /*1a280*/  LDL.LU.64 R12, [R1+0xd40] ;  /* 0x000d4000010c7983 */ /* 0x000ef60000300a00 */
[----:B------:R-:W-:Y:S10]  /*1a290*/  @!UPT UIADD3 URZ, URZ, URZ, URZ ;  /* 0x0000003f3f3ff290 */ /* 0x000ff4000fffe03f */
[----:B------:R0:W-:Y:S01]  /*1a2a0*/  STL.64 [R1+0x120], R4 ;  /* 0x0001200401007387 */ /* 0x0001e20000100a00 */
[----:B------:R-:W-:Y:S02]  /*1a2b0*/  IMAD.MOV.U32 R2, RZ, RZ, R6 ;  /* 0x000000ffff027224 */ /* 0x000fe400078e0006 */
[----:B------:R-:W-:Y:S02]  /*1a2c0*/  IMAD.MOV.U32 R3, RZ, RZ, R7 ;  /* 0x000000ffff037224 */ /* 0x000fe400078e0007 */
[----:B------:R-:W4:Y:S04]  /*1a2d0*/  LDL.LU.64 R6, [R1+0xd38] ;  /* 0x000d380001067983 */ /* 0x000f280000300a00 */
[----:B0-----:R-:W4:Y:S01]  /*1a2e0*/  LDL.LU.64 R4, [R1+0xd30] ;  /* 0x000d300001047983 */ /* 0x001f220000300a00 */
[----:B------:R-:W-:Y:S02]  /*1a2f0*/  STL [R1+0xc74], R3 ;  /* 0x000c740301007387 */ /* 0x000fe40000100800 */
[----:B------:R-:W-:Y:S01]  /*1a300*/  STL [R1+0xc70], R2 ;  /* 0x000c700201007387 */ /* 0x000fe20000100800 */
[C---:B----4-:R-:W-:Y:S01]  /*1a310*/  HMMA.16816.F32 R16, R24.reuse, R16, R4 ;  /* 0x000000101810723c */ /* 0x050fe20000001804 */
[----:B------:R-:W4:Y:S11]  /*1a320*/  LDL.LU.64 R4, [R1+0xd28] ;  /* 0x000d280001047983 */ /* 0x000f360000300a00 */
[----:B------:R-:W-:Y:S11]  /*1a330*/  @!UPT UIADD3 URZ, URZ, URZ, URZ ;  /* 0x0000003f3f3ff290 */ /* 0x000ff6000fffe03f */
[----:B------:R-:W-:Y:S01]  /*1a340*/  STL.64 [R1+0x110], R16 ;  /* 0x0001101001007387 */ /* 0x000fe20000100a00 */
[----:B------:R-:W-:Y:S02]  /*1a350*/  STL.64 [R1+0x118], R18 ;  /* 0x0001181201007387 */ /* 0x000fe40000100a00 */
[----:B--2---:R-:W0:Y:S02]  /*1a360*/  LDSM.16.MT88.4 R16, [R23+0x7000] ;  /* 0x007000001710783b */ /* 0x004e240000004200 */
[----:B0-----:R-:W-:Y:S02]  /*1a370*/  STL.64 [R1], R16 ;  /* 0x0000001001007387 */ /* 0x001fe40000100a00 */
[----:B------:R-:W-:Y:S02]  /*1a380*/  STL.64 [R1+0x8], R18 ;  /* 0x0000081201007387 */ /* 0x000fe40000100a00 */
[----:B------:R-:W0:Y:S01]  /*1a390*/  LDSM.16.MT88.4 R16, [R23+0x7080] ;  /* 0x007080001710783b */ /* 0x000e220000004200 */
[----:B----4-:R-:W-:Y:S11]  /*1a3a0*/  HMMA.16816.F32 R4, R24, R4, R8 ;  /* 0x000000041804723c */ /* 0x010ff60000001808 */
[----:B------:R-:W-:Y:S11]  /*1a3b0*/  @!UPT UIADD3 URZ, URZ, URZ, URZ ;  /* 0x0000003f3f3ff290 */ /* 0x000ff6000fffe03f */
[----:B------:R-:W-:Y:S01]  /*1a3c0*/  @!UPT UIADD3 URZ, URZ, URZ, URZ ;  /* 0x0000003f3f3ff290 */ /* 0x000fe2000fffe03f */
[----:B------:R-:W-:Y:S01]  /*1a3d0*/  STL.64 [R1+0x100], R4 ;  /* 0x0001000401007387 */ /* 0x000fe20000100a00 */
[----:B------:R-:W2:Y:S02]  /*1a3e0*/  LDL.LU R8, [R1+0x160] ;  /* 0x0001600001087983 */ /* 0x000ea40000300800 */
[----:B------:R-:W2:Y:S02]  /*1a3f0*/  LDL.LU R9, [R1+0x164] ;  /* 0x0001640001097983 */ /* 0x000ea40000300800 */
[----:B------:R-:W4:Y:S01]  /*1a400*/  LDL.LU R10, [R1+0x168] ;  /* 0x00016800010a7983 */ /* 0x000f220000300800 */
[----:B------:R-:W4:Y:S04]  /*1a410*/  LDL.LU R11, [R1+0x16c] ;  /* 0x00016c00010b7983 */ /* 0x000f280000300800 */
[----:B----4-:R-:W-:Y:S01]  /*1a420*/  STL.64 [R1+0xcb0], R10 ;  /* 0x000cb00a01007387 */ /* 0x010fe20000100a00 */
[----:B--2---:R1:W-:Y:S03]  /*1a430*/  STL.64 [R1+0xca8], R8 ;  /* 0x000ca80801007387 */ /* 0x0043e60000100a00 */
        /* <DEDUP_REMOVED lines=18> */
[----:B-1----:R-:W2:Y:S01]  /*1a560*/  LDL.LU.64 R8, [R1+0x30] ;  /* 0x0000300001087983 */ /* 0x002ea20000300a00 */
[----:B------:R-:W-:-:S02]  /*1a570*/  IMAD.MOV.U32 R3, RZ, RZ, R6 ;  /* 0x000000ffff037224 */ /* 0x000fc400078e0006 */
[----:B------:R-:W-:Y:S01]  /*1a580*/  IMAD.MOV.U32 R2, RZ, RZ, R7 ;  /* 0x000000ffff027224 */ /* 0x000fe200078e0007 */
[----:B--2---:R1:W-:Y:S01]  /*1a590*/  STL.64 [R1+0xd08], R8 ;  /* 0x000d080801007387 */ /* 0x0043e20000100a00 */
[----:B------:R-:W2:Y:S02]  /*1a5a0*/  LDL.LU R4, [R1+0x90] ;  /* 0x0000900001047983 */ /* 0x000ea40000300800 */
[----:B------:R-:W2:Y:S02]  /*1a5b0*/  LDL.LU R5, [R1+0x94] ;  /* 0x0000940001057983 */ /* 0x000ea40000300800 */
[----:B------:R-:W4:Y:S01]  /*1a5c0*/  LDL.LU R6, [R1+0x98] ;  /* 0x0000980001067983 */ /* 0x000f220000300800 */
[----:B------:R-:W4:Y:S04]  /*1a5d0*/  LDL.LU R7, [R1+0x9c] ;  /* 0x00009c0001077983 */ /* 0x000f280000300800 */
[----:B-1----:R-:W2:Y:S01]  /*1a5e0*/  LDL.LU R8, [R1+0x1b0] ;  /* 0x0001b00001087983 */ /* 0x002ea20000300800 */
[----:B------:R-:W2:Y:S02]  /*1a5f0*/  LDL.LU R9, [R1+0x1b4] ;  /* 0x0001b40001097983 */ /* 0x000ea40000300800 */
[----:B------:R-:W2:Y:S02]  /*1a600*/  LDL.LU R10, [R1+0x1b8] ;  /* 0x0001b800010a7983 */ /* 0x000ea40000300800 */
[----:B------:R-:W2:Y:S02]  /*1a610*/  LDL.LU R11, [R1+0x1bc] ;  /* 0x0001bc00010b7983 */ /* 0x000ea40000300800 */
[----:B--2---:R-:W-:Y:S01]  /*1a620*/  STL.64 [R1+0xd18], R10 ;  /* 0x000d180a01007387 */ /* 0x004fe20000100a00 */
[----:B------:R1:W-:Y:S03]  /*1a630*/  STL.64 [R1+0xd10], R8 ;  /* 0x000d100801007387 */ /* 0x0003e60000100a00 */
[----:B-1----:R-:W3:Y:S01]  /*1a640*/  LDL.LU R8, [R1+0xc0] ;  /* 0x0000c00001087983 */ /* 0x002ee20000300800 */
[----:B------:R-:W3:Y:S02]  /*1a650*/  LDL.LU R9, [R1+0xc4] ;  /* 0x0000c40001097983 */ /* 0x000ee40000300800 */
[----:B------:R-:W3:Y:S02]  /*1a660*/  LDL.LU R10, [R1+0xc8] ;  /* 0x0000c800010a7983 */ /* 0x000ee40000300800 */
[----:B------:R-:W3:Y:S01]  /*1a670*/  LDL.LU R11, [R1+0xcc] ;  /* 0x0000cc00010b7983 */ /* 0x000ee20000300800 */
[----:B----4-:R-:W-:Y:S01]  /*1a680*/  STL.64 [R1+0xd00], R6 ;  /* 0x000d000601007387 */ /* 0x010fe20000100a00 */
[----:B------:R1:W-:Y:S03]  /*1a690*/  STL.64 [R1+0xcf8], R4 ;  /* 0x000cf80401007387 */ /* 0x0003e60000100a00 */
[----:B-1----:R-:W2:Y:S01]  /*1a6a0*/  LDL.LU R4, [R1+0x1a0] ;  /* 0x0001a00001047983 */ /* 0x002ea20000300800 */
[----:B------:R-:W2:Y:S02]  /*1a6b0*/  LDL.LU R5, [R1+0x1a4] ;  /* 0x0001a40001057983 */ /* 0x000ea40000300800 */
[----:B------:R-:W2:Y:S02]  /*1a6c0*/  LDL.LU R6, [R1+0x1a8] ;  /* 0x0001a80001067983 */ /* 0x000ea40000300800 */
[----:B------:R-:W2:Y:S01]  /*1a6d0*/  LDL.LU R7, [R1+0x1ac] ;  /* 0x0001ac0001077983 */ /* 0x000ea20000300800 */
[----:B------:R-:W-:Y:S01]  /*1a6e0*/  STL [R1+0xc7c], R2 ;  /* 0x000c7c0201007387 */ /* 0x000fe20000100800 */
[----:B------:R-:W-:Y:S02]  /*1a6f0*/  STL [R1+0xc78], R3 ;  /* 0x000c780301007387 */ /* 0x000fe40000100800 */
[----:B0-----:R-:W-:Y:S02]  /*1a700*/  STL.64 [R1+0xbf8], R18 ;  /* 0x000bf81201007387 */ /* 0x001fe40000100a00 */
[----:B------:R0:W-:Y:S02]  /*1a710*/  STL.64 [R1+0xbf0], R16 ;  /* 0x000bf01001007387 */ /* 0x0001e40000100a00 */
[----:B0-----:R-:W-:-:S02]  /*1a720*/  IMAD.MOV.U32 R16, RZ, RZ, R21 ;  /* 0x000000ffff107224 */ /* 0x001fc400078e0015 */
[----:B------:R-:W-:Y:S02]  /*1a730*/  IMAD.MOV.U32 R17, RZ, RZ, R20 ;  /* 0x000000ffff117224 */ /* 0x000fe400078e0014 */
[----:B------:R-:W0:Y:S04]  /*1a740*/  LDSM.16.MT88.4 R20, [R14+0x7000] ;  /* 0x007000000e14783b */ /* 0x000e280000004200 */
[----:B0-----:R0:W-:Y:S01]  /*1a750*/  STL.64 [R1+0xbb8], R22 ;  /* 0x000bb81601007387 */ /* 0x0011e20000100a00 */
[----:B------:R1:W-:Y:S02]  /*1a760*/  STL.64 [R1+0xbb0], R20 ;  /* 0x000bb01401007387 */ /* 0x0003e40000100a00 */
[----:B0-----:R-:W-:Y:S01]  /*1a770*/  IMAD.MOV.U32 R22, RZ, RZ, R29 ;  /* 0x000000ffff167224 */ /* 0x001fe200078e001d */
[----:B-1----:R-:W4:Y:S01]  /*1a780*/  LDL.LU R20, [R1+0x10] ;  /* 0x0000100001147983 */ /* 0x002f220000300800 */
[----:B------:R-:W-:-:S02]  /*1a790*/  IMAD.MOV.U32 R21, RZ, RZ, R28 ;  /* 0x000000ffff157224 */ /* 0x000fc400078e001c */
[----:B------:R-:W2:Y:S02]  /*1a7a0*/  LDL.LU R28, [R1+0xd24] ;  /* 0x000d2400011c7983 */ /* 0x000ea40000300800 */
[----:B------:R-:W4:Y:S01]  /*1a7b0*/  LDL.LU R29, [R1+0xd20] ;  /* 0x000d2000011d7983 */ /* 0x000f220000300800 */
[----:B---3--:R-:W-:Y:S01]  /*1a7c0*/  HMMA.16816.F32 R24, R24, R12, R8 ;  /* 0x0000000c1818723c */ /* 0x008fe20000001808 */
[----:B------:R-:W3:Y:S01]  /*1a7d0*/  LDL.LU.64 R10, [R1+0xd18] ;  /* 0x000d1800010a7983 */ /* 0x000ee20000300a00 */
[----:B------:R-:W3:Y:S11]  /*1a7e0*/  LDL.LU.64 R8, [R1+0xd10] ;  /* 0x000d100001087983 */ /* 0x000ef60000300a00 */
[----:B------:R-:W-:Y:S10]  /*1a7f0*/  @!UPT UIADD3 URZ, URZ, URZ, URZ ;  /* 0x0000003f3f3ff290 */ /* 0x000ff4000fffe03f */
[----:B------:R-:W-:Y:S01]  /*1a800*/  STL.64 [R1+0xe0], R24 ;  /* 0x0000e01801007387 */ /* 0x000fe20000100a00 */
[----:B------:R-:W-:Y:S02]  /*1a810*/  STL.64 [R1+0xe8], R26 ;  /* 0x0000e81a01007387 */ /* 0x000fe40000100a00 */
[----:B------:R-:W0:Y:S02]  /*1a820*/  LDSM.16.MT88.4 R24, [R14+0x7080] ;  /* 0x007080000e18783b */ /* 0x000e240000004200 */
[----:B0-----:R-:W-:Y:S02]  /*1a830*/  STL.64 [R1+0xb70], R26 ;  /* 0x000b701a01007387 */ /* 0x001fe40000100a00 */
[----:B------:R0:W-:Y:S02]  /*1a840*/  STL.64 [R1+0xb68], R24 ;  /* 0x000b681801007387 */ /* 0x0001e40000100a00 */
[----:B0-----:R-:W3:Y:S01]  /*1a850*/  LDL.LU R24, [R1+0x150] ;  /* 0x0001500001187983 */ /* 0x001ee20000300800 */
[----:B------:R-:W3:Y:S02]  /*1a860*/  LDL.LU R25, [R1+0x154] ;  /* 0x0001540001197983 */ /* 0x000ee40000300800 */
[----:B------:R-:W-:-:S02]  /*1a870*/  IMAD.MOV.U32 R23, RZ, RZ, R15 ;  /* 0x000000ffff177224 */ /* 0x000fc400078e000f */
[----:B--2---:R-:W-:Y:S02]  /*1a880*/  IMAD.MOV.U32 R27, RZ, RZ, R28 ;  /* 0x000000ffff1b7224 */ /* 0x004fe400078e001c */
[----:B----4-:R-:W-:-:S05]  /*1a890*/  IMAD.MOV.U32 R26, RZ, RZ, R29 ;  /* 0x000000ffff1a7224 */ /* 0x010fca00078e001d */
[----:B------:R-:W-:Y:S01]  /*1a8a0*/  STL.64 [R1+0xca0], R26 ;  /* 0x000ca01a01007387 */ /* 0x000fe20000100a00 */
[C---:B---3--:R-:W-:Y:S03]  /*1a8b0*/  HMMA.16816.F32 R8, R20.reuse, R16, R8 ;  /* 0x000000101408723c */ /* 0x048fe60000001808 */
[----:B------:R0:W-:Y:S04]  /*1a8c0*/  STL.64 [R1+0xc98], R24 ;  /* 0x000c981801007387 */ /* 0x0001e80000100a00 */
[----:B0-----:R-:W2:Y:S11]  /*1a8d0*/  LDL.LU.64 R24, [R1+0x20] ;  /* 0x0000200001187983 */ /* 0x001eb60000300a00 */
[----:B------:R-:W-:Y:S05]  /*1a8e0*/  @!UPT UIADD3 URZ, URZ, URZ, URZ ;  /* 0x0000003f3f3ff290 */ /* 0x000fea000fffe03f */
[----:B------:R0:W-:Y:S01]  /*1a8f0*/  STL.64 [R1+0xd0], R8 ;  /* 0x0000d00801007387 */ /* 0x0001e20000100a00 */
[----:B------:R-:W-:Y:S03]  /*1a900*/  STL.64 [R1+0xd8], R10 ;  /* 0x0000d80a01007387 */ /* 0x000fe60000100a00 */
[----:B0-----:R-:W3:Y:S02]  /*1a910*/  LDL.LU.64 R8, [R1+0xd08] ;  /* 0x000d080001087983 */ /* 0x001ee40000300a00 */
[C---:B---3--:R-:W-:Y:S01]  /*1a920*/  HMMA.16816.F32 R4, R20.reuse, R8, R4 ;  /* 0x000000081404723c */ /* 0x048fe20000001804 */
[----:B------:R-:W-:Y:S02]  /*1a930*/  IMAD.MOV.U32 R3, RZ, RZ, R8 ;  /* 0x000000ffff037224 */ /* 0x000fe400078e0008 */
[----:B------:R-:W-:Y:S11]  /*1a940*/  IMAD.MOV.U32 R2, RZ, RZ, R9 ;  /* 0x000000ffff027224 */ /* 0x000ff600078e0009 */
[----:B------:R-:W-:Y:S09]  /*1a950*/  @!UPT UIADD3 URZ, URZ, URZ, URZ ;  /* 0x0000003f3f3ff290 */ /* 0x000ff2000fffe03f */
[----:B------:R-:W-:Y:S01]  /*1a960*/  STL.64 [R1+0xc0], R4 ;  /* 0x0000c00401007387 */ /* 0x000fe20000100a00 */
[----:B------:R0:W-:Y:S03]  /*1a970*/  STL.64 [R1+0xc8], R6 ;  /* 0x0000c80601007387 */ /* 0x0001e60000100a00 */
[----:B0-----:R-:W3:Y:S01]  /*1a980*/  LDL.LU.64 R6, [R1+0xd00] ;  /* 0x000d000001067983 */ /* 0x001ee20000300a00 */
[----:B------:R-:W3:Y:S02]  /*1a990*/  LDL.LU.64 R4, [R1+0xcf8] ;  /* 0x000cf80001047983 */ /* 0x000ee40000300a00 */
[----:B------:R-:W2:Y:S02]  /*1a9a0*/  LDL.LU.64 R10, [R1+0xcf0] ;  /* 0x000cf000010a7983 */ /* 0x000ea40000300a00 */
[----:B------:R-:W2:Y:S02]  /*1a9b0*/  LDL.LU.64 R8, [R1+0xce8] ;  /* 0x000ce80001087983 */ /* 0x000ea40000300a00 */
[C---:B--2---:R-:W-:Y:S08]  /*1a9c0*/  HMMA.16816.F32 R8, R20.reuse, R24, R8 ;  /* 0x000000181408723c */ /* 0x044ff00000001808 */
[----:B---3--:R-:W-:Y:S11]  /*1a9d0*/  HMMA.16816.F32 R20, R20, R12, R4 ;  /* 0x0000000c1414723c */ /* 0x008ff60000001804 */
[----:B------:R-:W-:Y:S04]  /*1a9e0*/  @!UPT UIADD3 URZ, URZ, URZ, URZ ;  /* 0x0000003f3f3ff290 */ /* 0x000fe8000fffe03f */
[----:B------:R-:W-:Y:S01]  /*1a9f0*/  STL.64 [R1+0xb0], R8 ;  /* 0x0000b00801007387 */ /* 0x000fe20000100a00 */
[----:B------:R0:W-:Y:S03]  /*1aa00*/  STL.64 [R1+0xb8], R10 ;  /* 0x0000b80a01007387 */ /* 0x0001e60000100a00 */
[----:B0-----:R-:W2:Y:S01]  /*1aa10*/  LDL.LU.64 R10, [R1+0xce0] ;  /* 0x000ce000010a7983 */ /* 0x001ea20000300a00 */
[----:B------:R-:W2:Y:S02]  /*1aa20*/  LDL.LU.64 R8, [R1+0xcd8] ;  /* 0x000cd80001087983 */ /* 0x000ea40000300a00 */
[----:B------:R-:W2:Y:S02]  /*1aa30*/  LDL.LU.64 R6, [R1+0xcd0] ;  /* 0x000cd00001067983 */ /* 0x000ea40000300a00 */
[----:B------:R-:W2:Y:S01]  /*1aa40*/  LDL.LU.64 R4, [R1+0xcc8] ;  /* 0x000cc80001047983 */ /* 0x000ea20000300a00 */
[----:B------:R-:W-:Y:S01]  /*1aa50*/  STL.64 [R1+0xbc8], R22 ;  /* 0x000bc81601007387 */ /* 0x000fe20000100a00 */
[----:B------:R-:W-:Y:S01]  /*1aa60*/  STL.64 [R1+0xbc0], R20 ;  /* 0x000bc01401007387 */ /* 0x000fe20000100a00 */
[----:B--2---:R-:W-:Y:S11]  /*1aa70*/  HMMA.16816.F32 R8, R4, R16, R8 ;  /* 0x000000100408723c */ /* 0x004ff60000001808 */
[----:B------:R-:W-:Y:S11]  /*1aa80*/  @!UPT UIADD3 URZ, URZ, URZ, URZ ;  /* 0x0000003f3f3ff290 */ /* 0x000ff6000fffe03f */
[----:B------:R-:W-:Y:S01]  /*1aa90*/  @!UPT UIADD3 URZ, URZ, URZ, URZ ;  /* 0x0000003f3f3ff290 */ /* 0x000fe2000fffe03f */
[----:B------:R-:W-:Y:S01]  /*1aaa0*/  STL.64 [R1+0xa0], R8 ;  /* 0x0000a00801007387 */ /* 0x000fe20000100a00 */
[----:B------:R0:W-:Y:S03]  /*1aab0*/  STL.64 [R1+0xa8], R10 ;  /* 0x0000a80a01007387 */ /* 0x0001e60000100a00 */
[----:B0-----:R-:W2:Y:S01]  /*1aac0*/  LDL.LU.64 R10, [R1+0xcc0] ;  /* 0x000cc000010a7983 */ /* 0x001ea20000300a00 */
[----:B------:R-:W2:Y:S02]  /*1aad0*/  LDL.LU.64 R8, [R1+0xcb8] ;  /* 0x000cb80001087983 */ /* 0x000ea40000300a00 */
[----:B------:R-:W-:Y:S02]  /*1aae0*/  IMAD.MOV.U32 R20, RZ, RZ, R3 ;  /* 0x000000ffff147224 */ /* 0x000fe400078e0003 */
[----:B------:R-:W-:-:S07]  /*1aaf0*/  IMAD.MOV.U32 R21, RZ, RZ, R2 ;  /* 0x000000ffff157224 */ /* 0x000fce00078e0002 */
[C---:B--2---:R-:W-:Y:S11]  /*1ab00*/  HMMA.16816.F32 R8, R4.reuse, R20, R8 ;  /* 0x000000140408723c */ /* 0x044ff60000001808 */
[----:B------:R-:W-:Y:S11]  /*1ab10*/  @!UPT UIADD3 URZ, URZ, URZ, URZ ;  /* 0x0000003f3f3ff290 */ /* 0x000ff6000fffe03f */
[----:B------:R-:W-:Y:S01]  /*1ab20*/  @!UPT UIADD3 URZ, URZ, URZ, URZ ;  /* 0x0000003f3f3ff290 */ /* 0x000fe2000fffe03f */
[----:B------:R-:W-:Y:S01]  /*1ab30*/  STL.64 [R1+0x90], R8 ;  /* 0x0000900801007387 */ /* 0x000fe20000100a00 */
[----:B------:R0:W-:Y:S02]  /*1ab40*/  STL [R1+0x98], R10 ;  /* 0x0000980a01007387 */ /* 0x0001e40000100800 */
[----:B------:R-:W-:Y:S02]  /*1ab50*/  IMAD.MOV.U32 R29, RZ, RZ, R11 ;  /* 0x000000ffff1d7224 */ /* 0x000fe400078e000b */
[----:B0-----:R-:W2:Y:S01]  /*1ab60*/  LDL.LU.64 R10, [R1+0xcb0] ;  /* 0x000cb000010a7983 */ /* 0x001ea20000300a00 */
[----:B------:R-:W2:Y:S02]  /*1ab70*/  LDL.LU.64 R8, [R1+0xca8] ;  /* 0x000ca80001087983 */ /* 0x000ea40000300a00 */
[----:B------:R-:W-:Y:S02]  /*1ab80*/  IMAD.MOV.U32 R2, RZ, RZ, R24 ;  /* 0x000000ffff027224 */ /* 0x000fe400078e0018 */
[----:B------:R-:W-:Y:S01]  /*1ab90*/  IMAD.MOV.U32 R3, RZ, RZ, R25 ;  /* 0x000000ffff037224 */ /* 0x000fe200078e0019 */
[----:B------:R-:W3:Y:S01]  /*1aba0*/  LDL.LU.64 R26, [R1+0xca0] ;  /* 0x000ca000011a7983 */ /* 0x000ee20000300a00 */
[C---:B--2---:R-:W-:Y:S03]  /*1abb0*/  HMMA.16816.F32 R8, R4.reuse, R24, R8 ;  /* 0x000000180408723c */ /* 0x044fe60000001808 */
[----:B------:R-:W3:Y:S11]  /*1abc0*/  LDL.LU.64 R24, [R1+0xc98] ;  /* 0x000c980001187983 */ /* 0x000ef60000300a00 */
[----:B------:R-:W-:Y:S09]  /*1abd0*/  @!UPT UIADD3 URZ, URZ, URZ, URZ ;  /* 0x0000003f3f3ff290 */ /* 0x000ff2000fffe03f */
[----:B------:R0:W-:Y:S01]  /*1abe0*/  STL [R1+0x80], R8 ;  /* 0x0000800801007387 */ /* 0x0001e20000100800 */
[----:B------:R-:W-:Y:S02]  /*1abf0*/  IMAD.MOV.U32 R15, RZ, RZ, R10 ;  /* 0x000000ffff0f7224 */ /* 0x000fe400078e000a */
[----:B------:R-:W-:Y:S02]  /*1ac00*/  IMAD.MOV.U32 R28, RZ, RZ, R11 ;  /* 0x000000ffff1c7224 */ /* 0x000fe400078e000b */
[----:B------:R-:W-:Y:S01]  /*1ac10*/  IMAD.MOV.U32 R14, RZ, RZ, R9 ;  /* 0x000000ffff0e7224 */ /* 0x000fe200078e0009 */
[----:B------:R-:W2:Y:S04]  /*1ac20*/  LDL.LU.64 R10, [R1+0xc90] ;  /* 0x000c9000010a7983 */ /* 0x000ea80000300a00 */
[----:B0-----:R-:W2:Y:S01]  /*1ac30*/  LDL.LU.64 R8, [R1+0xc88] ;  /* 0x000c880001087983 */ /* 0x001ea20000300a00 */
[----:B---3--:R-:W-:Y:S03]  /*1ac40*/  HMMA.16816.F32 R24, R4, R12, R24 ;  /* 0x0000000c0418723c */ /* 0x008fe60000001818 */
[----:B------:R-:W3:Y:S01]  /*1ac50*/  LDL.LU R4, [R1+0x140] ;  /* 0x0001400001047983 */ /* 0x000ee20000300800 */
[----:B------:R-:W3:Y:S03]  /*1ac60*/  LDL.LU R5, [R1+0x144] ;  /* 0x0001440001057983 */ /* 0x000ee60000300800 */
[----:B------:R-:W-:-:S02]  /*1ac70*/  IMAD.MOV.U32 R6, RZ, RZ, R0 ;  /* 0x000000ffff067224 */ /* 0x000fc400078e0000 */
[----:B------:R-:W4:Y:S01]  /*1ac80*/  LDL.LU R0, [R1+0xc80] ;  /* 0x000c800001007983 */ /* 0x000f220000300800 */
[----:B------:R-:W3:Y:S02]  /*1ac90*/  LDL.LU R7, [R1+0x14c] ;  /* 0x00014c0001077983 */ /* 0x000ee40000300800 */
[----:B------:R-:W-:Y:S02]  /*1aca0*/  STL.64 [R1+0xc60], R14 ;  /* 0x000c600e01007387 */ /* 0x000fe40000100a00 */
[----:B------:R0:W-:Y:S02]  /*1acb0*/  STL.64 [R1+0xc58], R12 ;  /* 0x000c580c01007387 */ /* 0x0001e40000100a00 */
[----:B0-----:R-:W2:Y:S01]  /*1acc0*/  LDL.LU R12, [R1+0x50] ;  /* 0x00005000010c7983 */ /* 0x001ea20000300800 */
[----:B------:R-:W2:Y:S02]  /*1acd0*/  LDL.LU R13, [R1+0x54] ;  /* 0x00005400010d7983 */ /* 0x000ea40000300800 */
[----:B------:R-:W2:Y:S04]  /*1ace0*/  LDL.LU R14, [R1+0x58] ;  /* 0x00005800010e7983 */ /* 0x000ea80000300800 */
[----:B------:R-:W-:Y:S01]  /*1acf0*/  STL [R1+0xb88], R24 ;  /* 0x000b881801007387 */ /* 0x000fe20000100800 */
[----:B------:R-:W-:Y:S01]  /*1ad00*/  STL [R1+0xb84], R25 ;  /* 0x000b841901007387 */ /* 0x000fe20000100800 */
[----:B------:R-:W-:Y:S02]  /*1ad10*/  STL [R1+0xb80], R26 ;  /* 0x000b801a01007387 */ /* 0x000fe40000100800 */
[----:B------:R-:W-:Y:S02]  /*1ad20*/  STL [R1+0xb7c], R27 ;  /* 0x000b7c1b01007387 */ /* 0x000fe40000100800 */
[----:B----4-:R-:W-:-:S07]  /*1ad30*/  IMAD.MOV.U32 R15, RZ, RZ, R0 ;  /* 0x000000ffff0f7224 */ /* 0x010fce00078e0000 */
[C---:B--2---:R-:W-:Y:S11]  /*1ad40*/  HMMA.16816.F32 R16, R8.reuse, R16, R12 ;  /* 0x000000100810723c */ /* 0x044ff6000000180c */
[----:B------:R-:W-:Y:S11]  /*1ad50*/  @!UPT UIADD3 URZ, URZ, URZ, URZ ;  /* 0x0000003f3f3ff290 */ /* 0x000ff6000fffe03f */
[----:B------:R-:W-:Y:S01]  /*1ad60*/  @!UPT UIADD3 URZ, URZ, URZ, URZ ;  /* 0x0000003f3f3ff290 */ /* 0x000fe2000fffe03f */
[----:B------:R0:W-:Y:S01]  /*1ad70*/  STL.64 [R1+0x50], R16 ;  /* 0x0000501001007387 */ /* 0x0001e20000100a00 */
[----:B------:R1:W-:Y:S02]  /*1ad80*/  STL [R1+0x58], R18 ;  /* 0x0000581201007387 */ /* 0x0003e40000100800 */
[----:B------:R-:W-:Y:S01]  /*1ad90*/  IMAD.MOV.U32 R0, RZ, RZ, R19 ;  /* 0x000000ffff007224 */ /* 0x000fe200078e0013 */
[----:B0-----:R-:W2:Y:S01]  /*1ada0*/  LDL.LU R16, [R1] ;  /* 0x0000000001107983 */ /* 0x001ea20000300800 */
[----:B------:R-:W2:Y:S02]  /*1adb0*/  LDL.LU R17, [R1+0x4] ;  /* 0x0000040001117983 */ /* 0x000ea40000300800 */
[----:B-1----:R-:W4:Y:S02]  /*1adc0*/  LDL.LU R18, [R1+0x8] ;  /* 0x0000080001127983 */ /* 0x002f240000300800 */
[----:B------:R-:W4:Y:S01]  /*1add0*/  LDL.LU R19, [R1+0xc] ;  /* 0x00000c0001137983 */ /* 0x000f220000300800 */
[----:B---3--:R-:W-:Y:S01]  /*1ade0*/  HMMA.16816.F32 R4, R8, R20, R4 ;  /* 0x000000140804723c */ /* 0x008fe20000001804 */
[----:B----4-:R-:W-:Y:S01]  /*1adf0*/  STL.64 [R1+0xc50], R18 ;  /* 0x000c501201007387 */ /* 0x010fe20000100a00 */
[----:B--2---:R-:W-:Y:S02]  /*1ae00*/  STL.64 [R1+0xc48], R16 ;  /* 0x000c481001007387 */ /* 0x004fe40000100a00 */
[----:B------:R-:W2:Y:S02]  /*1ae10*/  LDL.LU R20, [R1+0xb0] ;  /* 0x0000b00001147983 */ /* 0x000ea40000300800 */
[----:B------:R-:W2:Y:S01]  /*1ae20*/  LDL.LU R21, [R1+0xb4] ;  /* 0x0000b40001157983 */ /* 0x000ea20000300800 */
[----:B------:R-:W3:Y:S01]  /*1ae30*/  LDL.LU R22, [R1+0xb8] ;  /* 0x0000b80001167983 */ /* 0x000ee20000300800 */
[----:B------:R-:W3:Y:S03]  /*1ae40*/  LDL.LU R23, [R1+0xbc] ;  /* 0x0000bc0001177983 */ /* 0x000ee60000300800 */
[----:B---3--:R-:W-:Y:S01]  /*1ae50*/  STL.64 [R1+0xbd8], R22 ;  /* 0x000bd81601007387 */ /* 0x008fe20000100a00 */
[----:B--2---:R0:W-:Y:S03]  /*1ae60*/  STL.64 [R1+0xbd0], R20 ;  /* 0x000bd01401007387 */ /* 0x0041e60000100a00 */
[----:B0-----:R-:W2:Y:S01]  /*1ae70*/  LDL.LU R20, [R1+0xc0] ;  /* 0x0000c00001147983 */ /* 0x001ea20000300800 */
[----:B------:R-:W2:Y:S02]  /*1ae80*/  LDL.LU R21, [R1+0xc4] ;  /* 0x0000c40001157983 */ /* 0x000ea40000300800 */
[----:B------:R-:W3:Y:S02]  /*1ae90*/  LDL.LU R22, [R1+0xc8] ;  /* 0x0000c80001167983 */ /* 0x000ee40000300800 */
[----:B------:R-:W3:Y:S04]  /*1aea0*/  LDL.LU R23, [R1+0xcc] ;  /* 0x0000cc0001177983 */ /* 0x000ee80000300800 */
[----:B------:R-:W-:-:S02]  /*1aeb0*/  IMAD.MOV.U32 R24, RZ, RZ, R4 ;  /* 0x000000ffff187224 */ /* 0x000fc400078e0004 */
[----:B------:R-:W-:Y:S02]  /*1aec0*/  IMAD.MOV.U32 R25, RZ, RZ, R5 ;  /* 0x000000ffff197224 */ /* 0x000fe400078e0005 */
[----:B------:R-:W-:Y:S02]  /*1aed0*/  IMAD.MOV.U32 R4, RZ, RZ, R2 ;  /* 0x000000ffff047224 */ /* 0x000fe400078e0002 */
[----:B------:R-:W-:Y:S01]  /*1aee0*/  IMAD.MOV.U32 R5, RZ, RZ, R3 ;  /* 0x000000ffff057224 */ /* 0x000fe200078e0003 */
[----:B---3--:R-:W-:Y:S01]  /*1aef0*/  STL.64 [R1+0xbe8], R22 ;  /* 0x000be81601007387 */ /* 0x008fe20000100a00 */
[----:B--2---:R0:W-:Y:S03]  /*1af00*/  STL.64 [R1+0xbe0], R20 ;  /* 0x000be01401007387 */ /* 0x0041e60000100a00 */
[----:B0-----:R-:W2:Y:S01]  /*1af10*/  LDL.LU R20, [R1+0xd0] ;  /* 0x0000d00001147983 */ /* 0x001ea20000300800 */
[----:B------:R-:W2:Y:S02]  /*1af20*/  LDL.LU R21, [R1+0xd4] ;  /* 0x0000d40001157983 */ /* 0x000ea40000300800 */
[----:B------:R-:W3:Y:S02]  /*1af30*/  LDL.LU R22, [R1+0xd8] ;  /* 0x0000d80001167983 */ /* 0x000ee40000300800 */
[----:B------:R-:W3:Y:S01]  /*1af40*/  LDL.LU R23, [R1+0xdc] ;  /* 0x0000dc0001177983 */ /* 0x000ee20000300800 */
[----:B------:R-:W4:Y:S01]  /*1af50*/  LDL.LU R2, [R1+0xc7c] ;  /* 0x000c7c0001027983 */ /* 0x000f220000300800 */
[----:B------:R-:W4:Y:S02]  /*1af60*/  LDL.LU R3, [R1+0xc78] ;  /* 0x000c780001037983 */ /* 0x000f240000300800 */
[----:B------:R-:W4:Y:S02]  /*1af70*/  LDL.LU R12, [R1+0x130] ;  /* 0x00013000010c7983 */ /* 0x000f240000300800 */
[----:B------:R-:W4:Y:S01]  /*1af80*/  LDL.LU R13, [R1+0x134] ;  /* 0x00013400010d7983 */ /* 0x000f220000300800 */
[----:B------:R-:W4:Y:S01]  /*1af90*/  LDL.LU R14, [R1+0x138] ;  /* 0x00013800010e7983 */ /* 0x000f220000300800 */
[----:B------:R-:W4:Y:S02]  /*1afa0*/  LDL.LU R15, [R1+0x13c] ;  /* 0x00013c00010f7983 */ /* 0x000f240000300800 */
        /* <DEDUP_REMOVED lines=14> */
[----:B----4-:R-:W-:-:S02]  /*1b090*/  IMAD.MOV.U32 R22, RZ, RZ, R3 ;  /* 0x000000ffff167224 */ /* 0x010fc400078e0003 */
[----:B------:R-:W-:Y:S01]  /*1b0a0*/  IMAD.MOV.U32 R23, RZ, RZ, R2 ;  /* 0x000000ffff177224 */ /* 0x000fe200078e0002 */
[----:B------:R-:W3:Y:S01]  /*1b0b0*/  LDL.LU R3, [R1+0xc74] ;  /* 0x000c740001037983 */ /* 0x000ee20000300800 */
[----:B------:R-:W4:Y:S03]  /*1b0c0*/  LDL.LU R2, [R1+0xc70] ;  /* 0x000c700001027983 */ /* 0x000f260000300800 */
[----:B------:R-:W-:Y:S04]  /*1b0d0*/  STL.64 [R1+0xc28], R22 ;  /* 0x000c281601007387 */ /* 0x000fe80000100a00 */
[----:B--2---:R0:W-:Y:S04]  /*1b0e0*/  STL.64 [R1+0xc20], R20 ;  /* 0x000c201401007387 */ /* 0x0041e80000100a00 */
[----:B0-----:R-:W2:Y:S01]  /*1b0f0*/  LDL.LU R20, [R1+0x110] ;  /* 0x0001100001147983 */ /* 0x001ea20000300800 */
[----:B------:R-:W2:Y:S02]  /*1b100*/  LDL.LU R21, [R1+0x114] ;  /* 0x0001140001157983 */ /* 0x000ea40000300800 */
[----:B------:R-:W2:Y:S02]  /*1b110*/  LDL.LU R22, [R1+0x118] ;  /* 0x0001180001167983 */ /* 0x000ea40000300800 */
[----:B------:R-:W2:Y:S02]  /*1b120*/  LDL.LU R23, [R1+0x11c] ;  /* 0x00011c0001177983 */ /* 0x000ea40000300800 */
[----:B------:R-:W-:-:S02]  /*1b130*/  IMAD.MOV.U32 R26, RZ, RZ, R6 ;  /* 0x000000ffff1a7224 */ /* 0x000fc400078e0006 */
[----:B------:R-:W-:Y:S02]  /*1b140*/  IMAD.MOV.U32 R27, RZ, RZ, R7 ;  /* 0x000000ffff1b7224 */ /* 0x000fe400078e0007 */
[----:B------:R-:W-:Y:S01]  /*1b150*/  HMMA.16816.F32 R4, R8, R4, R12 ;  /* 0x000000040804723c */ /* 0x000fe2000000180c */
[----:B--2---:R4:W-:Y:S01]  /*1b160*/  STL.64 [R1+0xc40], R22 ;  /* 0x000c401601007387 */ /* 0x0049e20000100a00 */
[----:B------:R0:W-:Y:S02]  /*1b170*/  STL.64 [R1+0xc38], R20 ;  /* 0x000c381401007387 */ /* 0x0001e40000100a00 */
[----:B----4-:R-:W-:Y:S01]  /*1b180*/  IMAD.MOV.U32 R22, RZ, RZ, R2 ;  /* 0x000000ffff167224 */ /* 0x010fe200078e0002 */
[----:B0-----:R-:W2:Y:S01]  /*1b190*/  LDL.LU R20, [R1+0x120] ;  /* 0x0001200001147983 */ /* 0x001ea20000300800 */
[----:B------:R-:W2:Y:S02]  /*1b1a0*/  LDL.LU R21, [R1+0x124] ;  /* 0x0001240001157983 */ /* 0x000ea40000300800 */
[----:B------:R-:W4:Y:S02]  /*1b1b0*/  LDL.LU R2, [R1+0xc6c] ;  /* 0x000c6c0001027983 */ /* 0x000f240000300800 */
[----:B---3--:R-:W-:-:S02]  /*1b1c0*/  IMAD.MOV.U32 R23, RZ, RZ, R3 ;  /* 0x000000ffff177224 */ /* 0x008fc400078e0003 */
[----:B------:R-:W3:Y:S01]  /*1b1d0*/  LDL.LU R3, [R1+0xc68] ;  /* 0x000c680001037983 */ /* 0x000ee20000300800 */
[----:B------:R0:W-:Y:S02]  /*1b1e0*/  STL.64 [R1+0xb98], R26 ;  /* 0x000b981a01007387 */ /* 0x0001e40000100a00 */
[----:B------:R-:W-:Y:S01]  /*1b1f0*/  STL.64 [R1+0xb90], R24 ;  /* 0x000b901801007387 */ /* 0x000fe20000100a00 */
[----:B0-----:R-:W2:Y:S04]  /*1b200*/  LDL R26, [R1+0x48] ;  /* 0x00004800011a7983 */ /* 0x001ea80000100800 */
[----:B------:R-:W2:Y:S01]  /*1b210*/  LDL R27, [R1+0x4c] ;  /* 0x00004c00011b7983 */ /* 0x000ea20000100800 */
[----:B------:R-:W2:Y:S02]  /*1b220*/  LDL.LU.64 R14, [R1+0xc60] ;  /* 0x000c6000010e7983 */ /* 0x000ea40000300a00 */
[----:B------:R-:W2:Y:S02]  /*1b230*/  LDL.LU.64 R12, [R1+0xc58] ;  /* 0x000c5800010c7983 */ /* 0x000ea40000300a00 */
[----:B------:R0:W-:Y:S01]  /*1b240*/  STL.64 [R1+0xb40], R6 ;  /* 0x000b400601007387 */ /* 0x0001e20000100a00 */
[----:B------:R-:W-:Y:S04]  /*1b250*/  STL.64 [R1+0xb38], R4 ;  /* 0x000b380401007387 */ /* 0x000fe80000100a00 */
[----:B0-----:R-:W3:Y:S01]  /*1b260*/  LDL.LU R6, [R1+0x38] ;  /* 0x0000380001067983 */ /* 0x001ee20000300800 */
[----:B------:R-:W3:Y:S01]  /*1b270*/  LDL.LU R7, [R1+0x3c] ;  /* 0x00003c0001077983 */ /* 0x000ee20000300800 */
[----:B--2---:R-:W-:Y:S02]  /*1b280*/  HMMA.16816.F32 R8, R8, R12, R16 ;  /* 0x0000000c0808723c */ /* 0x004fe40000001810 */
[----:B------:R-:W2:Y:S01]  /*1b290*/  LDL.LU.64 R18, [R1+0xc50] ;  /* 0x000c500001127983 */ /* 0x000ea20000300a00 */
[----:B------:R-:W2:Y:S11]  /*1b2a0*/  LDL.LU.64 R16, [R1+0xc48] ;  /* 0x000c480001107983 */ /* 0x000eb60000300a00 */
[----:B------:R-:W-:Y:S09]  /*1b2b0*/  @!UPT UIADD3 URZ, URZ, URZ, URZ ;  /* 0x0000003f3f3ff290 */ /* 0x000ff2000fffe03f */
[----:B------:R4:W-:Y:S01]  /*1b2c0*/  STL.64 [R1+0xb30], R10 ;  /* 0x000b300a01007387 */ /* 0x0009e20000100a00 */
[----:B------:R-:W-:Y:S02]  /*1b2d0*/  STL.64 [R1+0xb28], R8 ;  /* 0x000b280801007387 */ /* 0x000fe40000100a00 */
[----:B----4-:R-:W-:Y:S01]  /*1b2e0*/  IMAD.MOV.U32 R11, RZ, RZ, R2 ;  /* 0x000000ffff0b7224 */ /* 0x010fe200078e0002 */
[----:B--2---:R-:W-:Y:S01]  /*1b2f0*/  HMMA.16816.F32 R24, R16, R26, R20 ;  /* 0x0000001a1018723c */ /* 0x004fe20000001814 */
[----:B------:R-:W2:Y:S01]  /*1b300*/  LDL.LU.64 R22, [R1+0xc40] ;  /* 0x000c400001167983 */ /* 0x000ea20000300a00 */
[----:B------:R-:W2:Y:S11]  /*1b310*/  LDL.LU.64 R20, [R1+0xc38] ;  /* 0x000c380001147983 */ /* 0x000eb60000300a00 */
[----:B------:R-:W-:Y:S10]  /*1b320*/  @!UPT UIADD3 URZ, URZ, URZ, URZ ;  /* 0x0000003f3f3ff290 */ /* 0x000ff4000fffe03f */
[----:B------:R0:W-:Y:S01]  /*1b330*/  STL.64 [R1+0x1b0], R24 ;  /* 0x0001b01801007387 */ /* 0x0001e20000100a00 */
[----:B------:R1:W-:Y:S02]  /*1b340*/  STL.64 [R1+0x1b8], R26 ;  /* 0x0001b81a01007387 */ /* 0x0003e40000100a00 */
[----:B------:R-:W-:Y:S02]  /*1b350*/  IMAD.MOV.U32 R2, RZ, RZ, R24 ;  /* 0x000000ffff027224 */ /* 0x000fe400078e0018 */
[----:B0-----:R-:W4:Y:S01]  /*1b360*/  LDL.LU R24, [R1+0x80] ;  /* 0x0000800001187983 */ /* 0x001f220000300800 */
[----:B---3--:R-:W-:Y:S02]  /*1b370*/  IMAD.MOV.U32 R10, RZ, RZ, R3 ;  /* 0x000000ffff0a7224 */ /* 0x008fe400078e0003 */
[----:B------:R-:W-:Y:S02]  /*1b380*/  IMAD.MOV.U32 R3, RZ, RZ, R25 ;  /* 0x000000ffff037224 */ /* 0x000fe400078e0019 */
[----:B-1----:R-:W-:-:S02]  /*1b390*/  IMAD.MOV.U32 R26, RZ, RZ, R15 ;  /* 0x000000ffff1a7224 */ /* 0x002fc400078e000f */
[----:B------:R-:W-:Y:S02]  /*1b3a0*/  IMAD.MOV.U32 R27, RZ, RZ, R28 ;  /* 0x000000ffff1b7224 */ /* 0x000fe400078e001c */
[----:B------:R-:W-:Y:S02]  /*1b3b0*/  IMAD.MOV.U32 R25, RZ, RZ, R14 ;  /* 0x000000ffff197224 */ /* 0x000fe400078e000e */
[----:B------:R-:W3:Y:S01]  /*1b3c0*/  LDL.LU R14, [R1+0xc34] ;  /* 0x000c3400010e7983 */ /* 0x000ee20000300800 */
[----:B------:R-:W3:Y:S02]  /*1b3d0*/  LDL.LU R15, [R1+0xc30] ;  /* 0x000c3000010f7983 */ /* 0x000ee40000300800 */
[----:B------:R0:W-:Y:S01]  /*1b3e0*/  STL.64 [R1+0xba8], R26 ;  /* 0x000ba81a01007387 */ /* 0x0001e20000100a00 */
[C---:B--2---:R-:W-:Y:S11]  /*1b3f0*/  HMMA.16816.F32 R20, R16.reuse, R6, R20 ;  /* 0x000000061014723c */ /* 0x044ff60000001814 */
[----:B------:R-:W-:Y:S11]  /*1b400*/  @!UPT UIADD3 URZ, URZ, URZ, URZ ;  /* 0x0000003f3f3ff290 */ /* 0x000ff6000fffe03f */
[----:B------:R-:W-:Y:S02]  /*1b410*/  @!UPT UIADD3 URZ, URZ, URZ, URZ ;  /* 0x0000003f3f3ff290 */ /* 0x000fe4000fffe03f */
[----:B------:R-:W-:Y:S01]  /*1b420*/  IMAD.MOV.U32 R28, RZ, RZ, R20 ;  /* 0x000000ffff1c7224 */ /* 0x000fe200078e0014 */
[----:B----4-:R-:W-:Y:S01]  /*1b430*/  STL.64 [R1+0xba0], R24 ;  /* 0x000ba01801007387 */ /* 0x010fe20000100a00 */
[----:B0-----:R-:W2:Y:S02]  /*1b440*/  LDL.LU.64 R26, [R1+0x48] ;  /* 0x00004800011a7983 */ /* 0x001ea40000300a00 */
[----:B------:R-:W-:Y:S02]  /*1b450*/  STL [R1+0xa60], R2 ;  /* 0x000a600201007387 */ /* 0x000fe40000100800 */
[----:B------:R-:W-:Y:S01]  /*1b460*/  STL [R1+0xa5c], R3 ;  /* 0x000a5c0301007387 */ /* 0x000fe20000100800 */
[----:B------:R-:W-:Y:S01]  /*1b470*/  STL.64 [R1+0x1a0], R20 ;  /* 0x0001a01401007387 */ /* 0x000fe20000100a00 */
[----:B------:R0:W-:Y:S03]  /*1b480*/  STL.64 [R1+0x1a8], R22 ;  /* 0x0001a81601007387 */ /* 0x0001e60000100a00 */
[----:B0-----:R-:W4:Y:S01]  /*1b490*/  LDL.LU.64 R22, [R1+0xc28] ;  /* 0x000c280001167983 */ /* 0x001f220000300a00 */
[----:B------:R-:W4:Y:S02]  /*1b4a0*/  LDL.LU.64 R20, [R1+0xc20] ;  /* 0x000c200001147983 */ /* 0x000f240000300a00 */
[----:B------:R-:W-:Y:S01]  /*1b4b0*/  STL [R1+0xa64], R28 ;  /* 0x000a641c01007387 */ /* 0x000fe20000100800 */
[C---:B----4-:R-:W-:Y:S11]  /*1b4c0*/  HMMA.16816.F32 R20, R16.reuse, R10, R20 ;  /* 0x0000000a1014723c */ /* 0x050ff60000001814 */
[----:B------:R-:W-:Y:S11]  /*1b4d0*/  @!UPT UIADD3 URZ, URZ, URZ, URZ ;  /* 0x0000003f3f3ff290 */ /* 0x000ff6000fffe03f */
[----:B------:R-:W-:Y:S01]  /*1b4e0*/  @!UPT UIADD3 URZ, URZ, URZ, URZ ;  /* 0x0000003f3f3ff290 */ /* 0x000fe2000fffe03f */
[----:B------:R-:W-:Y:S01]  /*1b4f0*/  STL.64 [R1+0x190], R20 ;  /* 0x0001901401007387 */ /* 0x000fe20000100a00 */
[----:B------:R0:W-:Y:S03]  /*1b500*/  STL.64 [R1+0x198], R22 ;  /* 0x0001981601007387 */ /* 0x0001e60000100a00 */
[----:B0-----:R-:W3:Y:S01]  /*1b510*/  LDL.LU.64 R22, [R1+0xc18] ;  /* 0x000c180001167983 */ /* 0x001ee20000300a00 */
[----:B------:R-:W3:Y:S02]  /*1b520*/  LDL.LU.64 R20, [R1+0xc10] ;  /* 0x000c100001147983 */ /* 0x000ee40000300a00 */
[----:B---3--:R-:W-:Y:S01]  /*1b530*/  HMMA.16816.F32 R16, R16, R14, R20 ;  /* 0x0000000e1010723c */ /* 0x008fe20000001814 */
        /* <DEDUP_REMOVED lines=32> */
[----:B------:R0:W-:Y:S01]  /*1b740*/  STL.64 [R1+0xd0], R16 ;  /* 0x0000d01001007387 */ /* 0x0001e20000100a00 */
[----:B------:R1:W-:Y:S03]  /*1b750*/  STL.64 [R1+0xd8], R18 ;  /* 0x0000d81201007387 */ /* 0x0003e60000100a00 */
[----:B0-----:R-:W2:Y:S01]  /*1b760*/  LDL.LU R16, [R1+0xa0] ;  /* 0x0000a00001107983 */ /* 0x001ea20000300800 */
[----:B------:R-:W2:Y:S02]  /*1b770*/  LDL.LU R17, [R1+0xa4] ;  /* 0x0000a40001117983 */ /* 0x000ea40000300800 */
[----:B-1----:R-:W2:Y:S02]  /*1b780*/  LDL.LU R18, [R1+0xa8] ;  /* 0x0000a80001127983 */ /* 0x002ea40000300800 */
[----:B------:R-:W2:Y:S02]  /*1b790*/  LDL.LU R19, [R1+0xac] ;  /* 0x0000ac0001137983 */ /* 0x000ea40000300800 */
[----:B------:R-:W-:-:S02]  /*1b7a0*/  IMAD.MOV.U32 R3, RZ, RZ, R26 ;  /* 0x000000ffff037224 */ /* 0x000fc400078e001a */
[----:B------:R-:W-:Y:S01]  /*1b7b0*/  IMAD.MOV.U32 R2, RZ, RZ, R27 ;  /* 0x000000ffff027224 */ /* 0x000fe200078e001b */
[C---:B--2---:R-:W-:Y:S01]  /*1b7c0*/  HMMA.16816.F32 R16, R20.reuse, R26, R16 ;  /* 0x0000001a1410723c */ /* 0x044fe20000001810 */
[----:B------:R-:W2:Y:S01]  /*1b7d0*/  LDL.LU.64 R26, [R1+0xba8] ;  /* 0x000ba800011a7983 */ /* 0x000ea20000300a00 */
[----:B------:R-:W2:Y:S11]  /*1b7e0*/  LDL.LU.64 R24, [R1+0xba0] ;  /* 0x000ba00001187983 */ /* 0x000eb60000300a00 */
[----:B------:R-:W-:Y:S10]  /*1b7f0*/  @!UPT UIADD3 URZ, URZ, URZ, URZ ;  /* 0x0000003f3f3ff290 */ /* 0x000ff4000fffe03f */
[----:B------:R-:W-:Y:S01]  /*1b800*/  STL.64 [R1+0x170], R16 ;  /* 0x0001701001007387 */ /* 0x000fe20000100a00 */
[----:B------:R-:W-:Y:S02]  /*1b810*/  STL.64 [R1+0x178], R18 ;  /* 0x0001781201007387 */ /* 0x000fe40000100a00 */
[----:B------:R0:W-:Y:S02]  /*1b820*/  STL [R1+0xa6c], R16 ;  /* 0x000a6c1001007387 */ /* 0x0001e40000100800 */
[----:B------:R-:W-:Y:S01]  /*1b830*/  IMAD.MOV.U32 R12, RZ, RZ, R18 ;  /* 0x000000ffff0c7224 */ /* 0x000fe200078e0012 */
[----:B0-----:R-:W3:Y:S01]  /*1b840*/  LDL.LU R16, [R1+0x90] ;  /* 0x0000900001107983 */ /* 0x001ee20000300800 */
[----:B------:R-:W3:Y:S02]  /*1b850*/  LDL.LU R17, [R1+0x94] ;  /* 0x0000940001117983 */ /* 0x000ee40000300800 */
[----:B------:R-:W3:Y:S02]  /*1b860*/  LDL.LU R18, [R1+0x98] ;  /* 0x0000980001127983 */ /* 0x000ee40000300800 */
[----:B------:R-:W-:Y:S01]  /*1b870*/  IMAD.MOV.U32 R19, RZ, RZ, R29 ;  /* 0x000000ffff137224 */ /* 0x000fe200078e001d */
[----:B------:R0:W-:Y:S01]  /*1b880*/  STL [R1+0xa68], R12 ;  /* 0x000a680c01007387 */ /* 0x0001e20000100800 */
[C---:B--2---:R-:W-:Y:S08]  /*1b890*/  HMMA.16816.F32 R24, R20.reuse, R10, R24 ;  /* 0x0000000a1418723c */ /* 0x044ff00000001818 */
[----:B---3--:R-:W-:Y:S11]  /*1b8a0*/  HMMA.16816.F32 R16, R20, R6, R16 ;  /* 0x000000061410723c */ /* 0x008ff60000001810 */
[----:B------:R-:W-:Y:S11]  /*1b8b0*/  @!UPT UIADD3 URZ, URZ, URZ, URZ ;  /* 0x0000003f3f3ff290 */ /* 0x000ff6000fffe03f */
[----:B------:R-:W-:Y:S01]  /*1b8c0*/  @!UPT UIADD3 URZ, URZ, URZ, URZ ;  /* 0x0000003f3f3ff290 */ /* 0x000fe2000fffe03f */
[----:B------:R1:W-:Y:S01]  /*1b8d0*/  STL.64 [R1+0x160], R16 ;  /* 0x0001601001007387 */ /* 0x0003e20000100a00 */
[----:B------:R-:W-:Y:S02]  /*1b8e0*/  STL.64 [R1+0x168], R18 ;  /* 0x0001681201007387 */ /* 0x000fe40000100a00 */
[----:B------:R2:W-:Y:S02]  /*1b8f0*/  STL.64 [R1+0xb50], R6 ;  /* 0x000b500601007387 */ /* 0x0005e40000100a00 */
[----:B0-----:R-:W3:Y:S02]  /*1b900*/  LDL.LU R12, [R1+0x70c] ;  /* 0x00070c00010c7983 */ /* 0x001ee40000300800 */
[----:B------:R-:W-:Y:S02]  /*1b910*/  IMAD.MOV.U32 R13, RZ, RZ, R18 ;  /* 0x000000ffff0d7224 */ /* 0x000fe400078e0012 */
[----:B-1----:R-:W-:Y:S02]  /*1b920*/  IMAD.MOV.U32 R17, RZ, RZ, R16 ;  /* 0x000000ffff117224 */ /* 0x002fe400078e0010 */
[----:B------:R-:W4:Y:S01]  /*1b930*/  LDL.LU R16, [R1+0x730] ;  /* 0x0007300001107983 */ /* 0x000f220000300800 */
[----:B--2---:R-:W-:-:S02]  /*1b940*/  IMAD.MOV.U32 R6, RZ, RZ, R3 ;  /* 0x000000ffff067224 */ /* 0x004fc400078e0003 */
[----:B------:R-:W2:Y:S02]  /*1b950*/  LDL.LU R28, [R1+0x704] ;  /* 0x00070400011c7983 */ /* 0x000ea40000300800 */
[----:B------:R-:W-:Y:S01]  /*1b960*/  IMAD.MOV.U32 R7, RZ, RZ, R2 ;  /* 0x000000ffff077224 */ /* 0x000fe200078e0002 */
[----:B------:R-:W2:Y:S01]  /*1b970*/  LDL.LU R3, [R1+0x728] ;  /* 0x0007280001037983 */ /* 0x000ea20000300800 */
[----:B------:R-:W2:Y:S02]  /*1b980*/  LDL.LU R2, [R1+0x6fc] ;  /* 0x0006fc0001027983 */ /* 0x000ea40000300800 */
[----:B------:R-:W2:Y:S02]  /*1b990*/  LDL.LU R29, [R1+0x720] ;  /* 0x00072000011d7983 */ /* 0x000ea40000300800 */
[----:B------:R0:W-:Y:S02]  /*1b9a0*/  STL [R1+0xa74], R17 ;  /* 0x000a741101007387 */ /* 0x0001e40000100800 */
[----:B------:R-:W-:Y:S01]  /*1b9b0*/  IMAD.MOV.U32 R18, RZ, RZ, R24 ;  /* 0x000000ffff127224 */ /* 0x000fe200078e0018 */
[----:B0-----:R-:W2:Y:S01]  /*1b9c0*/  LDL.LU R17, [R1+0x1f8] ;  /* 0x0001f80001117983 */ /* 0x001ea20000300800 */
[----:B------:R0:W-:Y:S03]  /*1b9d0*/  STL [R1+0xa70], R13 ;  /* 0x000a700d01007387 */ /* 0x0001e60000100800 */
[----:B0-----:R-:W2:Y:S01]  /*1b9e0*/  LDL.LU R13, [R1+0x714] ;  /* 0x00071400010d7983 */ /* 0x001ea20000300800 */
[----:B------:R-:W-:Y:S02]  /*1b9f0*/  STL.64 [R1+0x150], R24 ;  /* 0x0001501801007387 */ /* 0x000fe40000100a00 */
[----:B------:R0:W-:Y:S02]  /*1ba00*/  STL.64 [R1+0x158], R26 ;  /* 0x0001581a01007387 */ /* 0x0001e40000100a00 */
[----:B0-----:R-:W2:Y:S01]  /*1ba10*/  LDL.LU.64 R26, [R1+0xb98] ;  /* 0x000b9800011a7983 */ /* 0x001ea20000300a00 */
[----:B------:R-:W2:Y:S02]  /*1ba20*/  LDL.LU.64 R24, [R1+0xb90] ;  /* 0x000b900001187983 */ /* 0x000ea40000300a00 */
[----:B------:R0:W-:Y:S02]  /*1ba30*/  STL.64 [R1+0xb48], R10 ;  /* 0x000b480a01007387 */ /* 0x0001e40000100a00 */
[----:B--2---:R-:W-:-:S02]  /*1ba40*/  IMAD.MOV.U32 R8, RZ, RZ, R24 ;  /* 0x000000ffff087224 */ /* 0x004fc400078e0018 */
[----:B------:R-:W-:Y:S01]  /*1ba50*/  IMAD.MOV.U32 R9, RZ, RZ, R25 ;  /* 0x000000ffff097224 */ /* 0x000fe200078e0019 */
[----:B------:R-:W2:Y:S01]  /*1ba60*/  LDL.LU R24, [R1+0xb88] ;  /* 0x000b880001187983 */ /* 0x000ea20000300800 */
[----:B------:R-:W2:Y:S02]  /*1ba70*/  LDL.LU R25, [R1+0xb84] ;  /* 0x000b840001197983 */ /* 0x000ea40000300800 */
[----:B0-----:R-:W-:Y:S02]  /*1ba80*/  IMAD.MOV.U32 R10, RZ, RZ, R26 ;  /* 0x000000ffff0a7224 */ /* 0x001fe400078e001a */
[----:B------:R-:W-:Y:S01]  /*1ba90*/  IMAD.MOV.U32 R11, RZ, RZ, R27 ;  /* 0x000000ffff0b7224 */ /* 0x000fe200078e001b */
[----:B------:R-:W2:Y:S01]  /*1baa0*/  LDL.LU R26, [R1+0xb80] ;  /* 0x000b8000011a7983 */ /* 0x000ea20000300800 */
[----:B------:R-:W2:Y:S03]  /*1bab0*/  LDL.LU R27, [R1+0xb7c] ;  /* 0x000b7c00011b7983 */ /* 0x000ea60000300800 */
[----:B------:R-:W-:Y:S01]  /*1bac0*/  STL.64 [R1+0xb60], R10 ;  /* 0x000b600a01007387 */ /* 0x000fe20000100a00 */
[----:B------:R0:W-:Y:S03]  /*1bad0*/  STL.64 [R1+0xb58], R8 ;  /* 0x000b580801007387 */ /* 0x0001e60000100a00 */
[----:B0-----:R-:W3:Y:S01]  /*1bae0*/  LDL.LU R8, [R1+0x50] ;  /* 0x0000500001087983 */ /* 0x001ee20000300800 */
[----:B------:R-:W3:Y:S02]  /*1baf0*/  LDL.LU R9, [R1+0x54] ;  /* 0x0000540001097983 */ /* 0x000ee40000300800 */
[----:B------:R-:W3:Y:S02]  /*1bb00*/  LDL.LU R10, [R1+0x58] ;  /* 0x00005800010a7983 */ /* 0x000ee40000300800 */
[----:B------:R-:W-:-:S02]  /*1bb10*/  IMAD.MOV.U32 R11, RZ, RZ, R0 ;  /* 0x000000ffff0b7224 */ /* 0x000fc400078e0000 */
[----:B------:R-:W3:Y:S01]  /*1bb20*/  LDL.LU R0, [R1+0xb78] ;  /* 0x000b780001007983 */ /* 0x000ee20000300800 */
[----:B------:R0:W-:Y:S03]  /*1bb30*/  STL [R1+0xa78], R18 ;  /* 0x000a781201007387 */ /* 0x0001e60000100800 */
[----:B0-----:R-:W3:Y:S01]  /*1bb40*/  LDL.LU R18, [R1+0x71c] ;  /* 0x00071c0001127983 */ /* 0x001ee20000300800 */
[----:B--2---:R-:W-:Y:S03]  /*1bb50*/  HMMA.16816.F32 R20, R20, R14, R24 ;  /* 0x0000000e1414723c */ /* 0x004fe60000001818 */
[----:B------:R-:W3:Y:S01]  /*1bb60*/  LDL.LU.64 R26, [R1+0xb70] ;  /* 0x000b7000011a7983 */ /* 0x000ee20000300a00 */
[----:B------:R-:W3:Y:S11]  /*1bb70*/  LDL.LU.64 R24, [R1+0xb68] ;  /* 0x000b680001187983 */ /* 0x000ef60000300a00 */
[----:B------:R-:W-:Y:S08]  /*1bb80*/  @!UPT UIADD3 URZ, URZ, URZ, URZ ;  /* 0x0000003f3f3ff290 */ /* 0x000ff0000fffe03f */
[----:B------:R0:W-:Y:S01]  /*1bb90*/  STL.64 [R1+0x140], R20 ;  /* 0x0001401401007387 */ /* 0x0001e20000100a00 */
[----:B------:R-:W-:Y:S02]  /*1bba0*/  IMAD.MOV.U32 R19, RZ, RZ, R20 ;  /* 0x000000ffff137224 */ /* 0x000fe400078e0014 */
[----:B------:R1:W-:Y:S01]  /*1bbb0*/  STL.64 [R1+0x148], R22 ;  /* 0x0001481601007387 */ /* 0x0003e20000100a00 */
[----:B0-----:R-:W2:Y:S01]  /*1bbc0*/  LDL.LU R21, [R1+0x734] ;  /* 0x0007340001157983 */ /* 0x001ea20000300800 */
[----:B-1----:R-:W2:Y:S02]  /*1bbd0*/  LDL.LU R22, [R1+0x72c] ;  /* 0x00072c0001167983 */ /* 0x002ea40000300800 */
[----:B------:R-:W2:Y:S02]  /*1bbe0*/  LDL.LU R23, [R1+0x724] ;  /* 0x0007240001177983 */ /* 0x000ea40000300800 */
[----:B------:R0:W-:Y:S02]  /*1bbf0*/  STL [R1+0xa7c], R19 ;  /* 0x000a7c1301007387 */ /* 0x0001e40000100800 */
[----:B0-----:R-:W2:Y:S01]  /*1bc00*/  LDL.LU R19, [R1+0x1fc] ;  /* 0x0001fc0001137983 */ /* 0x001ea20000300800 */
[C---:B---3--:R-:W-:Y:S03]  /*1bc10*/  HMMA.16816.F32 R4, R24.reuse, R6, R8 ;  /* 0x000000061804723c */ /* 0x048fe60000001808 */
[----:B------:R-:W3:Y:S01]  /*1bc20*/  LDL.LU.64 R10, [R1+0xb60] ;  /* 0x000b6000010a7983 */ /* 0x000ee20000300a00 */
[----:B------:R-:W3:Y:S11]  /*1bc30*/  LDL.LU.64 R8, [R1+0xb58] ;  /* 0x000b580001087983 */ /* 0x000ef60000300a00 */
[----:B------:R-:W-:Y:S08]  /*1bc40*/  @!UPT UIADD3 URZ, URZ, URZ, URZ ;  /* 0x0000003f3f3ff290 */ /* 0x000ff0000fffe03f */
[----:B------:R-:W-:Y:S01]  /*1bc50*/  STL.64 [R1+0x130], R4 ;  /* 0x0001300401007387 */ /* 0x000fe20000100a00 */
[----:B------:R0:W-:Y:S03]  /*1bc60*/  STL.64 [R1+0x138], R6 ;  /* 0x0001380601007387 */ /* 0x0001e60000100a00 */
[----:B0-----:R-:W3:Y:S02]  /*1bc70*/  LDL.LU.64 R6, [R1+0xb50] ;  /* 0x000b500001067983 */ /* 0x001ee40000300a00 */
[C---:B---3--:R-:W-:Y:S02]  /*1bc80*/  HMMA.16816.F32 R4, R24.reuse, R6, R8 ;  /* 0x000000061804723c */ /* 0x048fe40000001808 */
[----:B------:R-:W3:Y:S11]  /*1bc90*/  LDL.LU.64 R10, [R1+0xb48] ;  /* 0x000b4800010a7983 */ /* 0x000ef60000300a00 */
[----:B------:R-:W-:Y:S10]  /*1bca0*/  @!UPT UIADD3 URZ, URZ, URZ, URZ ;  /* 0x0000003f3f3ff290 */ /* 0x000ff4000fffe03f */
        /* <DEDUP_REMOVED lines=8> */
[----:B------:R-:W-:Y:S01]  /*1bd30*/  STL.64 [R1+0xe0], R4 ;  /* 0x0000e00401007387 */ /* 0x000fe20000100a00 */
[----:B------:R0:W-:Y:S03]  /*1bd40*/  STL.64 [R1+0xe8], R6 ;  /* 0x0000e80601007387 */ /* 0x0001e60000100a00 */
[----:B0-----:R-:W3:Y:S01]  /*1bd50*/  LDL.LU R7, [R1+0x334] ;  /* 0x0003340001077983 */ /* 0x001ee20000300800 */
[----:B------:R-:W-:-:S04]  /*1bd60*/  IMAD.MOV.U32 R20, RZ, RZ, c[0x0][0x188] ;  /* 0x00006200ff147624 */ /* 0x000fc800078e00ff */
[----:B------:R-:W-:-:S04]  /*1bd70*/  IMAD.SHL.U32 R20, R20, 0x80, RZ ;  /* 0x0000008014147824 */ /* 0x000fc800078e00ff */
[----:B------:R-:W-:-:S05]  /*1bd80*/  IMAD.SHL.U32 R20, R20, 0x2, RZ ;  /* 0x0000000214147824 */ /* 0x000fca00078e00ff */
[-C--:B--2---:R-:W-:Y:S02]  /*1bd90*/  IADD3 R19, P4, R19, R20.reuse, RZ ;  /* 0x0000001413137210 */ /* 0x084fe40007f9e0ff */
[-C--:B------:R-:W-:Y:S02]  /*1bda0*/  IADD3 R21, P5, R21, R20.reuse, RZ ;  /* 0x0000001415157210 */ /* 0x080fe40007fbe0ff */
[-C--:B------:R-:W-:Y:S02]  /*1bdb0*/  IADD3 R22, P6, R22, R20.reuse, RZ ;  /* 0x0000001416167210 */ /* 0x080fe40007fde0ff */
[-C--:B------:R-:W-:Y:S02]  /*1bdc0*/  IADD3 R23, P1, R23, R20.reuse, RZ ;  /* 0x0000001417177210 */ /* 0x080fe40007f3e0ff */
[-C--:B------:R-:W-:Y:S02]  /*1bdd0*/  IADD3 R18, P2, R18, R20.reuse, RZ ;  /* 0x0000001412127210 */ /* 0x080fe40007f5e0ff */
[-C--:B------:R-:W-:Y:S01]  /*1bde0*/  IADD3 R13, P3, R13, R20.reuse, RZ ;  /* 0x000000140d0d7210 */ /* 0x080fe20007f7e0ff */
[--C-:B------:R-:W-:Y:S01]  /*1bdf0*/  IMAD.X R17, R17, 0x1, R0.reuse, P4 ;  /* 0x0000000111117824 */ /* 0x100fe200020e0600 */
[-C--:B------:R-:W-:Y:S01]  /*1be00*/  IADD3 R12, P4, R12, R20.reuse, RZ ;  /* 0x000000140c0c7210 */ /* 0x080fe20007f9e0ff */
[--C-:B----4-:R-:W-:Y:S01]  /*1be10*/  IMAD.X R16, R16, 0x1, R0.reuse, P5 ;  /* 0x0000000110107824 */ /* 0x110fe200028e0600 */
[-C--:B------:R-:W-:Y:S01]  /*1be20*/  IADD3 R28, P5, R28, R20.reuse, RZ ;  /* 0x000000141c1c7210 */ /* 0x080fe20007fbe0ff */
[--C-:B------:R-:W-:Y:S01]  /*1be30*/  IMAD.X R3, R3, 0x1, R0.reuse, P6 ;  /* 0x0000000103037824 */ /* 0x100fe200030e0600 */
[----:B------:R-:W-:Y:S01]  /*1be40*/  IADD3 R2, P6, R2, R20, RZ ;  /* 0x0000001402027210 */ /* 0x000fe20007fde0ff */
[----:B------:R-:W-:Y:S01]  /*1be50*/  IMAD.X R29, R29, 0x1, R0, P1 ;  /* 0x000000011d1d7824 */ /* 0x000fe200008e0600 */
[----:B---3--:R-:W-:Y:S11]  /*1be60*/  HMMA.16816.F32 R8, R24, R14, R8 ;  /* 0x0000000e1808723c */ /* 0x008ff60000001808 */
[----:B------:R-:W-:Y:S11]  /*1be70*/  @!UPT UIADD3 URZ, URZ, URZ, URZ ;  /* 0x0000003f3f3ff290 */ /* 0x000ff6000fffe03f */
[----:B------:R-:W-:Y:S02]  /*1be80*/  @!UPT UIADD3 URZ, URZ, URZ, URZ ;  /* 0x0000003f3f3ff290 */ /* 0x000fe4000fffe03f */
[----:B------:R-:W-:Y:S02]  /*1be90*/  IMAD.MOV.U32 R4, RZ, RZ, R11 ;  /* 0x000000ffff047224 */ /* 0x000fe400078e000b */
[----:B------:R-:W-:Y:S01]  /*1bea0*/  IMAD.MOV.U32 R5, RZ, RZ, R10 ;  /* 0x000000ffff057224 */ /* 0x000fe200078e000a */
[----:B------:R-:W-:Y:S01]  /*1beb0*/  STL.64 [R1+0x50], R8 ;  /* 0x0000500801007387 */ /* 0x000fe20000100a00 */
[----:B------:R-:W-:Y:S01]  /*1bec0*/  STL.64 [R1+0x58], R10 ;  /* 0x0000580a01007387 */ /* 0x000fe20000100a00 */
[----:B------:R-:W-:-:S05]  /*1bed0*/  IADD3 R7, R7, 0x1, RZ ;  /* 0x0000000107077810 */ /* 0x000fca0007ffe0ff */
[----:B------:R-:W-:Y:S01]  /*1bee0*/  STL [R1+0x334], R7 ;  /* 0x0003340701007387 */ /* 0x000fe20000100800 */
[----:B------:R-:W-:Y:S02]  /*1bef0*/  STL [R1+0xa84], R4 ;  /* 0x000a840401007387 */ /* 0x000fe40000100800 */
[----:B------:R-:W-:Y:S02]  /*1bf00*/  STL [R1+0xa80], R5 ;  /* 0x000a800501007387 */ /* 0x000fe40000100800 */
[----:B------:R-:W-:Y:S01]  /*1bf10*/  STL [R1+0x1fc], R19 ;  /* 0x0001fc1301007387 */ /* 0x000fe20000100800 */
        /* <DEDUP_REMOVED lines=9> */
[----:B------:R0:W-:Y:S02]  /*1bfb0*/  STL [R1+0xb24], R0 ;  /* 0x000b240001007387 */ /* 0x0001e40000100800 */
[----:B------:R-:W-:Y:S01]  /*1bfc0*/  STL [R1+0x728], R3 ;  /* 0x0007280301007387 */ /* 0x000fe20000100800 */
[----:B0-----:R-:W2:Y:S01]  /*1bfd0*/  LDL.LU R0, [R1+0x6f4] ;  /* 0x0006f40001007983 */ /* 0x001ea20000300800 */
[----:B------:R-:W-:Y:S02]  /*1bfe0*/  STL [R1+0x6fc], R2 ;  /* 0x0006fc0201007387 */ /* 0x000fe40000100800 */
[----:B------:R-:W3:Y:S02]  /*1bff0*/  LDL.LU R5, [R1+0x6e4] ;  /* 0x0006e40001057983 */ /* 0x000ee40000300800 */
[----:B------:R-:W-:Y:S01]  /*1c000*/  STL [R1+0x720], R29 ;  /* 0x0007201d01007387 */ /* 0x000fe20000100800 */
[----:B---3--:R0:W-:Y:S04]  /*1c010*/  STL [R1+0xb18], R5 ;  /* 0x000b180501007387 */ /* 0x0081e80000100800 */
[----:B0-----:R-:W3:Y:S01]  /*1c020*/  LDL.LU R5, [R1+0x710] ;  /* 0x0007100001057983 */ /* 0x001ee20000300800 */
[----:B------:R-:W-:-:S03]  /*1c030*/  IMAD.MOV.U32 R11, RZ, RZ, 0x7f ;  /* 0x0000007fff0b7424 */ /* 0x000fc600078e00ff */
[----:B---3--:R0:W-:Y:S04]  /*1c040*/  STL [R1+0xb1c], R5 ;  /* 0x000b1c0501007387 */ /* 0x0081e80000100800 */
[----:B0-----:R-:W3:Y:S01]  /*1c050*/  LDL.LU R5, [R1+0x6ec] ;  /* 0x0006ec0001057983 */ /* 0x001ee20000300800 */
[----:B------:R-:W-:-:S04]  /*1c060*/  IADD3 R11, R11, c[0x0][0x180], RZ ;  /* 0x000060000b0b7a10 */ /* 0x000fc80007ffe0ff */
[----:B------:R-:W-:-:S04]  /*1c070*/  SHF.R.S32.HI R6, RZ, 0x1f, R11 ;  /* 0x0000001fff067819 */ /* 0x000fc8000001140b */
[----:B------:R-:W-:-:S04]  /*1c080*/  LEA.HI R6, R6, R11, RZ, 0x7 ;  /* 0x0000000b06067211 */ /* 0x000fc800078f38ff */
[----:B------:R-:W-:-:S04]  /*1c090*/  SHF.R.S32.HI R6, RZ, 0x7, R6 ;  /* 0x00000007ff067819 */ /* 0x000fc80000011406 */
[----:B------:R-:W-:Y:S02]  /*1c0a0*/  ISETP.NE.U32.AND P0, PT, R7, R6, PT ;  /* 0x000000060700720c */ /* 0x000fe40003f05070 */
[----:B--2---:R-:W-:Y:S01]  /*1c0b0*/  IADD3 R0, P1, R0, R20, RZ ;  /* 0x0000001400007210 */ /* 0x004fe20007f3e0ff */
[----:B---3--:R0:W-:Y:S04]  /*1c0c0*/  STL [R1+0xb20], R5 ;  /* 0x000b200501007387 */ /* 0x0081e80000100800 */
[----:B0-----:R-:W2:Y:S01]  /*1c0d0*/  LDL.LU R5, [R1+0x718] ;  /* 0x0007180001057983 */ /* 0x001ea20000300800 */
[----:B------:R-:W3:Y:S02]  /*1c0e0*/  LDL.LU R4, [R1+0x708] ;  /* 0x0007080001047983 */ /* 0x000ee40000300800 */
[----:B------:R-:W4:Y:S02]  /*1c0f0*/  LDL.LU R24, [R1+0x6dc] ;  /* 0x0006dc0001187983 */ /* 0x000f240000300800 */
[----:B------:R-:W2:Y:S01]  /*1c100*/  LDL.LU R25, [R1+0x700] ;  /* 0x0007000001197983 */ /* 0x000ea20000300800 */
[----:B------:R-:W2:Y:S01]  /*1c110*/  LDL.LU R26, [R1+0x6d4] ;  /* 0x0006d400011a7983 */ /* 0x000ea20000300800 */
[----:B------:R-:W2:Y:S02]  /*1c120*/  LDL.LU R27, [R1+0x6f8] ;  /* 0x0006f800011b7983 */ /* 0x000ea40000300800 */
[----:B------:R-:W2:Y:S02]  /*1c130*/  LDL.LU R14, [R1+0x6cc] ;  /* 0x0006cc00010e7983 */ /* 0x000ea40000300800 */
        /* <DEDUP_REMOVED lines=20> */
[----:B------:R0:W-:Y:S02]  /*1c280*/  STL [R1+0x6f4], R0 ;  /* 0x0006f40001007387 */ /* 0x0001e40000100800 */
[----:B0-----:R-:W2:Y:S02]  /*1c290*/  LDL.LU R0, [R1+0xb24] ;  /* 0x000b240001007983 */ /* 0x001ea40000300800 */
[----:B--2---:R-:W-:-:S05]  /*1c2a0*/  IMAD.X R5, R5, 0x1, R0, P2 ;  /* 0x0000000105057824 */ /* 0x004fca00010e0600 */
[----:B------:R0:W-:Y:S04]  /*1c2b0*/  STL [R1+0x718], R5 ;  /* 0x0007180501007387 */ /* 0x0001e80000100800 */
[----:B0-----:R-:W2:Y:S02]  /*1c2c0*/  LDL.LU R5, [R1+0xb20] ;  /* 0x000b200001057983 */ /* 0x001ea40000300800 */
[----:B--2---:R-:W-:-:S05]  /*1c2d0*/  IADD3 R5, P2, R5, R20, RZ ;  /* 0x0000001405057210 */ /* 0x004fca0007f5e0ff */
[----:B------:R0:W-:Y:S04]  /*1c2e0*/  STL [R1+0x6ec], R5 ;  /* 0x0006ec0501007387 */ /* 0x0001e80000100800 */
[----:B0-----:R-:W2:Y:S02]  /*1c2f0*/  LDL.LU R5, [R1+0xb1c] ;  /* 0x000b1c0001057983 */ /* 0x001ea40000300800 */
[----:B--2---:R-:W-:-:S05]  /*1c300*/  IMAD.X R5, R5, 0x1, R0, P3 ;  /* 0x0000000105057824 */ /* 0x004fca00018e0600 */
[----:B------:R0:W-:Y:S04]  /*1c310*/  STL [R1+0x710], R5 ;  /* 0x0007100501007387 */ /* 0x0001e80000100800 */
[----:B0-----:R-:W2:Y:S01]  /*1c320*/  LDL.LU R5, [R1+0xb18] ;  /* 0x000b180001057983 */ /* 0x001ea20000300800 */
[--C-:B---3--:R-:W-:Y:S01]  /*1c330*/  IMAD.X R4, R4, 0x1, R0.reuse, P4 ;  /* 0x0000000104047824 */ /* 0x108fe200020e0600 */
[-C--:B----4-:R-:W-:Y:S01]  /*1c340*/  IADD3 R24, P4, R24, R20.reuse, RZ ;  /* 0x0000001418187210 */ /* 0x090fe20007f9e0ff */
[--C-:B------:R-:W-:Y:S01]  /*1c350*/  IMAD.X R25, R25, 0x1, R0.reuse, P5 ;  /* 0x0000000119197824 */ /* 0x100fe200028e0600 */
[-C--:B------:R-:W-:Y:S01]  /*1c360*/  IADD3 R26, P5, R26, R20.reuse, RZ ;  /* 0x000000141a1a7210 */ /* 0x080fe20007fbe0ff */
        /* <DEDUP_REMOVED lines=16> */
[----:B------:R-:W-:Y:S01]  /*1c470*/  IMAD.X R2, R2, 0x1, R0, P4 ;  /* 0x0000000102027824 */ /* 0x000fe200020e0600 */
[----:B------:R-:W-:-:S02]  /*1c480*/  IADD3 R29, P4, R29, R20, RZ ;  /* 0x000000141d1d7210 */ /* 0x000fc40007f9e0ff */
[----:B--2---:R-:W-:-:S05]  /*1c490*/  IADD3 R5, P3, R5, R20, RZ ;  /* 0x0000001405057210 */ /* 0x004fca0007f7e0ff */
[----:B------:R-:W-:Y:S01]  /*1c4a0*/  STL [R1+0x6e4], R5 ;  /* 0x0006e40501007387 */ /* 0x000fe20000100800 */
[----:B------:R-:W-:Y:S02]  /*1c4b0*/  STL [R1+0x708], R4 ;  /* 0x0007080401007387 */ /* 0x000fe40000100800 */
[----:B------:R-:W-:Y:S02]  /*1c4c0*/  STL [R1+0x6dc], R24 ;  /* 0x0006dc1801007387 */ /* 0x000fe40000100800 */
[----:B------:R-:W-:Y:S01]  /*1c4d0*/  STL [R1+0x700], R25 ;  /* 0x0007001901007387 */ /* 0x000fe20000100800 */
[----:B------:R-:W-:Y:S01]  /*1c4e0*/  STL [R1+0x6d4], R26 ;  /* 0x0006d41a01007387 */ /* 0x000fe20000100800 */
[----:B------:R-:W-:Y:S02]  /*1c4f0*/  STL [R1+0x6f8], R27 ;  /* 0x0006f81b01007387 */ /* 0x000fe40000100800 */
[----:B------:R-:W-:Y:S02]  /*1c500*/  STL [R1+0x6cc], R14 ;  /* 0x0006cc0e01007387 */ /* 0x000fe40000100800 */
[--C-:B------:R-:W-:Y:S01]  /*1c510*/  IMAD.X R11, R11, 0x1, R0.reuse, P3 ;  /* 0x000000010b0b7824 */ /* 0x100fe200018e0600 */
[----:B------:R-:W-:Y:S01]  /*1c520*/  STL [R1+0x6f0], R15 ;  /* 0x0006f00f01007387 */ /* 0x000fe20000100800 */
[----:B------:R-:W-:Y:S01]  /*1c530*/  IADD3 R6, P3, R6, R20, RZ ;  /* 0x0000001406067210 */ /* 0x000fe20007f7e0ff */
        /* <DEDUP_REMOVED lines=11> */
[----:B------:R-:W-:-:S02]  /*1c5f0*/  IMAD.X R28, R28, 0x1, R0, P3 ;  /* 0x000000011c1c7824 */ /* 0x000fc400018e0600 */
[----:B------:R-:W-:Y:S02]  /*1c600*/  STL [R1+0x6c0], R13 ;  /* 0x0006c00d01007387 */ /* 0x000fe40000100800 */
[----:B------:R-:W-:Y:S01]  /*1c610*/  STL [R1+0x694], R17 ;  /* 0x0006941101007387 */ /* 0x000fe20000100800 */
[----:B------:R-:W-:Y:S01]  /*1c620*/  IADD3 R3, P3, R3, R20, RZ ;  /* 0x0000001403037210 */ /* 0x000fe20007f7e0ff */
[----:B------:R-:W-:Y:S01]  /*1c630*/  STL [R1+0x6b8], R12 ;  /* 0x0006b80c01007387 */ /* 0x000fe20000100800 */
[----:B------:R-:W-:Y:S02]  /*1c640*/  STL [R1+0x68c], R16 ;  /* 0x00068c1001007387 */ /* 0x000fe40000100800 */
[----:B------:R-:W-:Y:S02]  /*1c650*/  STL [R1+0x6b0], R28 ;  /* 0x0006b01c01007387 */ /* 0x000fe40000100800 */
[----:B------:R0:W-:Y:S01]  /*1c660*/  STL [R1+0xb14], R20 ;  /* 0x000b141401007387 */ /* 0x0001e20000100800 */
[----:B------:R-:W-:Y:S04]  /*1c670*/  STL [R1+0x684], R3 ;  /* 0x0006840301007387 */ /* 0x000fe80000100800 */
[----:B0-----:R-:W2:Y:S01]  /*1c680*/  LDL.LU R20, [R1+0x6a0] ;  /* 0x0006a00001147983 */ /* 0x001ea20000300800 */
[----:B------:R-:W-:Y:S02]  /*1c690*/  STL [R1+0x6a8], R2 ;  /* 0x0006a80201007387 */ /* 0x000fe40000100800 */
[----:B------:R-:W3:Y:S02]  /*1c6a0*/  LDL.LU R5, [R1+0x690] ;  /* 0x0006900001057983 */ /* 0x000ee40000300800 */
[----:B------:R-:W-:Y:S01]  /*1c6b0*/  STL [R1+0x67c], R29 ;  /* 0x00067c1d01007387 */ /* 0x000fe20000100800 */
[----:B---3--:R0:W-:Y:S04]  /*1c6c0*/  STL [R1+0xb08], R5 ;  /* 0x000b080501007387 */ /* 0x0081e80000100800 */
[----:B0-----:R-:W3:Y:S04]  /*1c6d0*/  LDL.LU R5, [R1+0x66c] ;  /* 0x00066c0001057983 */ /* 0x001ee80000300800 */
[----:B---3--:R0:W-:Y:S04]  /*1c6e0*/  STL [R1+0xb0c], R5 ;  /* 0x000b0c0501007387 */ /* 0x0081e80000100800 */
[----:B0-----:R-:W3:Y:S01]  /*1c6f0*/  LDL.LU R5, [R1+0x698] ;  /* 0x0006980001057983 */ /* 0x001ee20000300800 */
[----:B--2---:R-:W-:-:S03]  /*1c700*/  IMAD.X R20, R20, 0x1, R0, P5 ;  /* 0x0000000114147824 */ /* 0x004fc600028e0600 */
        /* <DEDUP_REMOVED lines=30> */
[----:B--2---:R-:W-:-:S05]  /*1c8f0*/  IADD3 R5, P5, R5, R20, RZ ;  /* 0x0000001405057210 */ /* 0x004fca0007fbe0ff */
[----:B------:R0:W-:Y:S04]  /*1c900*/  STL [R1+0x674], R5 ;  /* 0x0006740501007387 */ /* 0x0001e80000100800 */
[----:B0-----:R-:W2:Y:S02]  /*1c910*/  LDL.LU R5, [R1+0xb10] ;  /* 0x000b100001057983 */ /* 0x001ea40000300800 */
[----:B--2---:R-:W-:-:S05]  /*1c920*/  IMAD.X R5, R5, 0x1, R0, P6 ;  /* 0x0000000105057824 */ /* 0x004fca00030e0600 */
[----:B------:R0:W-:Y:S04]  /*1c930*/  STL [R1+0x698], R5 ;  /* 0x0006980501007387 */ /* 0x0001e80000100800 */
[----:B0-----:R-:W2:Y:S02]  /*1c940*/  LDL.LU R5, [R1+0xb0c] ;  /* 0x000b0c0001057983 */ /* 0x001ea40000300800 */
[----:B--2---:R-:W-:-:S05]  /*1c950*/  IADD3 R5, P6, R5, R20, RZ ;  /* 0x0000001405057210 */ /* 0x004fca0007fde0ff */
[----:B------:R0:W-:Y:S04]  /*1c960*/  STL [R1+0x66c], R5 ;  /* 0x00066c0501007387 */ /* 0x0001e80000100800 */
[----:B0-----:R-:W2:Y:S01]  /*1c970*/  LDL.LU R5, [R1+0xb08] ;  /* 0x000b080001057983 */ /* 0x001ea20000300800 */
[--C-:B----4-:R-:W-:Y:S01]  /*1c980*/  IMAD.X R24, R24, 0x1, R0.reuse, P2 ;  /* 0x0000000118187824 */ /* 0x110fe200010e0600 */
        /* <DEDUP_REMOVED lines=18> */
[----:B------:R-:W-:Y:S01]  /*1cab0*/  IADD3 R28, P6, R28, R20, RZ ;  /* 0x000000141c1c7210 */ /* 0x000fe20007fde0ff */
[----:B------:R-:W-:-:S02]  /*1cac0*/  IMAD.X R29, R29, 0x1, R0, P2 ;  /* 0x000000011d1d7824 */ /* 0x000fc400010e0600 */
[----:B--2---:R-:W-:Y:S01]  /*1cad0*/  IMAD.X R5, R5, 0x1, R0, P1 ;  /* 0x0000000105057824 */ /* 0x004fe200008e0600 */
[----:B---3--:R-:W-:-:S04]  /*1cae0*/  IADD3 R4, P1, R4, R20, RZ ;  /* 0x0000001404047210 */ /* 0x008fc80007f3e0ff */
[----:B------:R-:W-:Y:S01]  /*1caf0*/  STL [R1+0x690], R5 ;  /* 0x0006900501007387 */ /* 0x000fe20000100800 */
[----:B------:R-:W-:Y:S02]  /*1cb00*/  STL [R1+0x664], R4 ;  /* 0x0006640401007387 */ /* 0x000fe40000100800 */
[----:B------:R-:W-:Y:S02]  /*1cb10*/  STL [R1+0x688], R24 ;  /* 0x0006881801007387 */ /* 0x000fe40000100800 */
[----:B------:R-:W-:Y:S01]  /*1cb20*/  STL [R1+0x65c], R25 ;  /* 0x00065c1901007387 */ /* 0x000fe20000100800 */
[----:B------:R-:W-:Y:S01]  /*1cb30*/  STL [R1+0x680], R26 ;  /* 0x0006801a01007387 */ /* 0x000fe20000100800 */
[----:B------:R-:W-:Y:S02]  /*1cb40*/  STL [R1+0x654], R27 ;  /* 0x0006541b01007387 */ /* 0x000fe40000100800 */
        /* <DEDUP_REMOVED lines=17> */
[----:B------:R-:W-:-:S02]  /*1cc60*/  IMAD.X R3, R3, 0x1, R0, P1 ;  /* 0x0000000103037824 */ /* 0x000fc400008e0600 */
[----:B------:R-:W-:Y:S01]  /*1cc70*/  STL [R1+0x614], R12 ;  /* 0x0006140c01007387 */ /* 0x000fe20000100800 */
[-C--:B------:R-:W-:Y:S01]  /*1cc80*/  IADD3 R2, P1, R2, R20.reuse, RZ ;  /* 0x0000001402027210 */ /* 0x080fe20007f3e0ff */
[----:B------:R-:W-:Y:S01]  /*1cc90*/  STL [R1+0x638], R16 ;  /* 0x0006381001007387 */ /* 0x000fe20000100800 */
[----:B------:R-:W-:Y:S02]  /*1cca0*/  STL [R1+0x60c], R28 ;  /* 0x00060c1c01007387 */ /* 0x000fe40000100800 */
[----:B------:R0:W-:Y:S02]  /*1ccb0*/  STL [R1+0xb04], R0 ;  /* 0x000b040001007387 */ /* 0x0001e40000100800 */
[----:B------:R-:W-:Y:S01]  /*1ccc0*/  STL [R1+0x630], R3 ;  /* 0x0006300301007387 */ /* 0x000fe20000100800 */
        /* <DEDUP_REMOVED lines=8> */
[----:B--2---:R-:W-:-:S03]  /*1cd50*/  IADD3 R0, P2, R0, R20, RZ ;  /* 0x0000001400007210 */ /* 0x004fc60007f5e0ff */
        /* <DEDUP_REMOVED lines=557> */
[----:B------:R-:W-:Y:S01]  /*1f030*/  IADD3 R23, P6, R23, UR8, RZ ;  /* 0x0000000817177c10 */ /* 0x000fe2000ffde0ff */
[--C-:B------:R-:W-:Y:S01]  /*1f040*/  IMAD.X R18, R18, 0x1, R0.reuse, P1 ;  /* 0x0000000112127824 */ /* 0x100fe200008e0600 */
[----:B------:R-:W-:Y:S01]  /*1f050*/  IADD3 R13, P1, R13, UR8, RZ ;  /* 0x000000080d0d7c10 */ /* 0x000fe2000ff3e0ff */
[--C-:B------:R-:W-:Y:S01]  /*1f060*/  IMAD.X R17, R17, 0x1, R0.reuse, P2 ;  /* 0x0000000111117824 */ /* 0x100fe200010e0600 */
[----:B------:R-:W-:Y:S01]  /*1f070*/  IADD3 R12, P2, R12, UR8, RZ ;  /* 0x000000080c0c7c10 */ /* 0x000fe2000ff5e0ff */
[--C-:B------:R-:W-:Y:S01]  /*1f080*/  IMAD.X R16, R16, 0x1, R0.reuse, P3 ;  /* 0x0000000110107824 */ /* 0x100fe200018e0600 */
[----:B------:R-:W-:Y:S01]  /*1f090*/  IADD3 R28, P3, R28, UR8, RZ ;  /* 0x000000081c1c7c10 */ /* 0x000fe2000ff7e0ff */
[----:B--2---:R-:W-:Y:S01]  /*1f0a0*/  IMAD.X R5, R5, 0x1, R0, P4 ;  /* 0x0000000105057824 */ /* 0x004fe200020e0600 */
[----:B---3--:R-:W-:-:S04]  /*1f0b0*/  IADD3 R4, P4, R4, R20, RZ ;  /* 0x0000001404047210 */ /* 0x008fc80007f9e0ff */
[----:B------:R0:W-:Y:S01]  /*1f0c0*/  STL [R1+0x3a8], R5 ;  /* 0x0003a80501007387 */ /* 0x0001e20000100800 */
        /* <DEDUP_REMOVED lines=25> */
[----:B0-----:R-:W2:Y:S02]  /*1f260*/  LDL.LU R5, [R1+0x8e8] ;  /* 0x0008e80001057983 */ /* 0x001ea40000300800 */
[----:B------:R-:W-:Y:S01]  /*1f270*/  IMAD.X R3, R3, 0x1, R0, P4 ;  /* 0x0000000103037824 */ /* 0x000fe200020e0600 */
[----:B------:R-:W-:-:S04]  /*1f280*/  IADD3 R2, P4, R2, UR8, RZ ;  /* 0x0000000802027c10 */ /* 0x000fc8000ff9e0ff */
[----:B------:R-:W-:Y:S01]  /*1f290*/  STL [R1+0x348], R3 ;  /* 0x0003480301007387 */ /* 0x000fe20000100800 */
[----:B------:R-:W-:-:S03]  /*1f2a0*/  IMAD.X R29, R29, 0x1, R0, P5 ;  /* 0x000000011d1d7824 */ /* 0x000fc600028e0600 */
[----:B--2---:R0:W-:Y:S01]  /*1f2b0*/  STL [R1+0xaa4], R5 ;  /* 0x000aa40501007387 */ /* 0x0041e20000100800 */
[----:B------:R1:W-:Y:S03]  /*1f2c0*/  STL [R1+0x8f0], R2 ;  /* 0x0008f00201007387 */ /* 0x0003e60000100800 */
[----:B0-----:R-:W2:Y:S01]  /*1f2d0*/  LDL.LU R5, [R1+0x8ec] ;  /* 0x0008ec0001057983 */ /* 0x001ea20000300800 */
[----:B------:R0:W-:Y:S02]  /*1f2e0*/  STL [R1+0x340], R29 ;  /* 0x0003401d01007387 */ /* 0x0001e40000100800 */
[----:B------:R-:W3:Y:S02]  /*1f2f0*/  LDL.LU R4, [R1+0x74c] ;  /* 0x00074c0001047983 */ /* 0x000ee40000300800 */
[----:B------:R-:W4:Y:S01]  /*1f300*/  LDL.LU R24, [R1+0x8e4] ;  /* 0x0008e40001187983 */ /* 0x000f220000300800 */
[----:B------:R-:W3:Y:S01]  /*1f310*/  LDL.LU R25, [R1+0x748] ;  /* 0x0007480001197983 */ /* 0x000ee20000300800 */
[----:B------:R-:W3:Y:S02]  /*1f320*/  LDL.LU R26, [R1+0x8dc] ;  /* 0x0008dc00011a7983 */ /* 0x000ee40000300800 */
[----:B------:R-:W3:Y:S02]  /*1f330*/  LDL.LU R27, [R1+0x744] ;  /* 0x00074400011b7983 */ /* 0x000ee40000300800 */
[----:B------:R-:W3:Y:S01]  /*1f340*/  LDL.LU R14, [R1+0x8d4] ;  /* 0x0008d400010e7983 */ /* 0x000ee20000300800 */
        /* <DEDUP_REMOVED lines=17> */
[----:B------:R-:W4:Y:S02]  /*1f460*/  LDL.LU R28, [R1+0x88c] ;  /* 0x00088c00011c7983 */ /* 0x000f240000300800 */
[----:B------:R-:W4:Y:S02]  /*1f470*/  LDL.LU R3, [R1+0x8b0] ;  /* 0x0008b00001037983 */ /* 0x000f240000300800 */
[----:B-1----:R-:W4:Y:S01]  /*1f480*/  LDL.LU R2, [R1+0x884] ;  /* 0x0008840001027983 */ /* 0x002f220000300800 */
[----:B0-----:R-:W4:Y:S01]  /*1f490*/  LDL.LU R29, [R1+0x8a8] ;  /* 0x0008a800011d7983 */ /* 0x001f220000300800 */
[----:B------:R0:W-:Y:S03]  /*1f4a0*/  STL [R1+0xa88], R0 ;  /* 0x000a880001007387 */ /* 0x0001e60000100800 */
[----:B0-----:R-:W4:Y:S01]  /*1f4b0*/  LDL.LU R0, [R1+0x33c] ;  /* 0x00033c0001007983 */ /* 0x001f220000300800 */
[----:B--2---:R-:W-:-:S05]  /*1f4c0*/  IADD3 R5, P5, R5, UR8, RZ ;  /* 0x0000000805057c10 */ /* 0x004fca000ffbe0ff */
[----:B------:R0:W-:Y:S04]  /*1f4d0*/  STL [R1+0x8ec], R5 ;  /* 0x0008ec0501007387 */ /* 0x0001e80000100800 */
[----:B0-----:R-:W2:Y:S01]  /*1f4e0*/  LDL.LU R5, [R1+0xaa4] ;  /* 0x000aa40001057983 */ /* 0x001ea20000300800 */
[----:B---3--:R-:W-:Y:S01]  /*1f4f0*/  IADD3.X R4, R4, UR5, RZ, P1, !PT ;  /* 0x0000000504047c10 */ /* 0x008fe20008ffe4ff */
[----:B----4-:R-:W-:Y:S01]  /*1f500*/  IADD3 R24, P1, R24, UR8, RZ ;  /* 0x0000000818187c10 */ /* 0x010fe2000ff3e0ff */
[----:B------:R-:W-:Y:S01]  /*1f510*/  IADD3.X R25, R25, UR5, RZ, P2, !PT ;  /* 0x0000000519197c10 */ /* 0x000fe200097fe4ff */
[----:B------:R-:W-:Y:S01]  /*1f520*/  IADD3 R26, P2, R26, UR8, RZ ;  /* 0x000000081a1a7c10 */ /* 0x000fe2000ff5e0ff */
[----:B------:R-:W-:Y:S01]  /*1f530*/  IADD3.X R27, R27, UR5, RZ, P3, !PT ;  /* 0x000000051b1b7c10 */ /* 0x000fe20009ffe4ff */
[----:B------:R-:W-:Y:S01]  /*1f540*/  IADD3 R14, P3, R14, UR8, RZ ;  /* 0x000000080e0e7c10 */ /* 0x000fe2000ff7e0ff */
[----:B------:R-:W-:Y:S01]  /*1f550*/  IADD3.X R15, R15, UR5, RZ, P4, !PT ;  /* 0x000000050f0f7c10 */ /* 0x000fe2000a7fe4ff */
[----:B------:R-:W-:Y:S01]  /*1f560*/  IADD3 R8, P4, R8, UR8, RZ ;  /* 0x0000000808087c10 */ /* 0x000fe2000ff9e0ff */
[----:B------:R-:W-:Y:S01]  /*1f570*/  IADD3.X R9, R9, UR5, RZ, P5, !PT ;  /* 0x0000000509097c10 */ /* 0x000fe2000affe4ff */
[----:B------:R-:W-:Y:S01]  /*1f580*/  IADD3 R10, P5, R10, UR8, RZ ;  /* 0x000000080a0a7c10 */ /* 0x000fe2000ffbe0ff */
[----:B------:R-:W-:-:S05]  /*1f590*/  IADD3.X R0, R0, UR5, RZ, P6, !PT ;  /* 0x0000000500007c10 */ /* 0x000fca000b7fe4ff */
[----:B------:R0:W-:Y:S01]  /*1f5a0*/  STL [R1+0x33c], R0 ;  /* 0x00033c0001007387 */ /* 0x0001e20000100800 */
        /* <DEDUP_REMOVED lines=10> */
[----:B--2---:R-:W-:-:S05]  /*1f650*/  IADD3 R5, P6, R5, UR8, RZ ;  /* 0x0000000805057c10 */ /* 0x004fca000ffde0ff */
[----:B------:R-:W-:Y:S01]  /*1f660*/  STL [R1+0x8e8], R5 ;  /* 0x0008e80501007387 */ /* 0x000fe20000100800 */
[----:B------:R-:W-:Y:S02]  /*1f670*/  STL [R1+0x74c], R4 ;  /* 0x00074c0401007387 */ /* 0x000fe40000100800 */
[----:B------:R-:W-:Y:S02]  /*1f680*/  STL [R1+0x8e4], R24 ;  /* 0x0008e41801007387 */ /* 0x000fe40000100800 */
[----:B------:R-:W-:Y:S01]  /*1f690*/  STL [R1+0x748], R25 ;  /* 0x0007481901007387 */ /* 0x000fe20000100800 */
[----:B------:R-:W-:Y:S01]  /*1f6a0*/  STL [R1+0x8dc], R26 ;  /* 0x0008dc1a01007387 */ /* 0x000fe20000100800 */
[----:B------:R-:W-:Y:S02]  /*1f6b0*/  STL [R1+0x744], R27 ;  /* 0x0007441b01007387 */ /* 0x000fe40000100800 */
[----:B------:R-:W-:Y:S01]  /*1f6c0*/  STL [R1+0x8d4], R14 ;  /* 0x0008d40e01007387 */ /* 0x000fe20000100800 */
[----:B------:R-:W-:Y:S01]  /*1f6d0*/  IADD3.X R11, R11, UR5, RZ, P6, !PT ;  /* 0x000000050b0b7c10 */ /* 0x000fe2000b7fe4ff */
[----:B------:R-:W-:Y:S01]  /*1f6e0*/  STL [R1+0x740], R15 ;  /* 0x0007400f01007387 */ /* 0x000fe20000100800 */
[----:B------:R-:W-:Y:S01]  /*1f6f0*/  IADD3 R6, P6, R6, UR8, RZ ;  /* 0x0000000806067c10 */ /* 0x000fe2000ffde0ff */
        /* <DEDUP_REMOVED lines=11> */
[----:B------:R-:W-:Y:S01]  /*1f7b0*/  IADD3.X R16, R16, UR5, RZ, P6, !PT ;  /* 0x0000000510107c10 */ /* 0x000fe2000b7fe4ff */
[----:B------:R-:W-:Y:S01]  /*1f7c0*/  STL [R1+0x8c8], R18 ;  /* 0x0008c81201007387 */ /* 0x000fe20000100800 */
[----:B------:R-:W-:Y:S01]  /*1f7d0*/  IADD3 R28, P6, R28, UR8, RZ ;  /* 0x000000081c1c7c10 */ /* 0x000fe2000ffde0ff */
[----:B------:R-:W-:Y:S01]  /*1f7e0*/  STL [R1+0x89c], R13 ;  /* 0x00089c0d01007387 */ /* 0x000fe20000100800 */
[----:B------:R-:W-:Y:S02]  /*1f7f0*/  STL [R1+0x8c0], R17 ;  /* 0x0008c01101007387 */ /* 0x000fe40000100800 */
[----:B------:R-:W-:Y:S02]  /*1f800*/  STL [R1+0x894], R12 ;  /* 0x0008940c01007387 */ /* 0x000fe40000100800 */
[----:B------:R-:W-:Y:S01]  /*1f810*/  STL [R1+0x8b8], R16 ;  /* 0x0008b81001007387 */ /* 0x000fe20000100800 */
[----:B------:R-:W-:Y:S01]  /*1f820*/  STL [R1+0x88c], R28 ;  /* 0x00088c1c01007387 */ /* 0x000fe20000100800 */
[----:B0-----:R-:W2:Y:S01]  /*1f830*/  LDL.LU R0, [R1+0x874] ;  /* 0x0008740001007983 */ /* 0x001ea20000300800 */
[----:B------:R-:W-:Y:S01]  /*1f840*/  IADD3.X R3, R3, UR5, RZ, P1, !PT ;  /* 0x0000000503037c10 */ /* 0x000fe20008ffe4ff */
[----:B------:R-:W-:-:S04]  /*1f850*/  IADD3 R2, P1, R2, UR8, RZ ;  /* 0x0000000802027c10 */ /* 0x000fc8000ff3e0ff */
[----:B------:R-:W-:Y:S04]  /*1f860*/  STL [R1+0x8b0], R3 ;  /* 0x0008b00301007387 */ /* 0x000fe80000100800 */
[----:B--2---:R0:W-:Y:S01]  /*1f870*/  STL [R1+0xa9c], R0 ;  /* 0x000a9c0001007387 */ /* 0x0041e20000100800 */
[----:B------:R-:W-:Y:S03]  /*1f880*/  STL [R1+0x884], R2 ;  /* 0x0008840201007387 */ /* 0x000fe60000100800 */
[----:B0-----:R-:W2:Y:S01]  /*1f890*/  LDL.LU R0, [R1+0x8a0] ;  /* 0x0008a00001007983 */ /* 0x001ea20000300800 */
[----:B------:R-:W-:-:S05]  /*1f8a0*/  IADD3.X R29, R29, UR5, RZ, P2, !PT ;  /* 0x000000051d1d7c10 */ /* 0x000fca00097fe4ff */
[----:B------:R-:W-:Y:S04]  /*1f8b0*/  STL [R1+0x8a8], R29 ;  /* 0x0008a81d01007387 */ /* 0x000fe80000100800 */
[----:B--2---:R0:W-:Y:S04]  /*1f8c0*/  STL [R1+0xaa0], R0 ;  /* 0x000aa00001007387 */ /* 0x0041e80000100800 */
[----:B0-----:R-:W2:Y:S01]  /*1f8d0*/  LDL.LU R0, [R1+0x87c] ;  /* 0x00087c0001007983 */ /* 0x001ea20000300800 */
[----:B------:R-:W3:Y:S02]  /*1f8e0*/  LDL.LU R5, [R1+0x898] ;  /* 0x0008980001057983 */ /* 0x000ee40000300800 */
[----:B------:R-:W4:Y:S02]  /*1f8f0*/  LDL.LU R4, [R1+0x86c] ;  /* 0x00086c0001047983 */ /* 0x000f240000300800 */
        /* <DEDUP_REMOVED lines=26> */
[----:B--2---:R-:W-:-:S05]  /*1faa0*/  IADD3 R0, P2, R0, UR8, RZ ;  /* 0x0000000800007c10 */ /* 0x004fca000ff5e0ff */
[----:B------:R0:W-:Y:S04]  /*1fab0*/  STL [R1+0x87c], R0 ;  /* 0x00087c0001007387 */ /* 0x0001e80000100800 */
[----:B0-----:R-:W2:Y:S02]  /*1fac0*/  LDL.LU R0, [R1+0xaa0] ;  /* 0x000aa00001007983 */ /* 0x001ea40000300800 */
[----:B--2---:R-:W-:-:S05]  /*1fad0*/  IADD3.X R0, R0, UR5, RZ, P3, !PT ;  /* 0x0000000500007c10 */ /* 0x004fca0009ffe4ff */
        /* <DEDUP_REMOVED lines=22> */
[----:B------:R-:W-:-:S02]  /*1fc40*/  IADD3.X R28, R28, UR5, RZ, P4, !PT ;  /* 0x000000051c1c7c10 */ /* 0x000fc4000a7fe4ff */
[----:B--2---:R-:W-:-:S05]  /*1fc50*/  IADD3 R0, P3, R0, UR8, RZ ;  /* 0x0000000800007c10 */ /* 0x004fca000ff7e0ff */
[----:B------:R0:W-:Y:S01]  /*1fc60*/  STL [R1+0x874], R0 ;  /* 0x0008740001007387 */ /* 0x0001e20000100800 */
        /* <DEDUP_REMOVED lines=28> */
[----:B------:R-:W-:Y:S02]  /*1fe30*/  STL [R1+0x838], R28 ;  /* 0x0008381c01007387 */ /* 0x000fe40000100800 */
[----:B0-----:R-:W2:Y:S01]  /*1fe40*/  LDL.LU R0, [R1+0x820] ;  /* 0x0008200001007983 */ /* 0x001ea20000300800 */
[----:B------:R-:W-:-:S02]  /*1fe50*/  IADD3 R3, P4, R3, UR8, RZ ;  /* 0x0000000803037c10 */ /* 0x000fc4000ff9e0ff */
[----:B------:R-:W-:-:S03]  /*1fe60*/  IADD3.X R2, R2, UR5, RZ, P5, !PT ;  /* 0x0000000502027c10 */ /* 0x000fc6000affe4ff */
[----:B------:R-:W-:Y:S04]  /*1fe70*/  STL [R1+0x80c], R3 ;  /* 0x00080c0301007387 */ /* 0x000fe80000100800 */
[----:B--2---:R0:W-:Y:S01]  /*1fe80*/  STL [R1+0xa94], R0 ;  /* 0x000a940001007387 */ /* 0x0041e20000100800 */
[----:B------:R-:W-:Y:S03]  /*1fe90*/  STL [R1+0x830], R2 ;  /* 0x0008300201007387 */ /* 0x000fe60000100800 */
[----:B0-----:R-:W2:Y:S01]  /*1fea0*/  LDL.LU R0, [R1+0x7fc] ;  /* 0x0007fc0001007983 */ /* 0x001ea20000300800 */
[----:B------:R-:W-:-:S05]  /*1feb0*/  IADD3 R29, P5, R29, UR8, RZ ;  /* 0x000000081d1d7c10 */ /* 0x000fca000ffbe0ff */
        /* <DEDUP_REMOVED lines=31> */
[----:B--2---:R-:W-:-:S05]  /*200b0*/  IADD3.X R0, R0, UR5, RZ, P6, !PT ;  /* 0x0000000500007c10 */ /* 0x004fca000b7fe4ff */
[----:B------:R0:W-:Y:S04]  /*200c0*/  STL [R1+0x828], R0 ;  /* 0x0008280001007387 */ /* 0x0001e80000100800 */
[----:B0-----:R-:W2:Y:S02]  /*200d0*/  LDL.LU R0, [R1+0xa98] ;  /* 0x000a980001007983 */ /* 0x001ea40000300800 */
[----:B--2---:R-:W-:-:S05]  /*200e0*/  IADD3 R0, P6, R0, UR8, RZ ;  /* 0x0000000800007c10 */ /* 0x004fca000ffde0ff */
[----:B------:R0:W-:Y:S04]  /*200f0*/  STL [R1+0x7fc], R0 ;  /* 0x0007fc0001007387 */ /* 0x0001e80000100800 */
[----:B0-----:R-:W2:Y:S01]  /*20100*/  LDL.LU R0, [R1+0xa94] ;  /* 0x000a940001007983 */ /* 0x001ea20000300800 */
[----:B----4-:R-:W-:Y:S01]  /*20110*/  IADD3.X R4, R4, UR5, RZ, P2, !PT ;  /* 0x0000000504047c10 */ /* 0x010fe200097fe4ff */
[----:B---3--:R-:W-:Y:S01]  /*20120*/  IADD3 R24, P2, R24, UR8, RZ ;  /* 0x0000000818187c10 */ /* 0x008fe2000ff5e0ff */
        /* <DEDUP_REMOVED lines=18> */
[----:B--2---:R-:W-:Y:S01]  /*20250*/  IADD3.X R0, R0, UR5, RZ, P1, !PT ;  /* 0x0000000500007c10 */ /* 0x004fe20008ffe4ff */
[----:B------:R-:W-:-:S04]  /*20260*/  IADD3 R5, P1, R5, UR8, RZ ;  /* 0x0000000805057c10 */ /* 0x000fc8000ff3e0ff */
[----:B------:R0:W-:Y:S01]  /*20270*/  STL [R1+0x820], R0 ;  /* 0x0008200001007387 */ /* 0x0001e20000100800 */
[----:B------:R-:W-:Y:S02]  /*20280*/  STL [R1+0x7f4], R5 ;  /* 0x0007f40501007387 */ /* 0x000fe40000100800 */
[----:B------:R-:W-:Y:S02]  /*20290*/  STL [R1+0x818], R4 ;  /* 0x0008180401007387 */ /* 0x000fe40000100800 */
[----:B------:R-:W-:Y:S01]  /*202a0*/  STL [R1+0x7ec], R24 ;  /* 0x0007ec1801007387 */ /* 0x000fe20000100800 */
[----:B------:R-:W-:Y:S01]  /*202b0*/  STL [R1+0x810], R25 ;  /* 0x0008101901007387 */ /* 0x000fe20000100800 */
[----:B------:R-:W-:Y:S02]  /*202c0*/  STL [R1+0x7e4], R26 ;  /* 0x0007e41a01007387 */ /* 0x000fe40000100800 */
        /* <DEDUP_REMOVED lines=90> */
[----:B------:R-:W-:Y:S02]  /*20870*/  IADD3.X R20, R20, UR5, RZ, P6, !PT ;  /* 0x0000000514147c10 */ /* 0x000fe4000b7fe4ff */
[----:B------:R-:W-:Y:S02]  /*20880*/  IADD3.X R21, R21, UR5, RZ, P1, !PT ;  /* 0x0000000515157c10 */ /* 0x000fe40008ffe4ff */
[----:B------:R-:W-:Y:S02]  /*20890*/  IADD3.X R23, R23, UR5, RZ, P3, !PT ;  /* 0x0000000517177c10 */ /* 0x000fe40009ffe4ff */
[----:B------:R-:W-:Y:S02]  /*208a0*/  IADD3.X R22, R22, UR5, RZ, P2, !PT ;  /* 0x0000000516167c10 */ /* 0x000fe400097fe4ff */
[----:B--2---:R-:W-:-:S05]  /*208b0*/  IADD3 R0, P4, R0, UR8, RZ ;  /* 0x0000000800007c10 */ /* 0x004fca000ff9e0ff */
[----:B------:R0:W-:Y:S04]  /*208c0*/  STL [R1+0x77c], R0 ;  /* 0x00077c0001007387 */ /* 0x0001e80000100800 */
[----:B0-----:R0:W5:Y:S01]  /*208d0*/  LDL.LU R0, [R1+0xa88] ;  /* 0x000a880001007983 */ /* 0x0011620000300800 */
[----:B------:R1:W-:Y:S03]  /*208e0*/  STL [R1+0x7a0], R4 ;  /* 0x0007a00401007387 */ /* 0x0003e60000100800 */
[----:B-1----:R0:W5:Y:S01]  /*208f0*/  LDL.LU R4, [R1+0xa84] ;  /* 0x000a840001047983 */ /* 0x0021620000300800 */
[----:B------:R1:W-:Y:S03]  /*20900*/  STL [R1+0x774], R5 ;  /* 0x0007740501007387 */ /* 0x0003e60000100800 */
[----:B-1----:R0:W5:Y:S01]  /*20910*/  LDL.LU R5, [R1+0xa80] ;  /* 0x000a800001057983 */ /* 0x0021620000300800 */
[----:B------:R1:W-:Y:S03]  /*20920*/  STL [R1+0x798], R19 ;  /* 0x0007981301007387 */ /* 0x0003e60000100800 */
[----:B-1----:R0:W5:Y:S01]  /*20930*/  LDL.LU R19, [R1+0xa7c] ;  /* 0x000a7c0001137983 */ /* 0x0021620000300800 */
[----:B------:R1:W-:Y:S01]  /*20940*/  STL [R1+0x904], R18 ;  /* 0x0009041201007387 */ /* 0x0003e20000100800 */
[----:B------:R-:W-:-:S02]  /*20950*/  IADD3.X R3, R3, UR5, RZ, P4, !PT ;  /* 0x0000000503037c10 */ /* 0x000fc4000a7fe4ff */
[----:B-1----:R0:W5:Y:S01]  /*20960*/  LDL.LU R18, [R1+0xa78] ;  /* 0x000a780001127983 */ /* 0x0021620000300800 */
[----:B------:R1:W-:Y:S01]  /*20970*/  STL [R1+0x790], R17 ;  /* 0x0007901101007387 */ /* 0x0003e20000100800 */
[----:B------:R-:W-:Y:S02]  /*20980*/  IADD3 R29, P4, R29, UR8, RZ ;  /* 0x000000081d1d7c10 */ /* 0x000fe4000ff9e0ff */
[----:B-1----:R0:W5:Y:S01]  /*20990*/  LDL.LU R17, [R1+0xa74] ;  /* 0x000a740001117983 */ /* 0x0021620000300800 */
[----:B------:R1:W-:Y:S03]  /*209a0*/  STL [R1+0x90c], R13 ;  /* 0x00090c0d01007387 */ /* 0x0003e60000100800 */
[----:B-1----:R0:W5:Y:S01]  /*209b0*/  LDL.LU R13, [R1+0xa70] ;  /* 0x000a7000010d7983 */ /* 0x0021620000300800 */
        /* <DEDUP_REMOVED lines=9> */
[----:B------:R1:W-:Y:S03]  /*20a50*/  STL [R1+0x778], R3 ;  /* 0x0007780301007387 */ /* 0x0003e60000100800 */
[----:B-1----:R0:W5:Y:S01]  /*20a60*/  LDL.LU R3, [R1+0xa5c] ;  /* 0x000a5c0001037983 */ /* 0x0021620000300800 */
[----:B------:R1:W-:Y:S02]  /*20a70*/  STL [R1+0x92c], R29 ;  /* 0x00092c1d01007387 */ /* 0x0003e40000100800 */
[----:B------:R0:W-:Y:S02]  /*20a80*/  STL [R1+0x770], R24 ;  /* 0x0007701801007387 */ /* 0x0001e40000100800 */
[----:B------:R0:W-:Y:S01]  /*20a90*/  STL [R1+0x928], R25 ;  /* 0x0009281901007387 */ /* 0x0001e20000100800 */
[----:B------:R0:W-:Y:S01]  /*20aa0*/  STL [R1+0x76c], R26 ;  /* 0x00076c1a01007387 */ /* 0x0001e20000100800 */
[----:B------:R0:W-:Y:S02]  /*20ab0*/  STL [R1+0x924], R27 ;  /* 0x0009241b01007387 */ /* 0x0001e40000100800 */
[----:B------:R0:W-:Y:S02]  /*20ac0*/  STL [R1+0x768], R14 ;  /* 0x0007680e01007387 */ /* 0x0001e40000100800 */
[----:B------:R0:W-:Y:S01]  /*20ad0*/  STL [R1+0x920], R15 ;  /* 0x0009200f01007387 */ /* 0x0001e20000100800 */
[----:B------:R0:W-:Y:S04]  /*20ae0*/  STL [R1+0x764], R8 ;  /* 0x0007640801007387 */ /* 0x0001e80000100800 */
[----:B-1----:R-:W1:Y:S01]  /*20af0*/  S2R R29, SR_TID.X ;  /* 0x00000000001d7919 */ /* 0x002e620000002100 */
[----:B------:R0:W-:Y:S02]  /*20b00*/  STL [R1+0x91c], R9 ;  /* 0x00091c0901007387 */ /* 0x0001e40000100800 */
[----:B------:R0:W-:Y:S02]  /*20b10*/  STL [R1+0x760], R10 ;  /* 0x0007600a01007387 */ /* 0x0001e40000100800 */
[----:B------:R0:W-:Y:S01]  /*20b20*/  STL [R1+0x918], R11 ;  /* 0x0009180b01007387 */ /* 0x0001e20000100800 */
[----:B------:R0:W-:Y:S01]  /*20b30*/  STL [R1+0x75c], R6 ;  /* 0x00075c0601007387 */ /* 0x0001e20000100800 */
[----:B------:R0:W-:Y:S02]  /*20b40*/  STL [R1+0x758], R7 ;  /* 0x0007580701007387 */ /* 0x0001e40000100800 */
[----:B------:R0:W-:Y:S02]  /*20b50*/  STL [R1+0x754], R20 ;  /* 0x0007541401007387 */ /* 0x0001e40000100800 */
[----:B------:R0:W-:Y:S01]  /*20b60*/  STL [R1+0x910], R23 ;  /* 0x0009101701007387 */ /* 0x0001e20000100800 */
[----:B------:R0:W-:Y:S01]  /*20b70*/  STL [R1+0x900], R21 ;  /* 0x0009001501007387 */ /* 0x0001e20000100800 */
[----:B------:R0:W-:Y:S01]  /*20b80*/  STL [R1+0x908], R22 ;  /* 0x0009081601007387 */ /* 0x0001e20000100800 */
[----:B-1----:R-:W-:-:S05]  /*20b90*/  LOP3.LUT R29, R29, 0x7f, RZ, 0xc0, !PT ;  /* 0x0000007f1d1d7812 */ /* 0x002fca00078ec0ff */
[----:B------:R-:W-:Y:S01]  /*20ba0*/  IMAD.SHL.U32 R29, R29, 0x2, RZ ;  /* 0x000000021d1d7824 */ /* 0x000fe200078e00ff */
[----:B0-----:R-:W-:Y:S01]  /*20bb0*/  @!P0 CALL.REL.NOINC `(.L_x_2) ;  /* 0x0000001000008944 */ /* 0x001fe20003c00000 */
[----:B------:R-:W-:Y:S05]  /*20bc0*/  BRA `(.L_x_3) ;  /* 0xfffeab2000007947 */ /* 0x000fea000383ffff */
.L_x_2:
[----:B------:R-:W2:Y:S04]  /*20bd0*/  LDL.LU R7, [R1+0xd8] ;  /* 0x0000d80001077983 */ /* 0x000ea80000300800 */
[----:B--2---:R0:W-:Y:S04]  /*20be0*/  STL [R1+0xaa8], R7 ;  /* 0x000aa80701007387 */ /* 0x0041e80000100800 */
[----:B0-----:R-:W2:Y:S04]  /*20bf0*/  LDL.LU R7, [R1+0x130] ;  /* 0x0001300001077983 */ /* 0x001ea80000300800 */
        /* <DEDUP_REMOVED lines=13> */
[----:B------:R-:W2:Y:S01]  /*20cd0*/  LDL.LU R6, [R1+0xf8] ;  /* 0x0000f80001067983 */ /* 0x000ea20000300800 */
[----:B0----5:R-:W-:-:S03]  /*20ce0*/  IMAD.MOV.U32 R7, RZ, RZ, R5 ;  /* 0x000000ffff077224 */ /* 0x021fc600078e0005 */
        /* <DEDUP_REMOVED lines=18> */
[----:B0-----:R-:W-:-:S03]  /*20e10*/  IMAD.MOV.U32 R6, RZ, RZ, R4 ;  /* 0x000000ffff067224 */ /* 0x001fc600078e0004 */
[----:B--2---:R0:W-:Y:S04]  /*20e20*/  STL [R1+0xaa0], R5 ;  /* 0x000aa00501007387 */ /* 0x0041e80000100800 */
[----:B0-----:R-:W2:Y:S04]  /*20e30*/  LDL.LU R5, [R1+0xfc] ;  /* 0x0000fc0001057983 */ /* 0x001ea80000300800 */
[----:B------:R-:W3:Y:S04]  /*20e40*/  LDL.LU R4, [R1+0x118] ;  /* 0x0001180001047983 */ /* 0x000ee80000300800 */
[----:B---3--:R0:W-:Y:S04]  /*20e50*/  STL [R1+0xa9c], R4 ;  /* 0x000a9c0401007387 */ /* 0x0081e80000100800 */
[----:B0-----:R-:W3:Y:S04]  /*20e60*/  LDL.LU R4, [R1+0x10c] ;  /* 0x00010c0001047983 */ /* 0x001ee80000300800 */
[----:B------:R-:W4:Y:S04]  /*20e70*/  LDL.LU R11, [R1+0xd0] ;  /* 0x0000d000010b7983 */ /* 0x000f280000300800 */
[----:B----4-:R0:W-:Y:S04]  /*20e80*/  STL [R1+0xa98], R11 ;  /* 0x000a980b01007387 */ /* 0x0101e80000100800 */
[----:B0-----:R-:W4:Y:S04]  /*20e90*/  LDL.LU R11, [R1+0x11c] ;  /* 0x00011c00010b7983 */ /* 0x001f280000300800 */
[----:B------:R-:W2:Y:S04]  /*20ea0*/  LDL.LU R10, [R1+0xf0] ;  /* 0x0000f000010a7983 */ /* 0x000ea80000300800 */
[----:B--2---:R0:W-:Y:S04]  /*20eb0*/  STL [R1+0xa94], R10 ;  /* 0x000a940a01007387 */ /* 0x0041e80000100800 */
[----:B0-----:R-:W2:Y:S04]  /*20ec0*/  LDL.LU R10, [R1+0xd4] ;  /* 0x0000d400010a7983 */ /* 0x001ea80000300800 */
        /* <DEDUP_REMOVED lines=9> */
[----:B------:R0:W-:Y:S04]  /*20f60*/  STL [R1+0xa80], R13 ;  /* 0x000a800d01007387 */ /* 0x0001e80000100800 */
[----:B0-----:R-:W2:Y:S04]  /*20f70*/  LDL.LU R13, [R1+0x15c] ;  /* 0x00015c00010d7983 */ /* 0x001ea80000300800 */
[----:B--2---:R0:W-:Y:S04]  /*20f80*/  STL [R1+0xa84], R13 ;  /* 0x000a840d01007387 */ /* 0x0041e80000100800 */
        /* <DEDUP_REMOVED lines=14> */
[----:B------:R-:W-:-:S03]  /*21070*/  F2FP.PACK_AB R7, R6, R7 ;  /* 0x000000070607723e */ /* 0x000fc600000000ff */
[----:B--2---:R0:W-:Y:S04]  /*21080*/  STL [R1+0xa68], R28 ;  /* 0x000a681c01007387 */ /* 0x0041e80000100800 */
[----:B0-----:R-:W2:Y:S04]  /*21090*/  LDL.LU R28, [R1+0x174] ;  /* 0x00017400011c7983 */ /* 0x001ea80000300800 */
[----:B------:R-:W2:Y:S04]  /*210a0*/  LDL.LU R23, [R1+0x188] ;  /* 0x0001880001177983 */ /* 0x000ea80000300800 */
[----:B------:R0:W-:Y:S04]  /*210b0*/  STL [R1+0xa60], R2 ;  /* 0x000a600201007387 */ /* 0x0001e80000100800 */
[----:B0-----:R-:W2:Y:S04]  /*210c0*/  LDL.LU R2, [R1+0x19c] ;  /* 0x00019c0001027983 */ /* 0x001ea80000300800 */
[----:B------:R-:W2:Y:S04]  /*210d0*/  LDL.LU R22, [R1+0x198] ;  /* 0x0001980001167983 */ /* 0x000ea80000300800 */
[----:B------:R0:W-:Y:S04]  /*210e0*/  STL [R1+0xa5c], R3 ;  /* 0x000a5c0301007387 */ /* 0x0001e80000100800 */
[----:B0-----:R-:W2:Y:S04]  /*210f0*/  LDL.LU R3, [R1+0x1ac] ;  /* 0x0001ac0001037983 */ /* 0x001ea80000300800 */
[----:B------:R-:W2:Y:S04]  /*21100*/  LDL.LU R21, [R1+0x1a8] ;  /* 0x0001a80001157983 */ /* 0x000ea80000300800 */
        /* <DEDUP_REMOVED lines=8> */
[----:B------:R0:W-:Y:S04]  /*21190*/  STL [R1+0x1c], R7 ;  /* 0x00001c0701007387 */ /* 0x0001e80000100800 */
[----:B0-----:R-:W2:Y:S02]  /*211a0*/  LDL.LU R7, [R1+0xae0] ;  /* 0x000ae00001077983 */ /* 0x001ea40000300800 */
[----:B--2---:R-:W-:-:S02]  /*211b0*/  F2FP.PACK_AB R7, R6, R7 ;  /* 0x000000070607723e */ /* 0x004fc400000000ff */
        /* <DEDUP_REMOVED lines=25> */
[----:B------:R0:W-:Y:S04]  /*21350*/  STL [R1], R7 ;  /* 0x0000000701007387 */ /* 0x0001e80000100800 */
[----:B0-----:R-:W2:Y:S02]  /*21360*/  LDL.LU R7, [R1+0xaa8] ;  /* 0x000aa80001077983 */ /* 0x001ea40000300800 */
[----:B--2---:R-:W-:-:S02]  /*21370*/  F2FP.PACK_AB R7, R6, R7 ;  /* 0x000000070607723e */ /* 0x004fc400000000ff */
[----:B------:R-:W2:Y:S02]  /*21380*/  LDL.LU R6, [R1+0xaa4] ;  /* 0x000aa40001067983 */ /* 0x000ea40000300800 */
[----:B--2---:R-:W-:Y:S02]  /*21390*/  F2FP.PACK_AB R6, R5, R6 ;  /* 0x000000060506723e */ /* 0x004fe400000000ff */
[----:B------:R-:W3:Y:S02]  /*213a0*/  LDL.LU R5, [R1+0xaa0] ;  /* 0x000aa00001057983 */ /* 0x000ee40000300800 */
[----:B---3--:R-:W-:Y:S02]  /*213b0*/  F2FP.PACK_AB R5, R4, R5 ;  /* 0x000000050405723e */ /* 0x008fe400000000ff */
[----:B------:R-:W4:Y:S02]  /*213c0*/  LDL.LU R4, [R1+0xa9c] ;  /* 0x000a9c0001047983 */ /* 0x000f240000300800 */
[----:B----4-:R-:W-:-:S02]  /*213d0*/  F2FP.PACK_AB R4, R11, R4 ;  /* 0x000000040b04723e */ /* 0x010fc400000000ff */
[----:B------:R-:W2:Y:S02]  /*213e0*/  LDL.LU R11, [R1+0xa98] ;  /* 0x000a9800010b7983 */ /* 0x000ea40000300800 */
[----:B--2---:R-:W-:Y:S02]  /*213f0*/  F2FP.PACK_AB R11, R10, R11 ;  /* 0x0000000b0a0b723e */ /* 0x004fe400000000ff */
[----:B------:R-:W2:Y:S02]  /*21400*/  LDL.LU R10, [R1+0xa94] ;  /* 0x000a9400010a7983 */ /* 0x000ea40000300800 */
[----:B--2---:R-:W-:Y:S02]  /*21410*/  F2FP.PACK_AB R10, R9, R10 ;  /* 0x0000000a090a723e */ /* 0x004fe400000000ff */
[----:B------:R-:W2:Y:S02]  /*21420*/  LDL.LU R9, [R1+0xa90] ;  /* 0x000a900001097983 */ /* 0x000ea40000300800 */
[----:B--2---:R-:W-:-:S02]  /*21430*/  F2FP.PACK_AB R9, R8, R9 ;  /* 0x000000090809723e */ /* 0x004fc400000000ff */
        /* <DEDUP_REMOVED lines=18> */
[----:B------:R-:W2:Y:S01]  /*21560*/  LDL.LU R28, [R1+0xa68] ;  /* 0x000a6800011c7983 */ /* 0x000ea20000300800 */
[----:B------:R-:W-:Y:S02]  /*21570*/  F2FP.PACK_AB R22, R2, R22 ;  /* 0x000000160216723e */ /* 0x000fe400000000ff */
[----:B------:R-:W-:Y:S02]  /*21580*/  F2FP.PACK_AB R21, R3, R21 ;  /* 0x000000150315723e */ /* 0x000fe400000000ff */
[----:B--2---:R-:W-:Y:S02]  /*21590*/  F2FP.PACK_AB R23, R28, R23 ;  /* 0x000000171c17723e */ /* 0x004fe400000000ff */
[----:B------:R-:W2:Y:S04]  /*215a0*/  LDL.LU R28, [R1+0xa64] ;  /* 0x000a6400011c7983 */ /* 0x000ea80000300800 */
[----:B------:R-:W3:Y:S04]  /*215b0*/  LDL.LU R2, [R1+0xa60] ;  /* 0x000a600001027983 */ /* 0x000ee80000300800 */
[----:B------:R-:W3:Y:S01]  /*215c0*/  LDL.LU R3, [R1+0xa5c] ;  /* 0x000a5c0001037983 */ /* 0x000ee20000300800 */
[----:B------:R-:W-:-:S02]  /*215d0*/  F2FP.PACK_AB R26, R24, R26 ;  /* 0x0000001a181a723e */ /* 0x000fc400000000ff */
[----:B------:R-:W-:Y:S02]  /*215e0*/  F2FP.PACK_AB R20, R29, R20 ;  /* 0x000000141d14723e */ /* 0x000fe400000000ff */
[----:B------:R-:W-:Y:S02]  /*215f0*/  F2FP.PACK_AB R27, R0, R27 ;  /* 0x0000001b001b723e */ /* 0x000fe400000000ff */
[----:B--2---:R-:W-:Y:S02]  /*21600*/  F2FP.PACK_AB R25, R25, R28 ;  /* 0x0000001c1919723e */ /* 0x004fe400000000ff */
[----:B---3--:R-:W-:Y:S02]  /*21610*/  F2FP.PACK_AB R24, R3, R2 ;  /* 0x000000020318723e */ /* 0x008fe400000000ff */
.L_x_1:
[----:B------:R-:W1:Y:S04]  /*21620*/  S2R R29, SR_TID.X ;  /* 0x00000000001d7919 */ /* 0x000e680000002100 */
[----:B------:R-:W-:Y:S01]  /*21630*/  BAR.SYNC.DEFER_BLOCKING 0x0 ;  /* 0x0000000000007b1d */ /* 0x000fe20000010000 */
[----:B01----:R-:W-:-:S02]  /*21640*/  IMAD.SHL.U32 R0, R29, 0x200, RZ ;  /* 0x000002001d007824 */ /* 0x003fc400078e00ff */
[C---:B------:R-:W-:Y:S02]  /*21650*/  IMAD.SHL.U32 R2, R29.reuse, 0x20, RZ ;  /* 0x000000201d027824 */ /* 0x040fe400078e00ff */
[----:B------:R-:W-:Y:S01]  /*21660*/  IMAD.SHL.U32 R28, R29, 0x4, RZ ;  /* 0x000000041d1c7824 */ /* 0x000fe200078e00ff */
[----:B------:R-:W-:-:S04]  /*21670*/  LOP3.LUT R0, R0, 0x3000, RZ, 0xc0, !PT ;  /* 0x0000300000007812 */ /* 0x000fc800078ec0ff */
[----:B------:R-:W-:Y:S02]  /*21680*/  LOP3.LUT R0, R0, 0x60, R2, 0xf8, !PT ;  /* 0x0000006000007812 */ /* 0x000fe400078ef802 */
[----:B------:R-:W2:Y:S01]  /*21690*/  LDL.LU R2, [R1+0x95c] ;  /* 0x00095c0001027983 */ /* 0x000ea20000300800 */
[C---:B------:R-:W-:Y:S01]  /*216a0*/  IMAD.SHL.U32 R3, R29.reuse, 0x800, RZ ;  /* 0x000008001d037824 */ /* 0x040fe200078e00ff */
[----:B------:R-:W-:Y:S02]  /*216b0*/  LOP3.LUT R0, R0, 0x170, R28, 0x78, !PT ;  /* 0x0000017000007812 */ /* 0x000fe400078e781c */
[----:B------:R-:W3:Y:S01]  /*216c0*/  LDL.LU R28, [R1+0x958] ;  /* 0x00095800011c7983 */ /* 0x000ee20000300800 */
[----:B------:R-:W-:Y:S02]  /*216d0*/  LOP3.LUT R29, R29, 0x7f, RZ, 0xc0, !PT ;  /* 0x0000007f1d1d7812 */ /* 0x000fe400078ec0ff */
[----:B------:R-:W-:-:S05]  /*216e0*/  LOP3.LUT R3, R3, 0x3000, RZ, 0xc0, !PT ;  /* 0x0000300003037812 */ /* 0x000fca00078ec0ff */
[----:B------:R-:W-:Y:S02]  /*216f0*/  IMAD R3, R29, 0x10, R3 ;  /* 0x000000101d037824 */ /* 0x000fe400078e0203 */
[----:B--2---:R-:W-:-:S05]  /*21700*/  IMAD.IADD R0, R0, 0x1, R2 ;  /* 0x0000000100007824 */ /* 0x004fca00078e0202 */
[----:B------:R0:W-:Y:S04]  /*21710*/  STS.128 [R0+0x80], R20 ;  /* 0x0000801400007388 */ /* 0x0001e80000000c00 */
[----:B------:R1:W-:Y:S04]  /*21720*/  STS.128 [R0+0x200], R16 ;  /* 0x0002001000007388 */ /* 0x0003e80000000c00 */
[----:B0-----:R-:W2:Y:S04]  /*21730*/  LDL.LU R20, [R1+0x10] ;  /* 0x0000100001147983 */ /* 0x001ea80000300800 */
[----:B------:R-:W2:Y:S04]  /*21740*/  LDL.LU R21, [R1+0x14] ;  /* 0x0000140001157983 */ /* 0x000ea80000300800 */
[----:B------:R-:W2:Y:S04]  /*21750*/  LDL.LU R22, [R1+0x18] ;  /* 0x0000180001167983 */ /* 0x000ea80000300800 */
[----:B------:R-:W2:Y:S04]  /*21760*/  LDL.LU R23, [R1+0x1c] ;  /* 0x00001c0001177983 */ /* 0x000ea80000300800 */
[----:B-1----:R-:W4:Y:S04]  /*21770*/  LDL.LU R16, [R1] ;  /* 0x0000000001107983 */ /* 0x002f280000300800 */
[----:B------:R-:W4:Y:S04]  /*21780*/  LDL.LU R17, [R1+0x4] ;  /* 0x0000040001117983 */ /* 0x000f280000300800 */
[----:B------:R-:W4:Y:S04]  /*21790*/  LDL.LU R18, [R1+0x8] ;  /* 0x0000080001127983 */ /* 0x000f280000300800 */
[----:B------:R-:W4:Y:S04]  /*217a0*/  LDL.LU R19, [R1+0xc] ;  /* 0x00000c0001137983 */ /* 0x000f280000300800 */
[----:B------:R-:W-:Y:S04]  /*217b0*/  STS.128 [R0], R24 ;  /* 0x0000001800007388 */ /* 0x000fe80000000c00 */
[----:B------:R-:W-:Y:S04]  /*217c0*/  STS.128 [R0+0x280], R12 ;  /* 0x0002800c00007388 */ /* 0x000fe80000000c00 */
[----:B------:R0:W-:Y:S04]  /*217d0*/  STS.128 [R0+0x400], R8 ;  /* 0x0004000800007388 */ /* 0x0001e80000000c00 */
[----:B------:R-:W-:Y:S04]  /*217e0*/  STS.128 [R0+0x480], R4 ;  /* 0x0004800400007388 */ /* 0x000fe80000000c00 */
[----:B0-----:R-:W5:Y:S04]  /*217f0*/  LDL.LU R8, [R1+0x338] ;  /* 0x0003380001087983 */ /* 0x001f680000300800 */
[----:B--2---:R-:W-:Y:S04]  /*21800*/  STS.128 [R0+0x680], R20 ;  /* 0x0006801400007388 */ /* 0x004fe80000000c00 */
[----:B----4-:R-:W-:Y:S04]  /*21810*/  STS.128 [R0+0x600], R16 ;  /* 0x0006001000007388 */ /* 0x010fe80000000c00 */
[----:B------:R-:W-:Y:S06]  /*21820*/  BAR.SYNC.DEFER_BLOCKING 0x0 ;  /* 0x0000000000007b1d */ /* 0x000fec0000010000 */
[----:B------:R-:W0:Y:S04]  /*21830*/  LDS.128 R4, [R3] ;  /* 0x0000000003047984 */ /* 0x000e280000000c00 */
[----:B0-----:R-:W-:Y:S04]  /*21840*/  STL [R1+0x14], R5 ;  /* 0x0000140501007387 */ /* 0x001fe80000100800 */
[----:B------:R-:W-:Y:S04]  /*21850*/  STL.64 [R1+0x18], R6 ;  /* 0x0000180601007387 */ /* 0x000fe80000100a00 */
[----:B------:R-:W2:Y:S04]  /*21860*/  LDL.LU R17, [R1+0x96c] ;  /* 0x00096c0001117983 */ /* 0x000ea80000300800 */
[----:B------:R-:W4:Y:S04]  /*21870*/  LDL.LU R14, [R1+0x968] ;  /* 0x00096800010e7983 */ /* 0x000f280000300800 */
[----:B------:R-:W2:Y:S04]  /*21880*/  LDL.LU R16, [R1+0x964] ;  /* 0x0009640001107983 */ /* 0x000ea80000300800 */
[----:B------:R-:W2:Y:S01]  /*21890*/  LDL.LU R15, [R1+0x960] ;  /* 0x00096000010f7983 */ /* 0x000ea20000300800 */
[C---:B---3--:R-:W-:Y:S01]  /*218a0*/  IMAD R2, R28.reuse, c[0x0][0x194], RZ ;  /* 0x000065001c027a24 */ /* 0x048fe200078e02ff */
[----:B------:R-:W-:Y:S01]  /*218b0*/  ISETP.GE.AND P0, PT, R28, c[0x0][0x178], PT ;  /* 0x00005e001c007a0c */ /* 0x000fe20003f06270 */
[----:B-----5:R-:W-:-:S03]  /*218c0*/  IMAD R13, R8, c[0x0][0x198], RZ ;  /* 0x00006600080d7a24 */ /* 0x020fc600078e02ff */
[----:B------:R-:W-:Y:S02]  /*218d0*/  LEA R0, P1, R2, c[0x0][0x170], 0x1 ;  /* 0x00005c0002007a11 */ /* 0x000fe400078208ff */
[----:B------:R-:W-:Y:S02]  /*218e0*/  ISETP.LT.AND P2, PT, R8, c[0x0][0x17c], !P0 ;  /* 0x00005f0008007a0c */ /* 0x000fe40004741270 */
[----:B------:R-:W-:Y:S02]  /*218f0*/  LEA.HI.X.SX32 R2, R2, c[0x0][0x174], 0x1, P1 ;  /* 0x00005d0002027a11 */ /* 0x000fe400008f0eff */
[----:B------:R-:W-:Y:S02]  /*21900*/  LOP3.LUT R22, R3, 0x20, RZ, 0x3c, !PT ;  /* 0x0000002003167812 */ /* 0x000fe400078e3cff */
[----:B------:R-:W-:Y:S01]  /*21910*/  LEA R12, P3, R13, R0, 0x1 ;  /* 0x000000000d0c7211 */ /* 0x000fe200078608ff */
[----:B------:R-:W-:Y:S01]  /*21920*/  IMAD.MOV.U32 R19, RZ, RZ, R4 ;  /* 0x000000ffff137224 */ /* 0x000fe200078e0004 */
[C---:B------:R-:W-:Y:S01]  /*21930*/  LOP3.LUT R23, R3.reuse, 0x40, RZ, 0x3c, !PT ;  /* 0x0000004003177812 */ /* 0x040fe200078e3cff */
[----:B------:R-:W0:Y:S01]  /*21940*/  LDS.128 R4, [R22] ;  /* 0x0000000016047984 */ /* 0x000e220000000c00 */
[----:B------:R-:W-:-:S03]  /*21950*/  LOP3.LUT R28, R3, 0x60, RZ, 0x3c, !PT ;  /* 0x00000060031c7812 */ /* 0x000fc600078e3cff */
[----:B------:R-:W1:Y:S04]  /*21960*/  LDS.128 R8, [R23] ;  /* 0x0000000017087984 */ /* 0x000e680000000c00 */
[----:B0-----:R-:W-:Y:S04]  /*21970*/  STL [R1+0xa60], R6 ;  /* 0x000a600601007387 */ /* 0x001fe80000100800 */
[----:B------:R0:W-:Y:S04]  /*21980*/  STL [R1+0xa5c], R7 ;  /* 0x000a5c0701007387 */ /* 0x0001e80000100800 */
[----:B0-----:R-:W3:Y:S04]  /*21990*/  LDL.LU R7, [R1+0x970] ;  /* 0x0009700001077983 */ /* 0x001ee80000300800 */
[----:B------:R-:W5:Y:S04]  /*219a0*/  LDL.LU R6, [R1+0x974] ;  /* 0x0009740001067983 */ /* 0x000f680000300800 */
[----:B-1----:R-:W-:Y:S01]  /*219b0*/  STL.64 [R1+0xa68], R10 ;  /* 0x000a680a01007387 */ /* 0x002fe20000100a00 */
[----:B----4-:R-:W-:-:S02]  /*219c0*/  ISETP.LT.AND P1, PT, R14, c[0x0][0x17c], !P0 ;  /* 0x00005f000e007a0c */ /* 0x010fc40004721270 */
[C---:B------:R-:W-:Y:S02]  /*219d0*/  IADD3 R14, R13.reuse, c[0x0][0x198], RZ ;  /* 0x000066000d0e7a10 */ /* 0x040fe40007ffe0ff */
[----:B------:R-:W-:Y:S02]  /*219e0*/  LEA.HI.X.SX32 R13, R13, R2, 0x1, P3 ;  /* 0x000000020d0d7211 */ /* 0x000fe400018f0eff */
[----:B--2---:R-:W-:Y:S02]  /*219f0*/  ISETP.LT.AND P4, PT, R16, c[0x0][0x17c], !P0 ;  /* 0x00005f0010007a0c */ /* 0x004fe40004781270 */
[----:B------:R-:W-:Y:S01]  /*21a00*/  LEA R16, P5, R14, R0, 0x1 ;  /* 0x000000000e107211 */ /* 0x000fe200078a08ff */
[----:B------:R-:W-:Y:S01]  /*21a10*/  @P2 STG.E.U16 [R12.64], R19 ;  /* 0x000000130c002986 */ /* 0x000fe2000c101506 */
[----:B------:R-:W-:Y:S02]  /*21a20*/  ISETP.LT.AND P6, PT, R17, c[0x0][0x17c], !P0 ;  /* 0x00005f0011007a0c */ /* 0x000fe400047c1270 */
[----:B------:R-:W-:-:S02]  /*21a30*/  ISETP.LT.AND P3, PT, R15, c[0x0][0x17c], !P0 ;  /* 0x00005f000f007a0c */ /* 0x000fc40004761270 */
[C---:B------:R-:W-:Y:S02]  /*21a40*/  IADD3 R18, R14.reuse, c[0x0][0x198], RZ ;  /* 0x000066000e127a10 */ /* 0x040fe40007ffe0ff */
[----:B------:R-:W-:Y:S02]  /*21a50*/  LEA.HI.X.SX32 R17, R14, R2, 0x1, P5 ;  /* 0x000000020e117211 */ /* 0x000fe400028f0eff */
[----:B------:R-:W0:Y:S04]  /*21a60*/  LDS.128 R12, [R28] ;  /* 0x000000001c0c7984 */ /* 0x000e280000000c00 */
[----:B0-----:R0:W-:Y:S04]  /*21a70*/  STL.64 [R1+0xa70], R14 ;  /* 0x000a700e01007387 */ /* 0x0011e80000100a00 */
[----:B------:R-:W2:Y:S01]  /*21a80*/  LDL.LU R25, [R1+0x978] ;  /* 0x0009780001197983 */ /* 0x000ea20000300800 */
[----:B------:R-:W-:-:S05]  /*21a90*/  PRMT R24, R19, 0x7632, R24 ;  /* 0x0000763213187816 */ /* 0x000fca0000000018 */
[----:B------:R-:W-:Y:S01]  /*21aa0*/  @P6 STG.E.U16 [R16.64], R24 ;  /* 0x0000001810006986 */ /* 0x000fe2000c101506 */
[----:B------:R-:W-:-:S04]  /*21ab0*/  LEA R20, P2, R18, R0, 0x1 ;  /* 0x0000000012147211 */ /* 0x000fc800078408ff */
[----:B------:R-:W-:Y:S02]  /*21ac0*/  LEA.HI.X.SX32 R21, R18, R2, 0x1, P2 ;  /* 0x0000000212157211 */ /* 0x000fe400010f0eff */
[----:B-----5:R-:W-:Y:S01]  /*21ad0*/  ISETP.LT.AND P2, PT, R6, c[0x0][0x17c], !P0 ;  /* 0x00005f0006007a0c */ /* 0x020fe20004741270 */
[----:B--2---:R-:W-:Y:S04]  /*21ae0*/  STL [R1+0xa80], R25 ;  /* 0x000a801901007387 */ /* 0x004fe80000100800 */
[----:B------:R-:W1:Y:S04]  /*21af0*/  LDS.128 R24, [R3+0x800] ;  /* 0x0008000003187984 */ /* 0x000e680000000c00 */
[----:B0-----:R-:W2:Y:S04]  /*21b00*/  LDL.LU R14, [R1+0x97c] ;  /* 0x00097c00010e7983 */ /* 0x001ea80000300800 */
[----:B------:R-:W4:Y:S01]  /*21b10*/  LDL.LU R11, [R1+0x980] ;  /* 0x00098000010b7983 */ /* 0x000f220000300800 */
[----:B-1----:R-:W-:-:S03]  /*21b20*/  IMAD.MOV.U32 R6, RZ, RZ, R25 ;  /* 0x000000ffff067224 */ /* 0x002fc600078e0019 */
[----:B------:R-:W-:Y:S04]  /*21b30*/  STL [R1+0xc], R27 ;  /* 0x00000c1b01007387 */ /* 0x000fe80000100800 */
[----:B------:R-:W5:Y:S04]  /*21b40*/  LDL.LU R25, [R1+0xa80] ;  /* 0x000a800001197983 */ /* 0x000f680000300800 */
[----:B------:R-:W2:Y:S01]  /*21b50*/  LDL.LU R10, [R1+0x984] ;  /* 0x00098400010a7983 */ /* 0x000ea20000300800 */
[----:B------:R-:W-:-:S04]  /*21b60*/  IADD3 R19, R18, c[0x0][0x198], RZ ;  /* 0x0000660012137a10 */ /* 0x000fc80007ffe0ff */
[C---:B------:R-:W-:Y:S02]  /*21b70*/  LEA R18, P6, R19.reuse, R0, 0x1 ;  /* 0x0000000013127211 */ /* 0x040fe400078c08ff */
[----:B------:R-:W-:Y:S02]  /*21b80*/  IADD3 R17, R19, c[0x0][0x198], RZ ;  /* 0x0000660013117a10 */ /* 0x000fe40007ffe0ff */
[----:B---3--:R-:W-:Y:S01]  /*21b90*/  ISETP.LT.AND P5, PT, R7, c[0x0][0x17c], !P0 ;  /* 0x00005f0007007a0c */ /* 0x008fe200047a1270 */
[----:B------:R-:W-:Y:S01]  /*21ba0*/  IMAD.MOV.U32 R7, RZ, RZ, R26 ;  /* 0x000000ffff077224 */ /* 0x000fe200078e001a */
[----:B------:R-:W-:Y:S01]  /*21bb0*/  LEA.HI.X.SX32 R19, R19, R2, 0x1, P6 ;  /* 0x0000000213137211 */ /* 0x000fe200030f0eff */
[----:B------:R0:W-:Y:S01]  /*21bc0*/  @P1 STG.E.U16 [R20.64], R4 ;  /* 0x0000000414001986 */ /* 0x0001e2000c101506 */
[C---:B------:R-:W-:Y:S02]  /*21bd0*/  LEA R16, P6, R17.reuse, R0, 0x1 ;  /* 0x0000000011107211 */ /* 0x040fe400078c08ff */
[----:B------:R-:W-:Y:S01]  /*21be0*/  PRMT R3, R4, 0x7632, R3 ;  /* 0x0000763204037816 */ /* 0x000fe20000000003 */
[----:B------:R1:W-:Y:S01]  /*21bf0*/  STL.64 [R1+0xa78], R6 ;  /* 0x000a780601007387 */ /* 0x0003e20000100a00 */
[----:B0-----:R-:W-:-:S02]  /*21c00*/  IADD3 R4, R17, c[0x0][0x198], RZ ;  /* 0x0000660011047a10 */ /* 0x001fc40007ffe0ff */
[----:B------:R-:W-:Y:S01]  /*21c10*/  LEA.HI.X.SX32 R17, R17, R2, 0x1, P6 ;  /* 0x0000000211117211 */ /* 0x000fe200030f0eff */
[----:B-1----:R-:W3:Y:S01]  /*21c20*/  LDL.LU R6, [R1+0x988] ;  /* 0x0009880001067983 */ /* 0x002ee20000300800 */
[----:B------:R-:W-:-:S03]  /*21c30*/  LEA R20, P6, R4, R0, 0x1 ;  /* 0x0000000004147211 */ /* 0x000fc600078c08ff */
[----:B------:R-:W-:Y:S01]  /*21c40*/  @P4 STG.E.U16 [R18.64], R3 ;  /* 0x0000000312004986 */ /* 0x000fe2000c101506 */
[----:B------:R-:W-:-:S03]  /*21c50*/  LEA.HI.X.SX32 R21, R4, R2, 0x1, P6 ;  /* 0x0000000204157211 */ /* 0x000fc600030f0eff */
[----:B------:R0:W-:Y:S01]  /*21c60*/  @P3 STG.E.U16 [R16.64], R8 ;  /* 0x0000000810003986 */ /* 0x0001e2000c101506 */
[----:B------:R-:W-:-:S03]  /*21c70*/  IMAD.MOV.U32 R15, RZ, RZ, R24 ;  /* 0x000000ffff0f7224 */ /* 0x000fc600078e0018 */
[----:B------:R-:W1:Y:S01]  /*21c80*/  LDS.128 R16, [R22+0x800] ;  /* 0x0008000016107984 */ /* 0x000e620000000c00 */
[----:B0-----:R-:W-:-:S05]  /*21c90*/  PRMT R8, R8, 0x7632, R8 ;  /* 0x0000763208087816 */ /* 0x001fca0000000008 */
[----:B------:R0:W-:Y:S01]  /*21ca0*/  @P5 STG.E.U16 [R20.64], R8 ;  /* 0x0000000814005986 */ /* 0x0001e2000c101506 */
[----:B------:R-:W-:-:S03]  /*21cb0*/  IADD3 R3, R4, c[0x0][0x198], RZ ;  /* 0x0000660004037a10 */ /* 0x000fc60007ffe0ff */
[----:B------:R-:W0:Y:S01]  /*21cc0*/  LDS.128 R20, [R23+0x800] ;  /* 0x0008000017147984 */ /* 0x000e220000000c00 */
[----:B----4-:R-:W-:-:S03]  /*21cd0*/  ISETP.LT.AND P3, PT, R11, c[0x0][0x17c], !P0 ;  /* 0x00005f000b007a0c */ /* 0x010fc60004761270 */
[----:B------:R-:W4:Y:S01]  /*21ce0*/  LDL.LU R11, [R1+0x98c] ;  /* 0x00098c00010b7983 */ /* 0x000f220000300800 */
[----:B--2---:R-:W-:-:S03]  /*21cf0*/  ISETP.LT.AND P5, PT, R10, c[0x0][0x17c], !P0 ;  /* 0x00005f000a007a0c */ /* 0x004fc600047a1270 */
[----:B------:R-:W2:Y:S01]  /*21d00*/  LDL.LU R10, [R1+0x990] ;  /* 0x00099000010a7983 */ /* 0x000ea20000300800 */
[C---:B------:R-:W-:Y:S02]  /*21d10*/  LEA R26, P6, R3.reuse, R0, 0x1 ;  /* 0x00000000031a7211 */ /* 0x040fe400078c08ff */
[----:B------:R-:W-:Y:S02]  /*21d20*/  ISETP.LT.AND P4, PT, R14, c[0x0][0x17c], !P0 ;  /* 0x00005f000e007a0c */ /* 0x000fe40004781270 */
[C---:B------:R-:W-:Y:S01]  /*21d30*/  IADD3 R4, R3.reuse, c[0x0][0x198], RZ ;  /* 0x0000660003047a10 */ /* 0x040fe20007ffe0ff */
[----:B------:R-:W2:Y:S01]  /*21d40*/  LDL.LU R14, [R1+0x994] ;  /* 0x00099400010e7983 */ /* 0x000ea20000300800 */
[----:B------:R-:W-:Y:S02]  /*21d50*/  LEA.HI.X.SX32 R27, R3, R2, 0x1, P6 ;  /* 0x00000002031b7211 */ /* 0x000fe400030f0eff */
[----:B-----5:R-:W-:Y:S02]  /*21d60*/  ISETP.LT.AND P1, PT, R25, c[0x0][0x17c], !P0 ;  /* 0x00005f0019007a0c */ /* 0x020fe40004721270 */
[----:B------:R-:W-:-:S02]  /*21d70*/  LEA R24, P6, R4, R0, 0x1 ;  /* 0x0000000004187211 */ /* 0x000fc400078c08ff */
[C---:B------:R-:W-:Y:S01]  /*21d80*/  IADD3 R3, R4.reuse, c[0x0][0x198], RZ ;  /* 0x0000660004037a10 */ /* 0x040fe20007ffe0ff */
[----:B------:R-:W-:Y:S01]  /*21d90*/  @P2 STG.E.U16 [R26.64], R12 ;  /* 0x0000000c1a002986 */ /* 0x000fe2000c101506 */
[----:B------:R-:W-:Y:S02]  /*21da0*/  LEA.HI.X.SX32 R25, R4, R2, 0x1, P6 ;  /* 0x0000000204197211 */ /* 0x000fe400030f0eff */
[----:B0-----:R-:W-:Y:S02]  /*21db0*/  PRMT R8, R12, 0x7632, R8 ;  /* 0x000076320c087816 */ /* 0x001fe40000000008 */
[----:B---3--:R-:W-:Y:S02]  /*21dc0*/  ISETP.LT.AND P2, PT, R6, c[0x0][0x17c], !P0 ;  /* 0x00005f0006007a0c */ /* 0x008fe40004741270 */
[C---:B------:R-:W-:Y:S01]  /*21dd0*/  LEA R6, P6, R3.reuse, R0, 0x1 ;  /* 0x0000000003067211 */ /* 0x040fe200078c08ff */
[----:B------:R-:W-:Y:S03]  /*21de0*/  @P1 STG.E.U16 [R24.64], R8 ;  /* 0x0000000818001986 */ /* 0x000fe6000c101506 */
[----:B------:R-:W-:Y:S01]  /*21df0*/  LEA.HI.X.SX32 R7, R3, R2, 0x1, P6 ;  /* 0x0000000203077211 */ /* 0x000fe200030f0eff */
[----:B------:R0:W3:Y:S04]  /*21e00*/  LDS.128 R24, [R28+0x800] ;  /* 0x000800001c187984 */ /* 0x0000e80000000c00 */
[----:B------:R5:W-:Y:S01]  /*21e10*/  @P4 STG.E.U16 [R6.64], R15 ;  /* 0x0000000f06004986 */ /* 0x000be2000c101506 */
[----:B----4-:R-:W-:-:S03]  /*21e20*/  ISETP.LT.AND P1, PT, R11, c[0x0][0x17c], !P0 ;  /* 0x00005f000b007a0c */ /* 0x010fc60004721270 */
[----:B------:R-:W4:Y:S01]  /*21e30*/  LDL.LU R11, [R1+0x998] ;  /* 0x00099800010b7983 */ /* 0x000f220000300800 */
[----:B--2---:R-:W-:-:S03]  /*21e40*/  ISETP.LT.AND P4, PT, R10, c[0x0][0x17c], !P0 ;  /* 0x00005f000a007a0c */ /* 0x004fc60004781270 */
[----:B------:R-:W2:Y:S01]  /*21e50*/  LDL.LU R10, [R1+0x99c] ;  /* 0x00099c00010a7983 */ /* 0x000ea20000300800 */
[----:B------:R-:W-:-:S04]  /*21e60*/  IADD3 R4, R3, c[0x0][0x198], RZ ;  /* 0x0000660003047a10 */ /* 0x000fc80007ffe0ff */
[C---:B0-----:R-:W-:Y:S02]  /*21e70*/  LEA R28, P6, R4.reuse, R0, 0x1 ;  /* 0x00000000041c7211 */ /* 0x041fe400078c08ff */
[C---:B------:R-:W-:Y:S02]  /*21e80*/  IADD3 R8, R4.reuse, c[0x0][0x198], RZ ;  /* 0x0000660004087a10 */ /* 0x040fe40007ffe0ff */
[----:B------:R-:W-:Y:S02]  /*21e90*/  LEA.HI.X.SX32 R29, R4, R2, 0x1, P6 ;  /* 0x00000002041d7211 */ /* 0x000fe400030f0eff */
[----:B------:R-:W-:-:S05]  /*21ea0*/  PRMT R4, R15, 0x7632, R4 ;  /* 0x000076320f047816 */ /* 0x000fca0000000004 */
[----:B------:R0:W-:Y:S01]  /*21eb0*/  @P3 STG.E.U16 [R28.64], R4 ;  /* 0x000000041c003986 */ /* 0x0001e2000c101506 */
[----:B------:R-:W-:-:S03]  /*21ec0*/  ISETP.LT.AND P3, PT, R14, c[0x0][0x17c], !P0 ;  /* 0x00005f000e007a0c */ /* 0x000fc60004761270 */
[----:B------:R-:W3:Y:S01]  /*21ed0*/  LDL.LU R14, [R1+0x9a0] ;  /* 0x0009a000010e7983 */ /* 0x000ee20000300800 */
[C---:B-----5:R-:W-:Y:S02]  /*21ee0*/  LEA R6, P6, R8.reuse, R0, 0x1 ;  /* 0x0000000008067211 */ /* 0x060fe400078c08ff */
[C---:B------:R-:W-:Y:S02]  /*21ef0*/  IADD3 R3, R8.reuse, c[0x0][0x198], RZ ;  /* 0x0000660008037a10 */ /* 0x040fe40007ffe0ff */
[----:B------:R-:W-:Y:S02]  /*21f00*/  LEA.HI.X.SX32 R7, R8, R2, 0x1, P6 ;  /* 0x0000000208077211 */ /* 0x000fe400030f0eff */
[----:B0-----:R-:W-:-:S03]  /*21f10*/  LEA R28, P6, R3, R0, 0x1 ;  /* 0x00000000031c7211 */ /* 0x001fc600078c08ff */
[----:B-1----:R0:W-:Y:S01]  /*21f20*/  @P5 STG.E.U16 [R6.64], R16 ;  /* 0x0000001006005986 */ /* 0x0021e2000c101506 */
[----:B------:R-:W-:Y:S02]  /*21f30*/  LEA.HI.X.SX32 R29, R3, R2, 0x1, P6 ;  /* 0x00000002031d7211 */ /* 0x000fe400030f0eff */
[----:B0-----:R-:W-:-:S05]  /*21f40*/  PRMT R16, R16, 0x7632, R16 ;  /* 0x0000763210107816 */ /* 0x001fca0000000010 */
[----:B------:R0:W-:Y:S01]  /*21f50*/  @P2 STG.E.U16 [R28.64], R16 ;  /* 0x000000101c002986 */ /* 0x0001e2000c101506 */
[----:B----4-:R-:W-:-:S03]  /*21f60*/  ISETP.LT.AND P5, PT, R11, c[0x0][0x17c], !P0 ;  /* 0x00005f000b007a0c */ /* 0x010fc600047a1270 */
[----:B------:R-:W4:Y:S04]  /*21f70*/  LDL.LU R11, [R1+0x9a4] ;  /* 0x0009a400010b7983 */ /* 0x000f280000300800 */
[----:B0-----:R-:W5:Y:S01]  /*21f80*/  LDL.LU R16, [R1+0x14] ;  /* 0x0000140001107983 */ /* 0x001f620000300800 */
[----:B--2---:R-:W-:-:S03]  /*21f90*/  ISETP.LT.AND P2, PT, R10, c[0x0][0x17c], !P0 ;  /* 0x00005f000a007a0c */ /* 0x004fc60004741270 */
[----:B------:R-:W2:Y:S01]  /*21fa0*/  LDL.LU R10, [R1+0x9a8] ;  /* 0x0009a800010a7983 */ /* 0x000ea20000300800 */
[----:B------:R-:W-:-:S04]  /*21fb0*/  IADD3 R4, R3, c[0x0][0x198], RZ ;  /* 0x0000660003047a10 */ /* 0x000fc80007ffe0ff */
[----:B------:R-:W-:-:S04]  /*21fc0*/  LEA R6, P6, R4, R0, 0x1 ;  /* 0x0000000004067211 */ /* 0x000fc800078c08ff */
[C---:B------:R-:W-:Y:S02]  /*21fd0*/  LEA.HI.X.SX32 R7, R4.reuse, R2, 0x1, P6 ;  /* 0x0000000204077211 */ /* 0x040fe400030f0eff */
[----:B------:R-:W-:-:S03]  /*21fe0*/  IADD3 R3, R4, c[0x0][0x198], RZ ;  /* 0x0000660004037a10 */ /* 0x000fc60007ffe0ff */
[----:B------:R0:W-:Y:S01]  /*21ff0*/  @P1 STG.E.U16 [R6.64], R20 ;  /* 0x0000001406001986 */ /* 0x0001e2000c101506 */
[C---:B------:R-:W-:Y:S02]  /*22000*/  LEA R28, P6, R3.reuse, R0, 0x1 ;  /* 0x00000000031c7211 */ /* 0x040fe400078c08ff */
[----:B---3--:R-:W-:Y:S02]  /*22010*/  ISETP.LT.AND P1, PT, R14, c[0x0][0x17c], !P0 ;  /* 0x00005f000e007a0c */ /* 0x008fe40004721270 */
[----:B------:R-:W3:Y:S01]  /*22020*/  LDL.LU R14, [R1+0x9ac] ;  /* 0x0009ac00010e7983 */ /* 0x000ee20000300800 */
[C---:B------:R-:W-:Y:S02]  /*22030*/  IADD3 R4, R3.reuse, c[0x0][0x198], RZ ;  /* 0x0000660003047a10 */ /* 0x040fe40007ffe0ff */
[----:B------:R-:W-:Y:S02]  /*22040*/  LEA.HI.X.SX32 R29, R3, R2, 0x1, P6 ;  /* 0x00000002031d7211 */ /* 0x000fe400030f0eff */
[----:B0-----:R-:W-:-:S02]  /*22050*/  PRMT R20, R20, 0x7632, R20 ;  /* 0x0000763214147816 */ /* 0x001fc40000000014 */
[C---:B------:R-:W-:Y:S02]  /*22060*/  LEA R6, P6, R4.reuse, R0, 0x1 ;  /* 0x0000000004067211 */ /* 0x040fe400078c08ff */
[C---:B------:R-:W-:Y:S01]  /*22070*/  IADD3 R3, R4.reuse, c[0x0][0x198], RZ ;  /* 0x0000660004037a10 */ /* 0x040fe20007ffe0ff */
[----:B------:R0:W-:Y:S01]  /*22080*/  @P4 STG.E.U16 [R28.64], R20 ;  /* 0x000000141c004986 */ /* 0x0001e2000c101506 */
[----:B------:R-:W-:Y:S02]  /*22090*/  LEA.HI.X.SX32 R7, R4, R2, 0x1, P6 ;  /* 0x0000000204077211 */ /* 0x000fe400030f0eff */
[----:B------:R-:W-:-:S03]  /*220a0*/  IADD3 R4, R3, c[0x0][0x198], RZ ;  /* 0x0000660003047a10 */ /* 0x000fc60007ffe0ff */
[----:B------:R1:W-:Y:S01]  /*220b0*/  @P3 STG.E.U16 [R6.64], R24 ;  /* 0x0000001806003986 */ /* 0x0003e2000c101506 */
[----:B0-----:R-:W-:-:S04]  /*220c0*/  LEA R28, P6, R3, R0, 0x1 ;  /* 0x00000000031c7211 */ /* 0x001fc800078c08ff */
[----:B------:R-:W-:Y:S02]  /*220d0*/  LEA.HI.X.SX32 R29, R3, R2, 0x1, P6 ;  /* 0x00000002031d7211 */ /* 0x000fe400030f0eff */
[----:B-1----:R-:W-:Y:S02]  /*220e0*/  LEA R6, P6, R4, R0, 0x1 ;  /* 0x0000000004067211 */ /* 0x002fe400078c08ff */
[----:B------:R-:W-:Y:S02]  /*220f0*/  PRMT R24, R24, 0x7632, R24 ;  /* 0x0000763218187816 */ /* 0x000fe40000000018 */
[----:B------:R-:W-:-:S03]  /*22100*/  LEA.HI.X.SX32 R7, R4, R2, 0x1, P6 ;  /* 0x0000000204077211 */ /* 0x000fc600030f0eff */
[----:B------:R0:W-:Y:S02]  /*22110*/  @P5 STG.E.U16 [R28.64], R24 ;  /* 0x000000181c005986 */ /* 0x0001e4000c101506 */
[----:B0-----:R-:W-:Y:S02]  /*22120*/  IMAD.MOV.U32 R28, RZ, RZ, R6 ;  /* 0x000000ffff1c7224 */ /* 0x001fe400078e0006 */
[----:B------:R-:W-:Y:S01]  /*22130*/  IMAD.MOV.U32 R29, RZ, RZ, R7 ;  /* 0x000000ffff1d7224 */ /* 0x000fe200078e0007 */
[----:B----4-:R-:W-:Y:S02]  /*22140*/  ISETP.LT.AND P4, PT, R11, c[0x0][0x17c], !P0 ;  /* 0x00005f000b007a0c */ /* 0x010fe40004781270 */
[----:B------:R-:W4:Y:S01]  /*22150*/  LDL.LU R11, [R1+0x9b0] ;  /* 0x0009b000010b7983 */ /* 0x000f220000300800 */
[----:B-----5:R-:W-:-:S03]  /*22160*/  PRMT R8, R16, 0x7632, R8 ;  /* 0x0000763210087816 */ /* 0x020fc60000000008 */
[----:B------:R0:W-:Y:S01]  /*22170*/  @P2 STG.E.U16 [R28.64], R16 ;  /* 0x000000101c002986 */ /* 0x0001e2000c101506 */
[----:B--2---:R-:W-:-:S03]  /*22180*/  ISETP.LT.AND P3, PT, R10, c[0x0][0x17c], !P0 ;  /* 0x00005f000a007a0c */ /* 0x004fc60004761270 */
[----:B------:R-:W2:Y:S04]  /*22190*/  LDL.LU R10, [R1+0x9b4] ;  /* 0x0009b400010a7983 */ /* 0x000ea80000300800 */
[----:B------:R-:W5:Y:S04]  /*221a0*/  LDL.LU.64 R6, [R1+0xa78] ;  /* 0x000a780001067983 */ /* 0x000f680000300a00 */
[----:B------:R-:W5:Y:S04]  /*221b0*/  LDL.LU R24, [R1+0x9b8] ;  /* 0x0009b80001187983 */ /* 0x000f680000300800 */
[----:B0-----:R-:W5:Y:S01]  /*221c0*/  LDL.LU R16, [R1+0x9bc] ;  /* 0x0009bc0001107983 */ /* 0x001f620000300800 */
[----:B------:R-:W-:-:S02]  /*221d0*/  IADD3 R3, R4, c[0x0][0x198], RZ ;  /* 0x0000660004037a10 */ /* 0x000fc40007ffe0ff */
[----:B---3--:R-:W-:Y:S02]  /*221e0*/  ISETP.LT.AND P5, PT, R14, c[0x0][0x17c], !P0 ;  /* 0x00005f000e007a0c */ /* 0x008fe400047a1270 */
[----:B------:R-:W-:-:S04]  /*221f0*/  LEA R14, P6, R3, R0, 0x1 ;  /* 0x00000000030e7211 */ /* 0x000fc800078c08ff */
[C---:B------:R-:W-:Y:S02]  /*22200*/  LEA.HI.X.SX32 R15, R3.reuse, R2, 0x1, P6 ;  /* 0x00000002030f7211 */ /* 0x040fe400030f0eff */
[----:B------:R-:W-:-:S03]  /*22210*/  IADD3 R4, R3, c[0x0][0x198], RZ ;  /* 0x0000660003047a10 */ /* 0x000fc60007ffe0ff */
[----:B------:R0:W-:Y:S01]  /*22220*/  @P1 STG.E.U16 [R14.64], R8 ;  /* 0x000000080e001986 */ /* 0x0001e2000c101506 */
[C---:B------:R-:W-:Y:S02]  /*22230*/  LEA R28, P6, R4.reuse, R0, 0x1 ;  /* 0x00000000041c7211 */ /* 0x040fe400078c08ff */
[C---:B------:R-:W-:Y:S01]  /*22240*/  IADD3 R3, R4.reuse, c[0x0][0x198], RZ ;  /* 0x0000660004037a10 */ /* 0x040fe20007ffe0ff */
[----:B0-----:R-:W3:Y:S04]  /*22250*/  LDL.LU.64 R14, [R1+0xa70] ;  /* 0x000a7000010e7983 */ /* 0x001ee80000300a00 */
[----:B------:R-:W3:Y:S01]  /*22260*/  LDL.LU R20, [R1+0x9c0] ;  /* 0x0009c00001147983 */ /* 0x000ee20000300800 */
[----:B------:R-:W-:Y:S02]  /*22270*/  LEA.HI.X.SX32 R29, R4, R2, 0x1, P6 ;  /* 0x00000002041d7211 */ /* 0x000fe400030f0eff */
[----:B------:R-:W-:-:S03]  /*22280*/  PRMT R12, R5, 0x7632, R12 ;  /* 0x00007632050c7816 */ /* 0x000fc6000000000c */
[----:B------:R-:W-:Y:S01]  /*22290*/  @P4 STG.E.U16 [R28.64], R5 ;  /* 0x000000051c004986 */ /* 0x000fe2000c101506 */
[----:B----4-:R-:W-:Y:S02]  /*222a0*/  ISETP.LT.AND P2, PT, R11, c[0x0][0x17c], !P0 ;  /* 0x00005f000b007a0c */ /* 0x010fe40004741270 */
[----:B--2---:R-:W-:Y:S02]  /*222b0*/  ISETP.LT.AND P1, PT, R10, c[0x0][0x17c], !P0 ;  /* 0x00005f000a007a0c */ /* 0x004fe40004721270 */
[----:B------:R-:W-:-:S04]  /*222c0*/  LEA R10, P6, R3, R0, 0x1 ;  /* 0x00000000030a7211 */ /* 0x000fc800078c08ff */
[----:B------:R-:W-:Y:S02]  /*222d0*/  LEA.HI.X.SX32 R11, R3, R2, 0x1, P6 ;  /* 0x00000002030b7211 */ /* 0x000fe400030f0eff */
[----:B-----5:R-:W-:Y:S02]  /*222e0*/  ISETP.LT.AND P4, PT, R24, c[0x0][0x17c], !P0 ;  /* 0x00005f0018007a0c */ /* 0x020fe40004781270 */
[----:B------:R-:W2:Y:S04]  /*222f0*/  LDL.LU R24, [R1+0x9c4] ;  /* 0x0009c40001187983 */ /* 0x000ea80000300800 */
[----:B------:R0:W-:Y:S01]  /*22300*/  @P3 STG.E.U16 [R10.64], R12 ;  /* 0x0000000c0a003986 */ /* 0x0001e2000c101506 */
[----:B------:R-:W-:-:S03]  /*22310*/  ISETP.LT.AND P3, PT, R16, c[0x0][0x17c], !P0 ;  /* 0x00005f0010007a0c */ /* 0x000fc60004761270 */
[----:B0-----:R-:W4:Y:S04]  /*22320*/  LDL.LU.64 R10, [R1+0xa68] ;  /* 0x000a6800010a7983 */ /* 0x001f280000300a00 */
[----:B------:R-:W5:Y:S01]  /*22330*/  LDL.LU R16, [R1+0x9c8] ;  /* 0x0009c80001107983 */ /* 0x000f620000300800 */
[----:B------:R-:W-:-:S04]  /*22340*/  IADD3 R8, R3, c[0x0][0x198], RZ ;  /* 0x0000660003087a10 */ /* 0x000fc80007ffe0ff */
[----:B------:R-:W-:-:S04]  /*22350*/  LEA R4, P6, R8, R0, 0x1 ;  /* 0x0000000008047211 */ /* 0x000fc800078c08ff */
[C---:B------:R-:W-:Y:S02]  /*22360*/  LEA.HI.X.SX32 R5, R8.reuse, R2, 0x1, P6 ;  /* 0x0000000208057211 */ /* 0x040fe400030f0eff */
[----:B------:R-:W-:-:S03]  /*22370*/  IADD3 R3, R8, c[0x0][0x198], RZ ;  /* 0x0000660008037a10 */ /* 0x000fc60007ffe0ff */
[----:B------:R0:W-:Y:S01]  /*22380*/  @P5 STG.E.U16 [R4.64], R9 ;  /* 0x0000000904005986 */ /* 0x0001e2000c101506 */
[----:B---3--:R-:W-:-:S03]  /*22390*/  ISETP.LT.AND P5, PT, R20, c[0x0][0x17c], !P0 ;  /* 0x00005f0014007a0c */ /* 0x008fc600047a1270 */
[----:B------:R-:W3:Y:S01]  /*223a0*/  LDL.LU R20, [R1+0x9cc] ;  /* 0x0009cc0001147983 */ /* 0x000ee20000300800 */
[C---:B------:R-:W-:Y:S02]  /*223b0*/  LEA R28, P6, R3.reuse, R0, 0x1 ;  /* 0x00000000031c7211 */ /* 0x040fe400078c08ff */
[C---:B------:R-:W-:Y:S02]  /*223c0*/  IADD3 R8, R3.reuse, c[0x0][0x198], RZ ;  /* 0x0000660003087a10 */ /* 0x040fe40007ffe0ff */
[----:B------:R-:W-:Y:S02]  /*223d0*/  LEA.HI.X.SX32 R29, R3, R2, 0x1, P6 ;  /* 0x00000002031d7211 */ /* 0x000fe400030f0eff */
[C---:B0-----:R-:W-:Y:S02]  /*223e0*/  LEA R4, P6, R8.reuse, R0, 0x1 ;  /* 0x0000000008047211 */ /* 0x041fe400078c08ff */
[----:B------:R-:W-:Y:S02]  /*223f0*/  PRMT R9, R9, 0x7632, R9 ;  /* 0x0000763209097816 */ /* 0x000fe40000000009 */
[----:B------:R-:W-:-:S03]  /*22400*/  LEA.HI.X.SX32 R5, R8, R2, 0x1, P6 ;  /* 0x0000000208057211 */ /* 0x000fc600030f0eff */
[----:B------:R0:W-:Y:S04]  /*22410*/  @P2 STG.E.U16 [R28.64], R9 ;  /* 0x000000091c002986 */ /* 0x0001e8000c101506 */
[----:B------:R1:W-:Y:S01]  /*22420*/  @P1 STG.E.U16 [R4.64], R13 ;  /* 0x0000000d04001986 */ /* 0x0003e2000c101506 */
[----:B--2---:R-:W-:-:S03]  /*22430*/  ISETP.LT.AND P2, PT, R24, c[0x0][0x17c], !P0 ;  /* 0x00005f0018007a0c */ /* 0x004fc60004741270 */
[----:B------:R-:W2:Y:S01]  /*22440*/  LDL.LU R24, [R1+0x9d0] ;  /* 0x0009d00001187983 */ /* 0x000ea20000300800 */
[----:B-----5:R-:W-:-:S03]  /*22450*/  ISETP.LT.AND P1, PT, R16, c[0x0][0x17c], !P0 ;  /* 0x00005f0010007a0c */ /* 0x020fc60004721270 */
[----:B------:R-:W5:Y:S01]  /*22460*/  LDL.LU R16, [R1+0x9d4] ;  /* 0x0009d40001107983 */ /* 0x000f620000300800 */
[----:B------:R-:W-:-:S04]  /*22470*/  IADD3 R3, R8, c[0x0][0x198], RZ ;  /* 0x0000660008037a10 */ /* 0x000fc80007ffe0ff */
[C---:B------:R-:W-:Y:S02]  /*22480*/  LEA R8, P6, R3.reuse, R0, 0x1 ;  /* 0x0000000003087211 */ /* 0x040fe400078c08ff */
[C---:B------:R-:W-:Y:S02]  /*22490*/  IADD3 R12, R3.reuse, c[0x0][0x198], RZ ;  /* 0x00006600030c7a10 */ /* 0x040fe40007ffe0ff */
[----:B0-----:R-:W-:Y:S02]  /*224a0*/  LEA.HI.X.SX32 R9, R3, R2, 0x1, P6 ;  /* 0x0000000203097211 */ /* 0x001fe400030f0eff */
[----:B------:R-:W-:-:S05]  /*224b0*/  PRMT R3, R13, 0x7632, R3 ;  /* 0x000076320d037816 */ /* 0x000fca0000000003 */
[----:B------:R0:W-:Y:S01]  /*224c0*/  @P4 STG.E.U16 [R8.64], R3 ;  /* 0x0000000308004986 */ /* 0x0001e2000c101506 */
[----:B---3--:R-:W-:-:S03]  /*224d0*/  ISETP.LT.AND P4, PT, R20, c[0x0][0x17c], !P0 ;  /* 0x00005f0014007a0c */ /* 0x008fc60004781270 */
[----:B------:R-:W3:Y:S01]  /*224e0*/  LDL.LU R20, [R1+0x9dc] ;  /* 0x0009dc0001147983 */ /* 0x000ee20000300800 */
[C---:B-1----:R-:W-:Y:S02]  /*224f0*/  LEA R4, P6, R12.reuse, R0, 0x1 ;  /* 0x000000000c047211 */ /* 0x042fe400078c08ff */
[C---:B------:R-:W-:Y:S02]  /*22500*/  IADD3 R13, R12.reuse, c[0x0][0x198], RZ ;  /* 0x000066000c0d7a10 */ /* 0x040fe40007ffe0ff */
[----:B------:R-:W-:Y:S02]  /*22510*/  LEA.HI.X.SX32 R5, R12, R2, 0x1, P6 ;  /* 0x000000020c057211 */ /* 0x000fe400030f0eff */
[C---:B------:R-:W-:Y:S02]  /*22520*/  LEA R12, P6, R13.reuse, R0, 0x1 ;  /* 0x000000000d0c7211 */ /* 0x040fe400078c08ff */
[C---:B0-----:R-:W-:Y:S01]  /*22530*/  IADD3 R3, R13.reuse, c[0x0][0x198], RZ ;  /* 0x000066000d037a10 */ /* 0x041fe20007ffe0ff */
[----:B------:R0:W-:Y:S01]  /*22540*/  @P3 STG.E.U16 [R4.64], R6 ;  /* 0x0000000604003986 */ /* 0x0001e2000c101506 */
[----:B------:R-:W-:-:S02]  /*22550*/  LEA.HI.X.SX32 R13, R13, R2, 0x1, P6 ;  /* 0x000000020d0d7211 */ /* 0x000fc400030f0eff */
[----:B0-----:R-:W-:Y:S02]  /*22560*/  PRMT R4, R6, 0x7632, R4 ;  /* 0x0000763206047816 */ /* 0x001fe40000000004 */
[----:B------:R-:W4:Y:S04]  /*22570*/  LDL.LU R6, [R1+0xa60] ;  /* 0x000a600001067983 */ /* 0x000f280000300800 */
[----:B------:R0:W-:Y:S04]  /*22580*/  @P5 STG.E.U16 [R12.64], R4 ;  /* 0x000000040c005986 */ /* 0x0001e8000c101506 */
[----:B------:R-:W4:Y:S01]  /*22590*/  LDL.LU R28, [R1+0x9d8] ;  /* 0x0009d800011c7983 */ /* 0x000f220000300800 */
[----:B-----5:R-:W-:-:S03]  /*225a0*/  ISETP.LT.AND P5, PT, R16, c[0x0][0x17c], !P0 ;  /* 0x00005f0010007a0c */ /* 0x020fc600047a1270 */
[----:B------:R-:W5:Y:S01]  /*225b0*/  LDL.LU R16, [R1+0x9e8] ;  /* 0x0009e80001107983 */ /* 0x000f620000300800 */
[C---:B------:R-:W-:Y:S02]  /*225c0*/  LEA R8, P6, R3.reuse, R0, 0x1 ;  /* 0x0000000003087211 */ /* 0x040fe400078c08ff */
[C---:B------:R-:W-:Y:S02]  /*225d0*/  IADD3 R5, R3.reuse, c[0x0][0x198], RZ ;  /* 0x0000660003057a10 */ /* 0x040fe40007ffe0ff */
[----:B------:R-:W-:Y:S02]  /*225e0*/  LEA.HI.X.SX32 R9, R3, R2, 0x1, P6 ;  /* 0x0000000203097211 */ /* 0x000fe400030f0eff */
[C---:B0-----:R-:W-:Y:S02]  /*225f0*/  LEA R4, P6, R5.reuse, R0, 0x1 ;  /* 0x0000000005047211 */ /* 0x041fe400078c08ff */
[C---:B------:R-:W-:Y:S01]  /*22600*/  IADD3 R3, R5.reuse, c[0x0][0x198], RZ ;  /* 0x0000660005037a10 */ /* 0x040fe20007ffe0ff */
[----:B------:R0:W-:Y:S01]  /*22610*/  @P2 STG.E.U16 [R8.64], R17 ;  /* 0x0000001108002986 */ /* 0x0001e2000c101506 */
[----:B------:R-:W-:-:S02]  /*22620*/  LEA.HI.X.SX32 R5, R5, R2, 0x1, P6 ;  /* 0x0000000205057211 */ /* 0x000fc400030f0eff */
[----:B--2---:R-:W-:Y:S02]  /*22630*/  ISETP.LT.AND P3, PT, R24, c[0x0][0x17c], !P0 ;  /* 0x00005f0018007a0c */ /* 0x004fe40004761270 */
[----:B------:R-:W2:Y:S01]  /*22640*/  LDL.LU R24, [R1+0x9e4] ;  /* 0x0009e40001187983 */ /* 0x000ea20000300800 */
[----:B---3--:R-:W-:-:S03]  /*22650*/  ISETP.LT.AND P2, PT, R20, c[0x0][0x17c], !P0 ;  /* 0x00005f0014007a0c */ /* 0x008fc60004741270 */
[----:B------:R-:W3:Y:S01]  /*22660*/  LDL.LU R20, [R1+0x18] ;  /* 0x0000180001147983 */ /* 0x000ee20000300800 */
[----:B0-----:R-:W-:-:S05]  /*22670*/  PRMT R17, R17, 0x7632, R17 ;  /* 0x0000763211117816 */ /* 0x001fca0000000011 */
[----:B------:R0:W-:Y:S01]  /*22680*/  @P1 STG.E.U16 [R4.64], R17 ;  /* 0x0000001104001986 */ /* 0x0001e2000c101506 */
[----:B------:R-:W-:-:S03]  /*22690*/  LEA R8, P6, R3, R0, 0x1 ;  /* 0x0000000003087211 */ /* 0x000fc600078c08ff */
[----:B0-----:R-:W3:Y:S01]  /*226a0*/  LDL.LU R17, [R1+0x9f4] ;  /* 0x0009f40001117983 */ /* 0x001ee20000300800 */
[----:B------:R-:W-:-:S05]  /*226b0*/  LEA.HI.X.SX32 R9, R3, R2, 0x1, P6 ;  /* 0x0000000203097211 */ /* 0x000fca00030f0eff */
[----:B------:R0:W-:Y:S01]  /*226c0*/  @P4 STG.E.U16 [R8.64], R21 ;  /* 0x0000001508004986 */ /* 0x0001e2000c101506 */
[----:B-----5:R-:W-:-:S03]  /*226d0*/  ISETP.LT.AND P4, PT, R16, c[0x0][0x17c], !P0 ;  /* 0x00005f0010007a0c */ /* 0x020fc60004781270 */
[----:B------:R-:W5:Y:S01]  /*226e0*/  LDL.LU R16, [R1+0x9f0] ;  /* 0x0009f00001107983 */ /* 0x000f620000300800 */
[----:B------:R-:W-:-:S04]  /*226f0*/  IADD3 R12, R3, c[0x0][0x198], RZ ;  /* 0x00006600030c7a10 */ /* 0x000fc80007ffe0ff */
[C---:B------:R-:W-:Y:S02]  /*22700*/  LEA R4, P6, R12.reuse, R0, 0x1 ;  /* 0x000000000c047211 */ /* 0x040fe400078c08ff */
[C---:B------:R-:W-:Y:S02]  /*22710*/  IADD3 R3, R12.reuse, c[0x0][0x198], RZ ;  /* 0x000066000c037a10 */ /* 0x040fe40007ffe0ff */
[----:B------:R-:W-:Y:S02]  /*22720*/  LEA.HI.X.SX32 R5, R12, R2, 0x1, P6 ;  /* 0x000000020c057211 */ /* 0x000fe400030f0eff */
[----:B0-----:R-:W-:Y:S02]  /*22730*/  LEA R8, P6, R3, R0, 0x1 ;  /* 0x0000000003087211 */ /* 0x001fe400078c08ff */
[----:B------:R-:W-:Y:S02]  /*22740*/  PRMT R21, R21, 0x7632, R21 ;  /* 0x0000763215157816 */ /* 0x000fe40000000015 */
[----:B------:R-:W-:-:S02]  /*22750*/  LEA.HI.X.SX32 R9, R3, R2, 0x1, P6 ;  /* 0x0000000203097211 */ /* 0x000fc400030f0eff */
[----:B----4-:R-:W-:Y:S01]  /*22760*/  ISETP.LT.AND P1, PT, R28, c[0x0][0x17c], !P0 ;  /* 0x00005f001c007a0c */ /* 0x010fe20004721270 */
[----:B------:R0:W-:Y:S01]  /*22770*/  @P3 STG.E.U16 [R4.64], R21 ;  /* 0x0000001504003986 */ /* 0x0001e2000c101506 */
[----:B--2---:R-:W-:-:S03]  /*22780*/  ISETP.LT.AND P3, PT, R24, c[0x0][0x17c], !P0 ;  /* 0x00005f0018007a0c */ /* 0x004fc60004761270 */
[----:B------:R-:W2:Y:S04]  /*22790*/  LDL.LU R28, [R1+0x9fc] ;  /* 0x0009fc00011c7983 */ /* 0x000ea80000300800 */
[----:B------:R1:W-:Y:S04]  /*227a0*/  @P5 STG.E.U16 [R8.64], R25 ;  /* 0x0000001908005986 */ /* 0x0003e8000c101506 */
[----:B------:R-:W4:Y:S01]  /*227b0*/  LDL.LU R24, [R1+0x9f8] ;  /* 0x0009f80001187983 */ /* 0x000f220000300800 */
[----:B------:R-:W-:Y:S02]  /*227c0*/  IADD3 R12, R3, c[0x0][0x198], RZ ;  /* 0x00006600030c7a10 */ /* 0x000fe40007ffe0ff */
[----:B---3--:R-:W-:-:S02]  /*227d0*/  ISETP.LT.AND P5, PT, R17, c[0x0][0x17c], !P0 ;  /* 0x00005f0011007a0c */ /* 0x008fc400047a1270 */
[----:B------:R-:W3:Y:S01]  /*227e0*/  LDL.LU R17, [R1+0xa04] ;  /* 0x000a040001117983 */ /* 0x000ee20000300800 */
[C---:B0-----:R-:W-:Y:S02]  /*227f0*/  LEA R4, P6, R12.reuse, R0, 0x1 ;  /* 0x000000000c047211 */ /* 0x041fe400078c08ff */
[----:B-1----:R-:W-:Y:S01]  /*22800*/  PRMT R25, R25, 0x7632, R25 ;  /* 0x0000763219197816 */ /* 0x002fe20000000019 */
[----:B------:R-:W2:Y:S01]  /*22810*/  LDL.LU R21, [R1+0xa00] ;  /* 0x000a000001157983 */ /* 0x000ea20000300800 */
        /* <DEDUP_REMOVED lines=8> */
[C---:B0-----:R-:W-:Y:S02]  /*228a0*/  LEA R4, P6, R12.reuse, R0, 0x1 ;  /* 0x000000000c047211 */ /* 0x041fe400078c08ff */
[C---:B------:R-:W-:Y:S02]  /*228b0*/  IADD3 R3, R12.reuse, c[0x0][0x198], RZ ;  /* 0x000066000c037a10 */ /* 0x040fe40007ffe0ff */
[----:B------:R-:W-:-:S02]  /*228c0*/  LEA.HI.X.SX32 R5, R12, R2, 0x1, P6 ;  /* 0x000000020c057211 */ /* 0x000fc400030f0eff */
[----:B------:R-:W-:Y:S01]  /*228d0*/  PRMT R13, R20, 0x7632, R13 ;  /* 0x00007632140d7816 */ /* 0x000fe2000000000d */
[----:B------:R0:W-:Y:S04]  /*228e0*/  @P1 STG.E.U16 [R8.64], R20 ;  /* 0x0000001408001986 */ /* 0x0001e8000c101506 */
[----:B------:R1:W-:Y:S01]  /*228f0*/  @P4 STG.E.U16 [R4.64], R13 ;  /* 0x0000000d04004986 */ /* 0x0003e2000c101506 */
[----:B0-----:R-:W-:-:S03]  /*22900*/  LEA R8, P6, R3, R0, 0x1 ;  /* 0x0000000003087211 */ /* 0x001fc600078c08ff */
[----:B------:R-:W4:Y:S04]  /*22910*/  LDL.LU R20, [R1+0xa08] ;  /* 0x000a080001147983 */ /* 0x000f280000300800 */
[----:B-1----:R-:W4:Y:S01]  /*22920*/  LDL.LU R13, [R1+0xa14] ;  /* 0x000a1400010d7983 */ /* 0x002f220000300800 */
        /* <DEDUP_REMOVED lines=13> */
[----:B-----5:R-:W-:-:S03]  /*22a00*/  ISETP.LT.AND P2, PT, R16, c[0x0][0x17c], !P0 ;  /* 0x00005f0010007a0c */ /* 0x020fc60004741270 */
[----:B------:R-:W5:Y:S01]  /*22a10*/  LDL.LU R16, [R1+0xa1c] ;  /* 0x000a1c0001107983 */ /* 0x000f620000300800 */
[----:B------:R-:W-:Y:S02]  /*22a20*/  IADD3 R6, R3, c[0x0][0x198], RZ ;  /* 0x0000660003067a10 */ /* 0x000fe40007ffe0ff */
[----:B--2---:R-:W-:Y:S02]  /*22a30*/  ISETP.LT.AND P1, PT, R28, c[0x0][0x17c], !P0 ;  /* 0x00005f001c007a0c */ /* 0x004fe40004721270 */
[----:B0-----:R-:W-:Y:S02]  /*22a40*/  LEA R4, P6, R6, R0, 0x1 ;  /* 0x0000000006047211 */ /* 0x001fe400078c08ff */
[----:B----4-:R-:W-:Y:S02]  /*22a50*/  ISETP.LT.AND P4, PT, R24, c[0x0][0x17c], !P0 ;  /* 0x00005f0018007a0c */ /* 0x010fe40004781270 */
[C---:B------:R-:W-:Y:S02]  /*22a60*/  IADD3 R3, R6.reuse, c[0x0][0x198], RZ ;  /* 0x0000660006037a10 */ /* 0x040fe40007ffe0ff */
[----:B------:R-:W-:-:S02]  /*22a70*/  LEA.HI.X.SX32 R5, R6, R2, 0x1, P6 ;  /* 0x0000000206057211 */ /* 0x000fc400030f0eff */
[C---:B-1----:R-:W-:Y:S02]  /*22a80*/  LEA R8, P6, R3.reuse, R0, 0x1 ;  /* 0x0000000003087211 */ /* 0x042fe400078c08ff */
[----:B------:R-:W-:Y:S02]  /*22a90*/  PRMT R10, R10, 0x7632, R10 ;  /* 0x000076320a0a7816 */ /* 0x000fe4000000000a */
[C---:B------:R-:W-:Y:S02]  /*22aa0*/  LEA.HI.X.SX32 R9, R3.reuse, R2, 0x1, P6 ;  /* 0x0000000203097211 */ /* 0x040fe400030f0eff */
[----:B------:R-:W-:Y:S01]  /*22ab0*/  IADD3 R6, R3, c[0x0][0x198], RZ ;  /* 0x0000660003067a10 */ /* 0x000fe20007ffe0ff */
[----:B------:R0:W-:Y:S01]  /*22ac0*/  @P1 STG.E.U16 [R4.64], R10 ;  /* 0x0000000a04001986 */ /* 0x0001e2000c101506 */
[----:B------:R-:W-:-:S03]  /*22ad0*/  ISETP.LT.AND P5, PT, R21, c[0x0][0x17c], !P0 ;  /* 0x00005f0015007a0c */ /* 0x000fc600047a1270 */
[----:B------:R-:W2:Y:S04]  /*22ae0*/  LDL.LU R21, [R1+0xa18] ;  /* 0x000a180001157983 */ /* 0x000ea80000300800 */
[----:B------:R1:W-:Y:S01]  /*22af0*/  @P4 STG.E.U16 [R8.64], R14 ;  /* 0x0000000e08004986 */ /* 0x0003e2000c101506 */
[----:B------:R-:W-:Y:S02]  /*22b00*/  ISETP.LT.AND P1, PT, R20, c[0x0][0x17c], !P0 ;  /* 0x00005f0014007a0c */ /* 0x000fe40004721270 */
[----:B0-----:R-:W-:Y:S01]  /*22b10*/  LEA R4, P6, R6, R0, 0x1 ;  /* 0x0000000006047211 */ /* 0x001fe200078c08ff */
[----:B------:R-:W4:Y:S01]  /*22b20*/  LDL.LU R20, [R1+0xa24] ;  /* 0x000a240001147983 */ /* 0x000f220000300800 */
[----:B------:R-:W-:-:S03]  /*22b30*/  ISETP.LT.AND P4, PT, R13, c[0x0][0x17c], !P0 ;  /* 0x00005f000d007a0c */ /* 0x000fc60004781270 */
[----:B------:R-:W2:Y:S01]  /*22b40*/  LDL.LU R13, [R1+0xa20] ;  /* 0x000a2000010d7983 */ /* 0x000ea20000300800 */
[----:B------:R-:W-:Y:S02]  /*22b50*/  LEA.HI.X.SX32 R5, R6, R2, 0x1, P6 ;  /* 0x0000000206057211 */ /* 0x000fe400030f0eff */
[----:B-1----:R-:W-:-:S05]  /*22b60*/  PRMT R14, R14, 0x7632, R14 ;  /* 0x000076320e0e7816 */ /* 0x002fca000000000e */
[----:B------:R-:W-:Y:S01]  /*22b70*/  @P3 STG.E.U16 [R4.64], R14 ;  /* 0x0000000e04003986 */ /* 0x000fe2000c101506 */
[----:B---3--:R-:W-:-:S03]  /*22b80*/  ISETP.LT.AND P3, PT, R17, c[0x0][0x17c], !P0 ;  /* 0x00005f0011007a0c */ /* 0x008fc60004761270 */
[----:B------:R-:W3:Y:S01]  /*22b90*/  LDL.LU R17, [R1+0xa2c] ;  /* 0x000a2c0001117983 */ /* 0x000ee20000300800 */
[----:B------:R-:W-:-:S04]  /*22ba0*/  IADD3 R3, R6, c[0x0][0x198], RZ ;  /* 0x0000660006037a10 */ /* 0x000fc80007ffe0ff */
[----:B------:R-:W-:-:S04]  /*22bb0*/  LEA R8, P6, R3, R0, 0x1 ;  /* 0x0000000003087211 */ /* 0x000fc800078c08ff */
[----:B------:R-:W-:Y:S02]  /*22bc0*/  LEA.HI.X.SX32 R9, R3, R2, 0x1, P6 ;  /* 0x0000000203097211 */ /* 0x000fe400030f0eff */
[----:B------:R-:W-:-:S03]  /*22bd0*/  PRMT R10, R7, 0x7632, R10 ;  /* 0x00007632070a7816 */ /* 0x000fc6000000000a */
[----:B------:R0:W-:Y:S04]  /*22be0*/  @P5 STG.E.U16 [R8.64], R7 ;  /* 0x0000000708005986 */ /* 0x0001e8000c101506 */
[----:B0-----:R-:W3:Y:S01]  /*22bf0*/  LDL.LU R7, [R1+0xa5c] ;  /* 0x000a5c0001077983 */ /* 0x001ee20000300800 */
[----:B-----5:R-:W-:-:S03]  /*22c00*/  ISETP.LT.AND P5, PT, R16, c[0x0][0x17c], !P0 ;  /* 0x00005f0010007a0c */ /* 0x020fc600047a1270 */
[----:B------:R-:W5:Y:S04]  /*22c10*/  LDL.LU R16, [R1+0xa28] ;  /* 0x000a280001107983 */ /* 0x000f680000300800 */
[----:B------:R-:W5:Y:S01]  /*22c20*/  LDL.LU R14, [R1+0xa30] ;  /* 0x000a3000010e7983 */ /* 0x000f620000300800 */
[----:B------:R-:W-:-:S04]  /*22c30*/  IADD3 R6, R3, c[0x0][0x198], RZ ;  /* 0x0000660003067a10 */ /* 0x000fc80007ffe0ff */
[C---:B------:R-:W-:Y:S02]  /*22c40*/  LEA R4, P6, R6.reuse, R0, 0x1 ;  /* 0x0000000006047211 */ /* 0x040fe400078c08ff */
[C---:B------:R-:W-:Y:S02]  /*22c50*/  IADD3 R3, R6.reuse, c[0x0][0x198], RZ ;  /* 0x0000660006037a10 */ /* 0x040fe40007ffe0ff */
[----:B------:R-:W-:Y:S02]  /*22c60*/  LEA.HI.X.SX32 R5, R6, R2, 0x1, P6 ;  /* 0x0000000206057211 */ /* 0x000fe400030f0eff */
[C---:B------:R-:W-:Y:S02]  /*22c70*/  LEA R8, P6, R3.reuse, R0, 0x1 ;  /* 0x0000000003087211 */ /* 0x040fe400078c08ff */
[C---:B------:R-:W-:Y:S01]  /*22c80*/  IADD3 R6, R3.reuse, c[0x0][0x198], RZ ;  /* 0x0000660003067a10 */ /* 0x040fe20007ffe0ff */
[----:B------:R0:W-:Y:S01]  /*22c90*/  @P2 STG.E.U16 [R4.64], R10 ;  /* 0x0000000a04002986 */ /* 0x0001e2000c101506 */
[----:B------:R-:W-:-:S02]  /*22ca0*/  LEA.HI.X.SX32 R9, R3, R2, 0x1, P6 ;  /* 0x0000000203097211 */ /* 0x000fc400030f0eff */
[----:B------:R-:W-:-:S03]  /*22cb0*/  IADD3 R3, R6, c[0x0][0x198], RZ ;  /* 0x0000660006037a10 */ /* 0x000fc60007ffe0ff */
[----:B------:R1:W-:Y:S01]  /*22cc0*/  @P1 STG.E.U16 [R8.64], R18 ;  /* 0x0000001208001986 */ /* 0x0003e2000c101506 */
[----:B0-----:R-:W-:-:S03]  /*22cd0*/  LEA R4, P6, R6, R0, 0x1 ;  /* 0x0000000006047211 */ /* 0x001fc600078c08ff */
[----:B------:R-:W5:Y:S01]  /*22ce0*/  LDL.LU R10, [R1+0xa34] ;  /* 0x000a3400010a7983 */ /* 0x000f620000300800 */
[----:B------:R-:W-:-:S03]  /*22cf0*/  LEA.HI.X.SX32 R5, R6, R2, 0x1, P6 ;  /* 0x0000000206057211 */ /* 0x000fc600030f0eff */
[----:B------:R-:W5:Y:S01]  /*22d00*/  LDL.LU R24, [R1+0x1c] ;  /* 0x00001c0001187983 */ /* 0x000f620000300800 */
[----:B-1----:R-:W-:Y:S02]  /*22d10*/  PRMT R18, R18, 0x7632, R18 ;  /* 0x0000763212127816 */ /* 0x002fe40000000012 */
[----:B------:R-:W-:-:S03]  /*22d20*/  LEA R8, P6, R3, R0, 0x1 ;  /* 0x0000000003087211 */ /* 0x000fc600078c08ff */
[----:B------:R0:W-:Y:S01]  /*22d30*/  @P4 STG.E.U16 [R4.64], R18 ;  /* 0x0000001204004986 */ /* 0x0001e2000c101506 */
[----:B--2---:R-:W-:-:S03]  /*22d40*/  ISETP.LT.AND P4, PT, R13, c[0x0][0x17c], !P0 ;  /* 0x00005f000d007a0c */ /* 0x004fc60004781270 */
[----:B------:R-:W2:Y:S01]  /*22d50*/  LDL.LU R13, [R1+0xa3c] ;  /* 0x000a3c00010d7983 */ /* 0x000ea20000300800 */
[----:B------:R-:W-:Y:S02]  /*22d60*/  LEA.HI.X.SX32 R9, R3, R2, 0x1, P6 ;  /* 0x0000000203097211 */ /* 0x000fe400030f0eff */
[----:B----4-:R-:W-:-:S03]  /*22d70*/  ISETP.LT.AND P1, PT, R20, c[0x0][0x17c], !P0 ;  /* 0x00005f0014007a0c */ /* 0x010fc60004721270 */
[----:B------:R1:W-:Y:S01]  /*22d80*/  @P3 STG.E.U16 [R8.64], R22 ;  /* 0x0000001608003986 */ /* 0x0003e2000c101506 */
[----:B---3--:R-:W-:Y:S02]  /*22d90*/  ISETP.LT.AND P3, PT, R17, c[0x0][0x17c], !P0 ;  /* 0x00005f0011007a0c */ /* 0x008fe40004761270 */
[----:B------:R-:W-:Y:S01]  /*22da0*/  IADD3 R6, R3, c[0x0][0x198], RZ ;  /* 0x0000660003067a10 */ /* 0x000fe20007ffe0ff */
[----:B------:R-:W3:Y:S04]  /*22db0*/  LDL.LU R17, [R1+0xa40] ;  /* 0x000a400001117983 */ /* 0x000ee80000300800 */
[----:B------:R-:W4:Y:S01]  /*22dc0*/  LDL.LU R20, [R1+0xa48] ;  /* 0x000a480001147983 */ /* 0x000f220000300800 */
[C---:B0-----:R-:W-:Y:S02]  /*22dd0*/  LEA R4, P6, R6.reuse, R0, 0x1 ;  /* 0x0000000006047211 */ /* 0x041fe400078c08ff */
[----:B------:R-:W-:Y:S01]  /*22de0*/  ISETP.LT.AND P2, PT, R21, c[0x0][0x17c], !P0 ;  /* 0x00005f0015007a0c */ /* 0x000fe20004741270 */
[----:B------:R-:W4:Y:S01]  /*22df0*/  LDL.LU R18, [R1+0xa4c] ;  /* 0x000a4c0001127983 */ /* 0x000f220000300800 */
[----:B------:R-:W-:-:S02]  /*22e00*/  IADD3 R3, R6, c[0x0][0x198], RZ ;  /* 0x0000660006037a10 */ /* 0x000fc40007ffe0ff */
[----:B------:R-:W-:Y:S02]  /*22e10*/  LEA.HI.X.SX32 R5, R6, R2, 0x1, P6 ;  /* 0x0000000206057211 */ /* 0x000fe400030f0eff */
[C---:B-1----:R-:W-:Y:S02]  /*22e20*/  LEA R8, P6, R3.reuse, R0, 0x1 ;  /* 0x0000000003087211 */ /* 0x042fe400078c08ff */
[----:B------:R-:W-:Y:S02]  /*22e30*/  PRMT R22, R22, 0x7632, R22 ;  /* 0x0000763216167816 */ /* 0x000fe40000000016 */
[----:B------:R-:W-:-:S03]  /*22e40*/  LEA.HI.X.SX32 R9, R3, R2, 0x1, P6 ;  /* 0x0000000203097211 */ /* 0x000fc600030f0eff */
[----:B------:R-:W-:Y:S04]  /*22e50*/  @P5 STG.E.U16 [R4.64], R22 ;  /* 0x0000001604005986 */ /* 0x000fe8000c101506 */
[----:B------:R0:W-:Y:S01]  /*22e60*/  @P2 STG.E.U16 [R8.64], R26 ;  /* 0x0000001a08002986 */ /* 0x0001e2000c101506 */
[----:B-----5:R-:W-:-:S03]  /*22e70*/  ISETP.LT.AND P5, PT, R16, c[0x0][0x17c], !P0 ;  /* 0x00005f0010007a0c */ /* 0x020fc600047a1270 */
[----:B------:R-:W5:Y:S01]  /*22e80*/  LDL.LU R16, [R1+0xa54] ;  /* 0x000a540001107983 */ /* 0x000f620000300800 */
[----:B------:R-:W-:-:S03]  /*22e90*/  ISETP.LT.AND P2, PT, R14, c[0x0][0x17c], !P0 ;  /* 0x00005f000e007a0c */ /* 0x000fc60004741270 */
[----:B------:R-:W5:Y:S01]  /*22ea0*/  LDL.LU R14, [R1+0xa58] ;  /* 0x000a5800010e7983 */ /* 0x000f620000300800 */
[----:B------:R-:W-:Y:S02]  /*22eb0*/  IADD3 R6, R3, c[0x0][0x198], RZ ;  /* 0x0000660003067a10 */ /* 0x000fe40007ffe0ff */
[----:B0-----:R-:W-:Y:S01]  /*22ec0*/  PRMT R26, R26, 0x7632, R26 ;  /* 0x000076321a1a7816 */ /* 0x001fe2000000001a */
[----:B------:R-:W5:Y:S01]  /*22ed0*/  LDL.LU R22, [R1+0xa50] ;  /* 0x000a500001167983 */ /* 0x000f620000300800 */
[C---:B------:R-:W-:Y:S02]  /*22ee0*/  LEA R4, P6, R6.reuse, R0, 0x1 ;  /* 0x0000000006047211 */ /* 0x040fe400078c08ff */
[C---:B------:R-:W-:Y:S01]  /*22ef0*/  IADD3 R3, R6.reuse, c[0x0][0x198], RZ ;  /* 0x0000660006037a10 */ /* 0x040fe20007ffe0ff */
[----:B------:R-:W5:Y:S01]  /*22f00*/  LDL.LU R21, [R1+0xa44] ;  /* 0x000a440001157983 */ /* 0x000f620000300800 */
[----:B------:R-:W-:Y:S02]  /*22f10*/  LEA.HI.X.SX32 R5, R6, R2, 0x1, P6 ;  /* 0x0000000206057211 */ /* 0x000fe400030f0eff */
[----:B------:R-:W-:-:S02]  /*22f20*/  LEA R8, P6, R3, R0, 0x1 ;  /* 0x0000000003087211 */ /* 0x000fc400078c08ff */
[C---:B------:R-:W-:Y:S01]  /*22f30*/  IADD3 R6, R3.reuse, c[0x0][0x198], RZ ;  /* 0x0000660003067a10 */ /* 0x040fe20007ffe0ff */
[----:B------:R0:W-:Y:S01]  /*22f40*/  @P1 STG.E.U16 [R4.64], R26 ;  /* 0x0000001a04001986 */ /* 0x0001e2000c101506 */
[----:B------:R-:W-:Y:S02]  /*22f50*/  LEA.HI.X.SX32 R9, R3, R2, 0x1, P6 ;  /* 0x0000000203097211 */ /* 0x000fe400030f0eff */
[----:B------:R-:W-:Y:S02]  /*22f60*/  ISETP.LT.AND P1, PT, R10, c[0x0][0x17c], !P0 ;  /* 0x00005f000a007a0c */ /* 0x000fe40004721270 */
[C---:B0-----:R-:W-:Y:S02]  /*22f70*/  LEA R4, P6, R6.reuse, R0, 0x1 ;  /* 0x0000000006047211 */ /* 0x041fe400078c08ff */
[----:B------:R-:W-:Y:S01]  /*22f80*/  IADD3 R10, R6, c[0x0][0x198], RZ ;  /* 0x00006600060a7a10 */ /* 0x000fe20007ffe0ff */
[----:B------:R0:W-:Y:S01]  /*22f90*/  @P4 STG.E.U16 [R8.64], R24 ;  /* 0x0000001808004986 */ /* 0x0001e2000c101506 */
[----:B------:R-:W-:-:S02]  /*22fa0*/  PRMT R3, R24, 0x7632, R3 ;  /* 0x0000763218037816 */ /* 0x000fc40000000003 */
[----:B------:R-:W-:Y:S02]  /*22fb0*/  LEA.HI.X.SX32 R5, R6, R2, 0x1, P6 ;  /* 0x0000000206057211 */ /* 0x000fe400030f0eff */
[----:B--2---:R-:W-:Y:S02]  /*22fc0*/  ISETP.LT.AND P4, PT, R13, c[0x0][0x17c], !P0 ;  /* 0x00005f000d007a0c */ /* 0x004fe40004781270 */
[C---:B------:R-:W-:Y:S02]  /*22fd0*/  IADD3 R13, R10.reuse, c[0x0][0x198], RZ ;  /* 0x000066000a0d7a10 */ /* 0x040fe40007ffe0ff */
[C---:B0-----:R-:W-:Y:S01]  /*22fe0*/  LEA R8, P6, R10.reuse, R0, 0x1 ;  /* 0x000000000a087211 */ /* 0x041fe200078c08ff */
[----:B------:R0:W-:Y:S03]  /*22ff0*/  @P3 STG.E.U16 [R4.64], R3 ;  /* 0x0000000304003986 */ /* 0x0001e6000c101506 */
[----:B------:R-:W-:-:S02]  /*23000*/  LEA.HI.X.SX32 R9, R10, R2, 0x1, P6 ;  /* 0x000000020a097211 */ /* 0x000fc400030f0eff */
[----:B---3--:R-:W-:Y:S02]  /*23010*/  ISETP.LT.AND P3, PT, R17, c[0x0][0x17c], !P0 ;  /* 0x00005f0011007a0c */ /* 0x008fe40004761270 */
[C---:B------:R-:W-:Y:S02]  /*23020*/  IADD3 R17, R13.reuse, c[0x0][0x198], RZ ;  /* 0x000066000d117a10 */ /* 0x040fe40007ffe0ff */
[----:B0-----:R-:W-:-:S04]  /*23030*/  LEA R4, P6, R13, R0, 0x1 ;  /* 0x000000000d047211 */ /* 0x001fc800078c08ff */
[----:B------:R-:W-:Y:S02]  /*23040*/  LEA.HI.X.SX32 R5, R13, R2, 0x1, P6 ;  /* 0x000000020d057211 */ /* 0x000fe400030f0eff */
[----:B----4-:R-:W-:Y:S02]  /*23050*/  ISETP.LT.AND P6, PT, R20, c[0x0][0x17c], !P0 ;  /* 0x00005f0014007a0c */ /* 0x010fe400047c1270 */
[----:B------:R-:W2:Y:S01]  /*23060*/  LDL.LU R20, [R1+0xc] ;  /* 0x00000c0001147983 */ /* 0x000ea20000300800 */
[----:B------:R-:W-:-:S03]  /*23070*/  PRMT R10, R7, 0x7632, R10 ;  /* 0x00007632070a7816 */ /* 0x000fc6000000000a */
[----:B------:R0:W-:Y:S01]  /*23080*/  @P5 STG.E.U16 [R8.64], R7 ;  /* 0x0000000708005986 */ /* 0x0001e2000c101506 */
[C---:B------:R-:W-:Y:S02]  /*23090*/  LEA R6, P5, R17.reuse, R0, 0x1 ;  /* 0x0000000011067211 */ /* 0x040fe400078a08ff */
[----:B------:R-:W-:Y:S01]  /*230a0*/  IADD3 R13, R17, c[0x0][0x198], RZ ;  /* 0x00006600110d7a10 */ /* 0x000fe20007ffe0ff */
[----:B------:R1:W-:Y:S03]  /*230b0*/  @P2 STG.E.U16 [R4.64], R10 ;  /* 0x0000000a04002986 */ /* 0x0003e6000c101506 */
[----:B------:R-:W-:Y:S02]  /*230c0*/  IADD3 R3, R13, c[0x0][0x198], RZ ;  /* 0x000066000d037a10 */ /* 0x000fe40007ffe0ff */
[----:B0-----:R-:W-:Y:S02]  /*230d0*/  LEA.HI.X.SX32 R7, R17, R2, 0x1, P5 ;  /* 0x0000000211077211 */ /* 0x001fe400028f0eff */
[----:B-1----:R-:W-:-:S03]  /*230e0*/  LEA R4, P5, R13, R0, 0x1 ;  /* 0x000000000d047211 */ /* 0x002fc600078a08ff */
[----:B------:R0:W-:Y:S01]  /*230f0*/  @P1 STG.E.U16 [R6.64], R11 ;  /* 0x0000000b06001986 */ /* 0x0001e2000c101506 */
[----:B------:R-:W-:Y:S02]  /*23100*/  LEA.HI.X.SX32 R5, R13, R2, 0x1, P5 ;  /* 0x000000020d057211 */ /* 0x000fe400028f0eff */
[----:B------:R-:W-:Y:S02]  /*23110*/  ISETP.LT.AND P2, PT, R18, c[0x0][0x17c], !P0 ;  /* 0x00005f0012007a0c */ /* 0x000fe40004741270 */
[----:B0-----:R-:W-:-:S04]  /*23120*/  LEA R6, P5, R3, R0, 0x1 ;  /* 0x0000000003067211 */ /* 0x001fc800078a08ff */
[----:B------:R-:W-:Y:S02]  /*23130*/  LEA.HI.X.SX32 R7, R3, R2, 0x1, P5 ;  /* 0x0000000203077211 */ /* 0x000fe400028f0eff */
[----:B-----5:R-:W-:Y:S02]  /*23140*/  ISETP.LT.AND P1, PT, R16, c[0x0][0x17c], !P0 ;  /* 0x00005f0010007a0c */ /* 0x020fe40004721270 */
[----:B------:R-:W-:Y:S02]  /*23150*/  ISETP.LT.AND P5, PT, R14, c[0x0][0x17c], !P0 ;  /* 0x00005f000e007a0c */ /* 0x000fe400047a1270 */
[----:B------:R-:W3:Y:S04]  /*23160*/  LDL.LU R14, [R1+0xa38] ;  /* 0x000a3800010e7983 */ /* 0x000ee80000300800 */
[----:B------:R-:W4:Y:S04]  /*23170*/  LDL.LU R18, [R1+0x9ec] ;  /* 0x0009ec0001127983 */ /* 0x000f280000300800 */
[----:B------:R-:W5:Y:S01]  /*23180*/  LDL.LU R16, [R1+0x9e0] ;  /* 0x0009e00001107983 */ /* 0x000f620000300800 */
[----:B------:R-:W-:-:S02]  /*23190*/  PRMT R12, R11, 0x7632, R12 ;  /* 0x000076320b0c7816 */ /* 0x000fc4000000000c */
[----:B------:R-:W-:-:S03]  /*231a0*/  IADD3 R9, R3, c[0x0][0x198], RZ ;  /* 0x0000660003097a10 */ /* 0x000fc60007ffe0ff */
[----:B------:R0:W-:Y:S01]  /*231b0*/  @P4 STG.E.U16 [R4.64], R12 ;  /* 0x0000000c04004986 */ /* 0x0001e2000c101506 */
[C---:B------:R-:W-:Y:S02]  /*231c0*/  LEA R8, P4, R9.reuse, R0, 0x1 ;  /* 0x0000000009087211 */ /* 0x040fe400078808ff */
[C---:B------:R-:W-:Y:S02]  /*231d0*/  IADD3 R3, R9.reuse, c[0x0][0x198], RZ ;  /* 0x0000660009037a10 */ /* 0x040fe40007ffe0ff */
[----:B------:R-:W-:Y:S02]  /*231e0*/  LEA.HI.X.SX32 R9, R9, R2, 0x1, P4 ;  /* 0x0000000209097211 */ /* 0x000fe400020f0eff */
[----:B------:R-:W-:Y:S01]  /*231f0*/  IADD3 R13, R3, c[0x0][0x198], RZ ;  /* 0x00006600030d7a10 */ /* 0x000fe20007ffe0ff */
[----:B------:R-:W-:Y:S01]  /*23200*/  @P3 STG.E.U16 [R6.64], R15 ;  /* 0x0000000f06003986 */ /* 0x000fe2000c101506 */
[----:B0-----:R-:W-:Y:S02]  /*23210*/  PRMT R5, R15, 0x7632, R5 ;  /* 0x000076320f057816 */ /* 0x001fe40000000005 */
[----:B------:R-:W-:-:S02]  /*23220*/  LEA R10, P3, R3, R0, 0x1 ;  /* 0x00000000030a7211 */ /* 0x000fc400078608ff */
[C---:B------:R-:W-:Y:S01]  /*23230*/  IADD3 R17, R13.reuse, c[0x0][0x198], RZ ;  /* 0x000066000d117a10 */ /* 0x040fe20007ffe0ff */
[----:B------:R0:W-:Y:S01]  /*23240*/  @P6 STG.E.U16 [R8.64], R5 ;  /* 0x0000000508006986 */ /* 0x0001e2000c101506 */
[----:B------:R-:W-:Y:S02]  /*23250*/  LEA R4, P6, R13, R0, 0x1 ;  /* 0x000000000d047211 */ /* 0x000fe400078c08ff */
[-C--:B------:R-:W-:Y:S02]  /*23260*/  LEA.HI.X.SX32 R11, R3, R2.reuse, 0x1, P3 ;  /* 0x00000002030b7211 */ /* 0x080fe400018f0eff */
[----:B------:R-:W-:Y:S02]  /*23270*/  IADD3 R3, R17, c[0x0][0x198], RZ ;  /* 0x0000660011037a10 */ /* 0x000fe40007ffe0ff */
[----:B0-----:R-:W-:Y:S02]  /*23280*/  LEA.HI.X.SX32 R5, R13, R2, 0x1, P6 ;  /* 0x000000020d057211 */ /* 0x001fe400030f0eff */
[----:B------:R-:W-:-:S04]  /*23290*/  IADD3 R13, R3, c[0x0][0x198], RZ ;  /* 0x00006600030d7a10 */ /* 0x000fc80007ffe0ff */
[----:B------:R-:W-:Y:S02]  /*232a0*/  IADD3 R15, R13, c[0x0][0x198], RZ ;  /* 0x000066000d0f7a10 */ /* 0x000fe40007ffe0ff */
[----:B--2---:R-:W-:Y:S01]  /*232b0*/  PRMT R7, R20, 0x7632, R7 ;  /* 0x0000763214077816 */ /* 0x004fe20000000007 */
[----:B------:R-:W-:Y:S04]  /*232c0*/  @P2 STG.E.U16 [R10.64], R20 ;  /* 0x000000140a002986 */ /* 0x000fe8000c101506 */
[----:B------:R0:W-:Y:S01]  /*232d0*/  @P1 STG.E.U16 [R4.64], R7 ;  /* 0x0000000704001986 */ /* 0x0001e2000c101506 */
[-C--:B------:R-:W-:Y:S02]  /*232e0*/  LEA R6, P1, R17, R0.reuse, 0x1 ;  /* 0x0000000011067211 */ /* 0x080fe400078208ff */
[----:B------:R-:W-:-:S02]  /*232f0*/  LEA R12, P6, R13, R0, 0x1 ;  /* 0x000000000d0c7211 */ /* 0x000fc400078c08ff */
[----:B------:R-:W-:Y:S02]  /*23300*/  LEA R8, P2, R3, R0, 0x1 ;  /* 0x0000000003087211 */ /* 0x000fe400078408ff */
[-C--:B0-----:R-:W-:Y:S02]  /*23310*/  LEA.HI.X.SX32 R7, R17, R2.reuse, 0x1, P1 ;  /* 0x0000000211077211 */ /* 0x081fe400008f0eff */
[----:B------:R-:W-:Y:S02]  /*23320*/  IADD3 R17, R15, c[0x0][0x198], RZ ;  /* 0x000066000f117a10 */ /* 0x000fe40007ffe0ff */
[----:B------:R-:W-:Y:S02]  /*23330*/  LEA.HI.X.SX32 R13, R13, R2, 0x1, P6 ;  /* 0x000000020d0d7211 */ /* 0x000fe400030f0eff */
[----:B------:R-:W-:Y:S02]  /*23340*/  LEA R4, P1, R17, R0, 0x1 ;  /* 0x0000000011047211 */ /* 0x000fe400078208ff */
[----:B------:R-:W-:-:S02]  /*23350*/  ISETP.LT.AND P4, PT, R22, c[0x0][0x17c], !P0 ;  /* 0x00005f0016007a0c */ /* 0x000fc40004781270 */
[----:B------:R-:W-:Y:S02]  /*23360*/  LEA.HI.X.SX32 R9, R3, R2, 0x1, P2 ;  /* 0x0000000203097211 */ /* 0x000fe400010f0eff */
[----:B------:R-:W-:Y:S02]  /*23370*/  LEA R10, P6, R15, R0, 0x1 ;  /* 0x000000000f0a7211 */ /* 0x000fe400078c08ff */
[----:B------:R-:W-:Y:S02]  /*23380*/  ISETP.LT.AND P3, PT, R21, c[0x0][0x17c], !P0 ;  /* 0x00005f0015007a0c */ /* 0x000fe40004761270 */
[C---:B------:R-:W-:Y:S02]  /*23390*/  IADD3 R3, R17.reuse, c[0x0][0x198], RZ ;  /* 0x0000660011037a10 */ /* 0x040fe40007ffe0ff */
[-C--:B------:R-:W-:Y:S02]  /*233a0*/  LEA.HI.X.SX32 R5, R17, R2.reuse, 0x1, P1 ;  /* 0x0000000211057211 */ /* 0x080fe400008f0eff */
[----:B------:R-:W-:Y:S01]  /*233b0*/  LEA.HI.X.SX32 R11, R15, R2, 0x1, P6 ;  /* 0x000000020f0b7211 */ /* 0x000fe200030f0eff */
[----:B------:R0:W-:Y:S01]  /*233c0*/  @P5 STG.E.U16 [R6.64], R19 ;  /* 0x0000001306005986 */ /* 0x0001e2000c101506 */
[----:B---3--:R-:W-:-:S02]  /*233d0*/  ISETP.LT.AND P2, PT, R14, c[0x0][0x17c], !P0 ;  /* 0x00005f000e007a0c */ /* 0x008fc40004741270 */
[----:B------:R-:W-:Y:S02]  /*233e0*/  LEA R14, P6, R3, R0, 0x1 ;  /* 0x00000000030e7211 */ /* 0x000fe400078c08ff */
[----:B----4-:R-:W-:Y:S02]  /*233f0*/  ISETP.LT.AND P1, PT, R18, c[0x0][0x17c], !P0 ;  /* 0x00005f0012007a0c */ /* 0x010fe40004721270 */
[----:B-----5:R-:W-:Y:S02]  /*23400*/  ISETP.LT.AND P0, PT, R16, c[0x0][0x17c], !P0 ;  /* 0x00005f0010007a0c */ /* 0x020fe40004701270 */
[----:B------:R-:W-:Y:S02]  /*23410*/  PRMT R0, R19, 0x7632, R0 ;  /* 0x0000763213007816 */ /* 0x000fe40000000000 */
[----:B------:R-:W-:Y:S02]  /*23420*/  LEA.HI.X.SX32 R15, R3, R2, 0x1, P6 ;  /* 0x00000002030f7211 */ /* 0x000fe400030f0eff */
[----:B------:R-:W-:Y:S01]  /*23430*/  PRMT R2, R23, 0x7632, R2 ;  /* 0x0000763217027816 */ /* 0x000fe20000000002 */
[----:B------:R0:W-:Y:S04]  /*23440*/  @P4 STG.E.U16 [R8.64], R0 ;  /* 0x0000000008004986 */ /* 0x0001e8000c101506 */
[----:B------:R0:W-:Y:S04]  /*23450*/  @P3 STG.E.U16 [R12.64], R23 ;  /* 0x000000170c003986 */ /* 0x0001e8000c101506 */
[----:B------:R0:W-:Y:S04]  /*23460*/  @P2 STG.E.U16 [R10.64], R2 ;  /* 0x000000020a002986 */ /* 0x0001e8000c101506 */
[----:B------:R0:W-:Y:S01]  /*23470*/  @P1 STG.E.U16 [R4.64], R27 ;  /* 0x0000001b04001986 */ /* 0x0001e2000c101506 */
[----:B------:R-:W-:Y:S05]  /*23480*/  @!P0 EXIT ;  /* 0x000000000000894d */ /* 0x000fea0003800000 */
[----:B0-----:R-:W-:-:S05]  /*23490*/  PRMT R7, R27, 0x7632, R7 ;  /* 0x000076321b077816 */ /* 0x001fca0000000007 */
[----:B------:R-:W-:Y:S01]  /*234a0*/  STG.E.U16 [R14.64], R7 ;  /* 0x000000070e007986 */ /* 0x000fe2000c101506 */
[----:B------:R-:W-:Y:S05]  /*234b0*/  EXIT ;  /* 0x000000000000794d */ /* 0x000fea0003800000 */
.L_x_4:
[----:B------:R-:W-:-:S00]  /*234c0*/  BRA `(.L_x_4) ;  /* 0xfffffff000007947 */ /* 0x000fc0000383ffff */
[----:B------:R-:W-:-:S00]  /*234d0*/  NOP ;  /* 0x0000000000007918 */ /* 0x000fc00000000000 */
        /* <DEDUP_REMOVED lines=10> */
.L_x_5:


//--------------------- .nv.shared.matmul_kernel  --------------------------
	.section	.nv.shared.matmul_kernel,"aw",@nobits
	.sectionflags	@""
	.align	16
